	.target	sm_90a

	.elftype	@"ET_EXEC"


//--------------------- .note.nv.tkinfo           --------------------------
	.section	.note.nv.tkinfo,"",@"SHT_NOTE"
	.sectionflags	@"SHF_NOTE_NV_TKINFO"
	.tkinfo
        /*0018*/ 	.word	0x00000002
        /*0030*/ 	.string	""
        /*0030*/ 	.string	"ptxas"
        /*0030*/ 	.string	"Cuda compilation tools, release 13.0, V13.0.88"
        /*0030*/ 	.string	"Build cuda_13.0.r13.0/compiler.36424714_0"
        /*0030*/ 	.string	"-v  -suppress-debug-info  -lineinfo  -arch sm_90a "



//--------------------- .note.nv.cuinfo           --------------------------
	.section	.note.nv.cuinfo,"",@"SHT_NOTE"
	.sectionflags	@"SHF_NOTE_NV_CUINFO"
        /*0018*/ 	.short	0x0002
        /*001a*/ 	.short	0x005a
        /*001c*/ 	.short	0x0082
	.zero		2


//--------------------- .nv.info                  --------------------------
	.section	.nv.info,"",@"SHT_CUDA_INFO"
	.align	4


	//----- nvinfo : EIATTR_REGCOUNT
	.align		4
        /*0000*/ 	.byte	0x04, 0x2f
        /*0002*/ 	.short	(.L_1 - .L_0)
	.align		4
.L_0:
        /*0004*/ 	.word	index@(matmul_kernel)
        /*0008*/ 	.word	0x000000ff


	//----- nvinfo : EIATTR_FRAME_SIZE
	.align		4
.L_1:
        /*000c*/ 	.byte	0x04, 0x11
        /*000e*/ 	.short	(.L_3 - .L_2)
	.align		4
.L_2:
        /*0010*/ 	.word	index@(matmul_kernel)
        /*0014*/ 	.word	0x00002500


	//----- nvinfo : EIATTR_MIN_STACK_SIZE
	.align		4
.L_3:
        /*0018*/ 	.byte	0x04, 0x12
        /*001a*/ 	.short	(.L_5 - .L_4)
	.align		4
.L_4:
        /*001c*/ 	.word	index@(matmul_kernel)
        /*0020*/ 	.word	0x00002500
.L_5:


//--------------------- .nv.compat                --------------------------
	.section	.nv.compat,"",@"SHT_CUDA_COMPAT_INFO"
	.align	4
        /*0000*/ 	.byte	0x02, 0x09, 0x01, 0x00, 0x02, 0x02, 0x04, 0x00, 0x02, 0x05, 0x05, 0x00, 0x03, 0x07, 0x01, 0x01
        /*0010*/ 	.byte	0x02, 0x03, 0x00, 0x00, 0x02, 0x06, 0x01, 0x00, 0x04, 0x0b, 0x08, 0x00, 0x00, 0x00, 0x00, 0x00
        /*0020*/ 	.byte	0x00, 0x00, 0x00, 0x00


//--------------------- .nv.info.matmul_kernel    --------------------------
	.section	.nv.info.matmul_kernel,"",@"SHT_CUDA_INFO"
	.sectionflags	@""
	.align	4


	//----- nvinfo : EIATTR_CUDA_API_VERSION
	.align		4
        /*0000*/ 	.byte	0x04, 0x37
        /*0002*/ 	.short	(.L_7 - .L_6)
.L_6:
        /*0004*/ 	.word	0x00000082


	//----- nvinfo : EIATTR_KPARAM_INFO
	.align		4
.L_7:
        /*0008*/ 	.byte	0x04, 0x17
        /*000a*/ 	.short	(.L_9 - .L_8)
.L_8:
        /*000c*/ 	.word	0x00000000
        /*0010*/ 	.short	0x000d
        /*0012*/ 	.short	0x0048
        /*0014*/ 	.byte	0x00, 0xf4, 0x21, 0x00


	//----- nvinfo : EIATTR_KPARAM_INFO
	.align		4
.L_9:
        /*0018*/ 	.byte	0x04, 0x17
        /*001a*/ 	.short	(.L_11 - .L_10)
.L_10:
        /*001c*/ 	.word	0x00000000
        /*0020*/ 	.short	0x000c
        /*0022*/ 	.short	0x0040
        /*0024*/ 	.byte	0x00, 0xf4, 0x21, 0x00


	//----- nvinfo : EIATTR_KPARAM_INFO
	.align		4
.L_11:
        /*0028*/ 	.byte	0x04, 0x17
        /*002a*/ 	.short	(.L_13 - .L_12)
.L_12:
        /*002c*/ 	.word	0x00000000
        /*0030*/ 	.short	0x000b
        /*0032*/ 	.short	0x0038
        /*0034*/ 	.byte	0x00, 0xf0, 0x11, 0x00


	//----- nvinfo : EIATTR_KPARAM_INFO
	.align		4
.L_13:
        /*0038*/ 	.byte	0x04, 0x17
        /*003a*/ 	.short	(.L_15 - .L_14)
.L_14:
        /*003c*/ 	.word	0x00000000
        /*0040*/ 	.short	0x000a
        /*0042*/ 	.short	0x0034
        /*0044*/ 	.byte	0x00, 0xf0, 0x11, 0x00


	//----- nvinfo : EIATTR_KPARAM_INFO
	.align		4
.L_15:
        /*0048*/ 	.byte	0x04, 0x17
        /*004a*/ 	.short	(.L_17 - .L_16)
.L_16:
        /*004c*/ 	.word	0x00000000
        /*0050*/ 	.short	0x0009
        /*0052*/ 	.short	0x0030
        /*0054*/ 	.byte	0x00, 0xf0, 0x11, 0x00


	//----- nvinfo : EIATTR_KPARAM_INFO
	.align		4
.L_17:
        /*0058*/ 	.byte	0x04, 0x17
        /*005a*/ 	.short	(.L_19 - .L_18)
.L_18:
        /*005c*/ 	.word	0x00000000
        /*0060*/ 	.short	0x0008
        /*0062*/ 	.short	0x002c
        /*0064*/ 	.byte	0x00, 0xf0, 0x11, 0x00


	//----- nvinfo : EIATTR_KPARAM_INFO
	.align		4
.L_19:
        /*0068*/ 	.byte	0x04, 0x17
        /*006a*/ 	.short	(.L_21 - .L_20)
.L_20:
        /*006c*/ 	.word	0x00000000
        /*0070*/ 	.short	0x0007
        /*0072*/ 	.short	0x0028
        /*0074*/ 	.byte	0x00, 0xf0, 0x11, 0x00


	//----- nvinfo : EIATTR_KPARAM_INFO
	.align		4
.L_21:
        /*0078*/ 	.byte	0x04, 0x17
        /*007a*/ 	.short	(.L_23 - .L_22)
.L_22:
        /*007c*/ 	.word	0x00000000
        /*0080*/ 	.short	0x0006
        /*0082*/ 	.short	0x0024
        /*0084*/ 	.byte	0x00, 0xf0, 0x11, 0x00


	//----- nvinfo : EIATTR_KPARAM_INFO
	.align		4
.L_23:
        /*0088*/ 	.byte	0x04, 0x17
        /*008a*/ 	.short	(.L_25 - .L_24)
.L_24:
        /*008c*/ 	.word	0x00000000
        /*0090*/ 	.short	0x0005
        /*0092*/ 	.short	0x0020
        /*0094*/ 	.byte	0x00, 0xf0, 0x11, 0x00


	//----- nvinfo : EIATTR_KPARAM_INFO
	.align		4
.L_25:
        /*0098*/ 	.byte	0x04, 0x17
        /*009a*/ 	.short	(.L_27 - .L_26)
.L_26:
        /*009c*/ 	.word	0x00000000
        /*00a0*/ 	.short	0x0004
        /*00a2*/ 	.short	0x001c
        /*00a4*/ 	.byte	0x00, 0xf0, 0x11, 0x00


	//----- nvinfo : EIATTR_KPARAM_INFO
	.align		4
.L_27:
        /*00a8*/ 	.byte	0x04, 0x17
        /*00aa*/ 	.short	(.L_29 - .L_28)
.L_28:
        /*00ac*/ 	.word	0x00000000
        /*00b0*/ 	.short	0x0003
        /*00b2*/ 	.short	0x0018
        /*00b4*/ 	.byte	0x00, 0xf0, 0x11, 0x00


	//----- nvinfo : EIATTR_KPARAM_INFO
	.align		4
.L_29:
        /*00b8*/ 	.byte	0x04, 0x17
        /*00ba*/ 	.short	(.L_31 - .L_30)
.L_30:
        /*00bc*/ 	.word	0x00000000
        /*00c0*/ 	.short	0x0002
        /*00c2*/ 	.short	0x0010
        /*00c4*/ 	.byte	0x00, 0xf4, 0x21, 0x00


	//----- nvinfo : EIATTR_KPARAM_INFO
	.align		4
.L_31:
        /*00c8*/ 	.byte	0x04, 0x17
        /*00ca*/ 	.short	(.L_33 - .L_32)
.L_32:
        /*00cc*/ 	.word	0x00000000
        /*00d0*/ 	.short	0x0001
        /*00d2*/ 	.short	0x0008
        /*00d4*/ 	.byte	0x00, 0xf4, 0x21, 0x00


	//----- nvinfo : EIATTR_KPARAM_INFO
	.align		4
.L_33:
        /*00d8*/ 	.byte	0x04, 0x17
        /*00da*/ 	.short	(.L_35 - .L_34)
.L_34:
        /*00dc*/ 	.word	0x00000000
        /*00e0*/ 	.short	0x0000
        /*00e2*/ 	.short	0x0000
        /*00e4*/ 	.byte	0x00, 0xf4, 0x21, 0x00


	//----- nvinfo : EIATTR_SPARSE_MMA_MASK
	.align		4
.L_35:
        /*00e8*/ 	.byte	0x03, 0x50
        /*00ea*/ 	.short	0x0000


	//----- nvinfo : EIATTR_MAXREG_COUNT
	.align		4
        /*00ec*/ 	.byte	0x03, 0x1b
        /*00ee*/ 	.short	0x00ff


	//----- nvinfo : EIATTR_NUM_BARRIERS
	.align		4
        /*00f0*/ 	.byte	0x02, 0x4c
        /*00f2*/ 	.byte	0x01
	.zero		1


	//----- nvinfo : EIATTR_ANNOTATIONS
	.align		4
        /*00f4*/ 	.byte	0x04, 0x55
        /*00f6*/ 	.short	(.L_37 - .L_36)


	//   ....[0]....
.L_36:
        /*00f8*/ 	.word	0x00000001
        /*00fc*/ 	.byte	0x20, 0x01, 0x00, 0x00, 0x01, 0x00, 0x00, 0x00, 0x90, 0x07, 0x00, 0x00, 0x01, 0x00, 0x00, 0x00
        /* <DEDUP_REMOVED lines=1385> */
        /*579c*/ 	.byte	0xe0, 0x57, 0x02, 0x00


	//----- nvinfo : EIATTR_MERCURY_ISA_VERSION
	.align		4
.L_37:
        /*57a0*/ 	.byte	0x03, 0x5f
        /*57a2*/ 	.short	0x0101


	//----- nvinfo : EIATTR_EXIT_INSTR_OFFSETS
	.align		4
        /*57a4*/ 	.byte	0x04, 0x1c
        /*57a6*/ 	.short	(.L_39 - .L_38)


	//   ....[0]....
.L_38:
        /*57a8*/ 	.word	0x00073270


	//   ....[1]....
        /*57ac*/ 	.word	0x00073290


	//----- nvinfo : EIATTR_REQNTID
	.align		4
.L_39:
        /*57b0*/ 	.byte	0x04, 0x10
        /*57b2*/ 	.short	(.L_41 - .L_40)
.L_40:
        /*57b4*/ 	.word	0x00000080
        /*57b8*/ 	.word	0x00000001
        /*57bc*/ 	.word	0x00000001


	//----- nvinfo : EIATTR_CBANK_PARAM_SIZE
	.align		4
.L_41:
        /*57c0*/ 	.byte	0x03, 0x19
        /*57c2*/ 	.short	0x0050


	//----- nvinfo : EIATTR_PARAM_CBANK
	.align		4
        /*57c4*/ 	.byte	0x04, 0x0a
        /*57c6*/ 	.short	(.L_43 - .L_42)
	.align		4
.L_42:
        /*57c8*/ 	.word	index@(.nv.constant0.matmul_kernel)
        /*57cc*/ 	.short	0x0210
        /*57ce*/ 	.short	0x0050


	//----- nvinfo : EIATTR_SW_WAR
	.align		4
.L_43:
        /*57d0*/ 	.byte	0x04, 0x36
        /*57d2*/ 	.short	(.L_45 - .L_44)
.L_44:
        /*57d4*/ 	.word	0x00000008
.L_45:


//--------------------- .nv.callgraph             --------------------------
	.section	.nv.callgraph,"",@"SHT_CUDA_CALLGRAPH"
	.align	4
	.sectionentsize	8
	.align		4
        /*0000*/ 	.word	0x00000000
	.align		4
        /*0004*/ 	.word	0xffffffff
	.align		4
        /*0008*/ 	.word	0x00000000
	.align		4
        /*000c*/ 	.word	0xfffffffe
	.align		4
        /*0010*/ 	.word	0x00000000
	.align		4
        /*0014*/ 	.word	0xfffffffd
	.align		4
        /*0018*/ 	.word	0x00000000
	.align		4
        /*001c*/ 	.word	0xfffffffc


//--------------------- .text.matmul_kernel       --------------------------
	.section	.text.matmul_kernel,"ax",@progbits
	.align	128
        .global         matmul_kernel
        .type           matmul_kernel,@function
        .size           matmul_kernel,(.L_x_3 - matmul_kernel)
        .other          matmul_kernel,@"STO_CUDA_ENTRY STV_DEFAULT"
matmul_kernel:
.text.matmul_kernel:
[----:B------:R-:W1:Y:S08]  /*0000*/  LDC R1, c[0x0][0x28] ;  /* 0x00000a00ff017b82 */ /* 0x000e700000000800 */
[----:B------:R-:W2:Y:S01]  /*0010*/  LDC.64 R2, c[0x0][0x228] ;  /* 0x00008a00ff027b82 */ /* 0x000ea20000000a00 */
[----:B-1----:R-:W-:Y:S01]  /*0020*/  VIADD R1, R1, 0xffffdb00 ;  /* 0xffffdb0001017836 */ /* 0x002fe20000000000 */
[----:B------:R-:W1:Y:S01]  /*0030*/  S2R R5, SR_CTAID.X ;  /* 0x0000000000057919 */ /* 0x000e620000002500 */
[----:B------:R-:W-:Y:S01]  /*0040*/  ULDC.64 UR8, c[0x0][0x218] ;  /* 0x0000860000087ab9 */ /* 0x000fe20000000a00 */
[----:B------:R-:W-:Y:S01]  /*0050*/  ULDC UR4, c[0x0][0x234] ;  /* 0x00008d0000047ab9 */ /* 0x000fe20000000800 */
[----:B------:R-:W-:Y:S01]  /*0060*/  ULDC.64 UR6, c[0x0][0x210] ;  /* 0x0000840000067ab9 */ /* 0x000fe20000000a00 */
[----:B------:R-:W-:Y:S01]  /*0070*/  ULDC UR10, c[0x0][0x240] ;  /* 0x00009000000a7ab9 */ /* 0x000fe20000000800 */
        /* <DEDUP_REMOVED lines=9> */
[----:B--2---:R-:W-:Y:S01]  /*0110*/  IMAD.MOV.U32 R12, RZ, RZ, R3 ;  /* 0x000000ffff0c7224 */ /* 0x004fe200078e0003 */
[----:B------:R2:W-:Y:S01]  /*0120*/  STL.64 [R1+0x1a28], R2 ;  /* 0x001a280201007387 */ /* 0x0005e20000100a00 */
[----:B------:R-:W-:-:S02]  /*0130*/  IMAD.MOV.U32 R16, RZ, RZ, R2 ;  /* 0x000000ffff107224 */ /* 0x000fc400078e0002 */
[----:B------:R-:W-:-:S03]  /*0140*/  VIADD R0, R12, 0x1ff ;  /* 0x000001ff0c007836 */ /* 0x000fc60000000000 */
[----:B------:R-:W-:Y:S02]  /*0150*/  IABS R17, R16 ;  /* 0x0000001000117213 */ /* 0x000fe40000000000 */
[----:B-1----:R-:W-:Y:S02]  /*0160*/  IABS R8, R5 ;  /* 0x0000000500087213 */ /* 0x002fe40000000000 */
[----:B--2---:R-:W-:-:S04]  /*0170*/  SHF.R.S32.HI R3, RZ, 0x1f, R0 ;  /* 0x0000001fff037819 */ /* 0x004fc80000011400 */
[----:B------:R-:W-:-:S04]  /*0180*/  LEA.HI R3, R3, R0, RZ, 0x9 ;  /* 0x0000000003037211 */ /* 0x000fc800078f48ff */
[----:B------:R-:W-:-:S05]  /*0190*/  SHF.R.S32.HI R3, RZ, 0x9, R3 ;  /* 0x00000009ff037819 */ /* 0x000fca0000011403 */
[----:B------:R-:W-:-:S05]  /*01a0*/  IMAD.SHL.U32 R4, R3, 0x8, RZ ;  /* 0x0000000803047824 */ /* 0x000fca00078e00ff */
[-C--:B------:R-:W-:Y:S02]  /*01b0*/  IABS R7, R4.reuse ;  /* 0x0000000400077213 */ /* 0x080fe40000000000 */
[----:B------:R-:W-:Y:S02]  /*01c0*/  IABS R10, R4 ;  /* 0x00000004000a7213 */ /* 0x000fe40000000000 */
[----:B------:R-:W1:Y:S08]  /*01d0*/  I2F.RP R0, R7 ;  /* 0x0000000700007306 */ /* 0x000e700000209400 */
[----:B-1----:R-:W1:Y:S02]  /*01e0*/  MUFU.RCP R0, R0 ;  /* 0x0000000000007308 */ /* 0x002e640000001000 */
[----:B-1----:R-:W-:-:S02]  /*01f0*/  VIADD R2, R0, 0xffffffe ;  /* 0x0ffffffe00027836 */ /* 0x002fc40000000000 */
[----:B------:R-:W-:-:S04]  /*0200*/  IMAD.MOV R0, RZ, RZ, -R10 ;  /* 0x000000ffff007224 */ /* 0x000fc800078e0a0a */
[----:B------:R1:W2:Y:S02]  /*0210*/  F2I.FTZ.U32.TRUNC.NTZ R3, R2 ;  /* 0x0000000200037305 */ /* 0x0002a4000021f000 */
[----:B-1----:R-:W-:Y:S02]  /*0220*/  IMAD.MOV.U32 R2, RZ, RZ, RZ ;  /* 0x000000ffff027224 */ /* 0x002fe400078e00ff */
[----:B--2---:R-:W-:-:S04]  /*0230*/  IMAD.MOV R6, RZ, RZ, -R3 ;  /* 0x000000ffff067224 */ /* 0x004fc800078e0a03 */
[----:B------:R-:W-:Y:S02]  /*0240*/  IMAD R9, R6, R7, RZ ;  /* 0x0000000706097224 */ /* 0x000fe400078e02ff */
[----:B------:R-:W-:Y:S02]  /*0250*/  IMAD.MOV.U32 R6, RZ, RZ, R8 ;  /* 0x000000ffff067224 */ /* 0x000fe400078e0008 */
[----:B------:R-:W-:-:S06]  /*0260*/  IMAD.HI.U32 R3, R3, R9, R2 ;  /* 0x0000000903037227 */ /* 0x000fcc00078e0002 */
[----:B------:R-:W-:-:S04]  /*0270*/  IMAD.HI.U32 R3, R3, R6, RZ ;  /* 0x0000000603037227 */ /* 0x000fc800078e00ff */
[----:B------:R-:W-:-:S05]  /*0280*/  IMAD R0, R3, R0, R6 ;  /* 0x0000000003007224 */ /* 0x000fca00078e0206 */
[----:B------:R-:W-:-:S13]  /*0290*/  ISETP.GT.U32.AND P1, PT, R7, R0, PT ;  /* 0x000000000700720c */ /* 0x000fda0003f24070 */
[----:B------:R-:W-:Y:S02]  /*02a0*/  @!P1 IMAD.IADD R0, R0, 0x1, -R7 ;  /* 0x0000000100009824 */ /* 0x000fe400078e0a07 */
[----:B------:R-:W-:Y:S01]  /*02b0*/  @!P1 VIADD R3, R3, 0x1 ;  /* 0x0000000103039836 */ /* 0x000fe20000000000 */
[----:B------:R-:W-:Y:S02]  /*02c0*/  ISETP.NE.AND P1, PT, R4, RZ, PT ;  /* 0x000000ff0400720c */ /* 0x000fe40003f25270 */
[----:B------:R-:W-:Y:S02]  /*02d0*/  ISETP.GE.U32.AND P0, PT, R0, R7, PT ;  /* 0x000000070000720c */ /* 0x000fe40003f06070 */
[----:B------:R-:W-:-:S04]  /*02e0*/  LOP3.LUT R0, R5, R4, RZ, 0x3c, !PT ;  /* 0x0000000405007212 */ /* 0x000fc800078e3cff */
[----:B------:R-:W-:Y:S01]  /*02f0*/  ISETP.GE.AND P2, PT, R0, RZ, PT ;  /* 0x000000ff0000720c */ /* 0x000fe20003f46270 */
[----:B------:R-:W-:-:S06]  /*0300*/  VIADD R0, R16, 0xff ;  /* 0x000000ff10007836 */ /* 0x000fcc0000000000 */
[----:B------:R-:W-:-:S04]  /*0310*/  @P0 VIADD R3, R3, 0x1 ;  /* 0x0000000103030836 */ /* 0x000fc80000000000 */
[----:B------:R-:W-:Y:S01]  /*0320*/  IMAD.MOV.U32 R2, RZ, RZ, R3 ;  /* 0x000000ffff027224 */ /* 0x000fe200078e0003 */
[----:B------:R-:W-:-:S03]  /*0330*/  SHF.R.S32.HI R3, RZ, 0x1f, R0 ;  /* 0x0000001fff037819 */ /* 0x000fc60000011400 */
[----:B------:R-:W-:Y:S01]  /*0340*/  @!P2 IMAD.MOV R2, RZ, RZ, -R2 ;  /* 0x000000ffff02a224 */ /* 0x000fe200078e0a02 */
[----:B------:R-:W-:Y:S02]  /*0350*/  @!P1 LOP3.LUT R2, RZ, R4, RZ, 0x33, !PT ;  /* 0x00000004ff029212 */ /* 0x000fe400078e33ff */
[----:B------:R-:W-:-:S03]  /*0360*/  LEA.HI R3, R3, R0, RZ, 0x8 ;  /* 0x0000000003037211 */ /* 0x000fc600078f40ff */
[----:B------:R-:W-:Y:S02]  /*0370*/  IMAD.SHL.U32 R7, R2, 0x8, RZ ;  /* 0x0000000802077824 */ /* 0x000fe400078e00ff */
[----:B------:R-:W-:-:S03]  /*0380*/  IMAD.MOV R2, RZ, RZ, -R2 ;  /* 0x000000ffff027224 */ /* 0x000fc600078e0a02 */
[----:B------:R-:W-:Y:S01]  /*0390*/  LEA.HI.SX32 R3, R3, -R7, 0x18 ;  /* 0x8000000703037211 */ /* 0x000fe200078fc2ff */
[----:B------:R-:W-:Y:S01]  /*03a0*/  IMAD R8, R4, R2, R5 ;  /* 0x0000000204087224 */ /* 0x000fe200078e0205 */
[----:B------:R-:W-:Y:S02]  /*03b0*/  MOV R2, RZ ;  /* 0x000000ff00027202 */ /* 0x000fe40000000f00 */
[----:B------:R-:W-:Y:S02]  /*03c0*/  VIMNMX R9, R3, 0x8, PT ;  /* 0x0000000803097848 */ /* 0x000fe40003fe0100 */
[----:B------:R-:W-:Y:S02]  /*03d0*/  IABS R4, R8 ;  /* 0x0000000800047213 */ /* 0x000fe40000000000 */
[-C--:B------:R-:W-:Y:S02]  /*03e0*/  IABS R6, R9.reuse ;  /* 0x0000000900067213 */ /* 0x080fe40000000000 */
[----:B------:R-:W-:-:S02]  /*03f0*/  IABS R10, R9 ;  /* 0x00000009000a7213 */ /* 0x000fc40000000000 */
[----:B------:R-:W1:Y:S08]  /*0400*/  I2F.RP R0, R6 ;  /* 0x0000000600007306 */ /* 0x000e700000209400 */
[----:B-1----:R-:W1:Y:S02]  /*0410*/  MUFU.RCP R0, R0 ;  /* 0x0000000000007308 */ /* 0x002e640000001000 */
[----:B-1----:R-:W-:-:S02]  /*0420*/  VIADD R3, R0, 0xffffffe ;  /* 0x0ffffffe00037836 */ /* 0x002fc40000000000 */
[----:B------:R-:W-:Y:S02]  /*0430*/  IMAD.MOV R0, RZ, RZ, -R10 ;  /* 0x000000ffff007224 */ /* 0x000fe400078e0a0a */
[----:B------:R-:W1:Y:S02]  /*0440*/  S2R R10, SR_TID.X ;  /* 0x00000000000a7919 */ /* 0x000e640000002100 */
[----:B------:R-:W2:Y:S02]  /*0450*/  F2I.FTZ.U32.TRUNC.NTZ R3, R3 ;  /* 0x0000000300037305 */ /* 0x000ea4000021f000 */
[----:B--2---:R-:W-:-:S04]  /*0460*/  IMAD.MOV R11, RZ, RZ, -R3 ;  /* 0x000000ffff0b7224 */ /* 0x004fc800078e0a03 */
[----:B------:R-:W-:-:S04]  /*0470*/  IMAD R5, R11, R6, RZ ;  /* 0x000000060b057224 */ /* 0x000fc800078e02ff */
[----:B------:R-:W-:-:S04]  /*0480*/  IMAD.HI.U32 R2, R3, R5, R2 ;  /* 0x0000000503027227 */ /* 0x000fc800078e0002 */
[----:B------:R-:W-:Y:S02]  /*0490*/  IMAD.MOV.U32 R3, RZ, RZ, R4 ;  /* 0x000000ffff037224 */ /* 0x000fe400078e0004 */
[----:B------:R-:W2:Y:S01]  /*04a0*/  I2F.RP R4, R17 ;  /* 0x0000001100047306 */ /* 0x000ea20000209400 */
[----:B-1----:R-:W-:Y:S01]  /*04b0*/  LOP3.LUT R11, R10, 0x7f, RZ, 0xc0, !PT ;  /* 0x0000007f0a0b7812 */ /* 0x002fe200078ec0ff */
[----:B------:R-:W-:-:S04]  /*04c0*/  IMAD.HI.U32 R2, R2, R3, RZ ;  /* 0x0000000302027227 */ /* 0x000fc800078e00ff */
[----:B------:R-:W-:Y:S01]  /*04d0*/  IMAD R3, R2, R0, R3 ;  /* 0x0000000002037224 */ /* 0x000fe200078e0203 */
[----:B------:R-:W-:-:S04]  /*04e0*/  IABS R0, R12 ;  /* 0x0000000c00007213 */ /* 0x000fc80000000000 */
[----:B------:R-:W-:Y:S01]  /*04f0*/  ISETP.GT.U32.AND P1, PT, R6, R3, PT ;  /* 0x000000030600720c */ /* 0x000fe20003f24070 */
[----:B--2---:R-:W1:-:S12]  /*0500*/  MUFU.RCP R4, R4 ;  /* 0x0000000400047308 */ /* 0x004e580000001000 */
[----:B------:R-:W-:Y:S02]  /*0510*/  @!P1 IMAD.IADD R3, R3, 0x1, -R6 ;  /* 0x0000000103039824 */ /* 0x000fe400078e0a06 */
[----:B------:R-:W-:Y:S01]  /*0520*/  @!P1 VIADD R2, R2, 0x1 ;  /* 0x0000000102029836 */ /* 0x000fe20000000000 */
[----:B------:R-:W-:Y:S02]  /*0530*/  ISETP.NE.AND P1, PT, R9, RZ, PT ;  /* 0x000000ff0900720c */ /* 0x000fe40003f25270 */
[----:B------:R-:W-:Y:S02]  /*0540*/  ISETP.GE.U32.AND P0, PT, R3, R6, PT ;  /* 0x000000060300720c */ /* 0x000fe40003f06070 */
[----:B------:R-:W-:Y:S01]  /*0550*/  LOP3.LUT R3, R8, R9, RZ, 0x3c, !PT ;  /* 0x0000000908037212 */ /* 0x000fe200078e3cff */
[----:B------:R-:W2:Y:S03]  /*0560*/  I2F.RP R6, R0 ;  /* 0x0000000000067306 */ /* 0x000ea60000209400 */
[----:B------:R-:W-:Y:S01]  /*0570*/  ISETP.GE.AND P2, PT, R3, RZ, PT ;  /* 0x000000ff0300720c */ /* 0x000fe20003f46270 */
[----:B-1----:R-:W-:-:S06]  /*0580*/  VIADD R3, R4, 0xffffffe ;  /* 0x0ffffffe04037836 */ /* 0x002fcc0000000000 */
[----:B------:R-:W-:Y:S01]  /*0590*/  @P0 VIADD R2, R2, 0x1 ;  /* 0x0000000102020836 */ /* 0x000fe20000000000 */
[----:B------:R-:W1:Y:S03]  /*05a0*/  F2I.FTZ.U32.TRUNC.NTZ R3, R3 ;  /* 0x0000000300037305 */ /* 0x000e66000021f000 */
[----:B------:R-:W-:-:S04]  /*05b0*/  IMAD.MOV.U32 R14, RZ, RZ, R2 ;  /* 0x000000ffff0e7224 */ /* 0x000fc800078e0002 */
[----:B------:R-:W-:Y:S01]  /*05c0*/  @!P2 IMAD.MOV R14, RZ, RZ, -R14 ;  /* 0x000000ffff0ea224 */ /* 0x000fe200078e0a0e */
[----:B--2---:R-:W2:Y:S01]  /*05d0*/  MUFU.RCP R6, R6 ;  /* 0x0000000600067308 */ /* 0x004ea20000001000 */
[----:B------:R-:W-:-:S05]  /*05e0*/  @!P1 LOP3.LUT R14, RZ, R9, RZ, 0x33, !PT ;  /* 0x00000009ff0e9212 */ /* 0x000fca00078e33ff */
[----:B------:R-:W-:Y:S02]  /*05f0*/  IMAD.MOV R2, RZ, RZ, -R14 ;  /* 0x000000ffff027224 */ /* 0x000fe400078e0a0e */
[----:B-1----:R-:W-:Y:S02]  /*0600*/  IMAD.MOV R5, RZ, RZ, -R3 ;  /* 0x000000ffff057224 */ /* 0x002fe400078e0a03 */
[----:B------:R-:W-:Y:S02]  /*0610*/  IMAD R2, R9, R2, R8 ;  /* 0x0000000209027224 */ /* 0x000fe400078e0208 */
[----:B------:R-:W-:Y:S02]  /*0620*/  IMAD.MOV.U32 R8, RZ, RZ, R5 ;  /* 0x000000ffff087224 */ /* 0x000fe400078e0005 */
[----:B------:R-:W-:Y:S02]  /*0630*/  IMAD.IADD R2, R7, 0x1, R2 ;  /* 0x0000000107027824 */ /* 0x000fe400078e0202 */
[----:B------:R-:W-:-:S02]  /*0640*/  IMAD R7, R8, R17, RZ ;  /* 0x0000001108077224 */ /* 0x000fc400078e02ff */
[----:B--2---:R-:W-:Y:S01]  /*0650*/  VIADD R4, R6, 0xffffffe ;  /* 0x0ffffffe06047836 */ /* 0x004fe20000000000 */
[----:B------:R-:W-:Y:S01]  /*0660*/  SHF.R.U32.HI R6, RZ, 0x6, R10 ;  /* 0x00000006ff067819 */ /* 0x000fe2000001160a */
[----:B------:R-:W-:Y:S02]  /*0670*/  IMAD R8, R2, 0x100, R11 ;  /* 0x0000010002087824 */ /* 0x000fe400078e020b */
[----:B------:R-:W-:Y:S01]  /*0680*/  IMAD.MOV.U32 R2, RZ, RZ, RZ ;  /* 0x000000ffff027224 */ /* 0x000fe200078e00ff */
[----:B------:R1:W2:Y:S01]  /*0690*/  F2I.FTZ.U32.TRUNC.NTZ R5, R4 ;  /* 0x0000000400057305 */ /* 0x0002a2000021f000 */
[----:B------:R-:W-:Y:S01]  /*06a0*/  VIADD R9, R8, 0x80 ;  /* 0x0000008008097836 */ /* 0x000fe20000000000 */
[----:B------:R-:W-:Y:S01]  /*06b0*/  IABS R12, R8 ;  /* 0x00000008000c7213 */ /* 0x000fe20000000000 */
[----:B------:R-:W-:Y:S01]  /*06c0*/  IMAD.HI.U32 R2, R3, R7, R2 ;  /* 0x0000000703027227 */ /* 0x000fe200078e0002 */
[----:B------:R-:W-:Y:S02]  /*06d0*/  SHF.R.S32.HI R3, RZ, 0x6, R10 ;  /* 0x00000006ff037819 */ /* 0x000fe4000001140a */
[----:B------:R-:W-:Y:S01]  /*06e0*/  IABS R13, R9 ;  /* 0x00000009000d7213 */ /* 0x000fe20000000000 */
[----:B------:R-:W-:Y:S01]  /*06f0*/  IMAD.SHL.U32 R10, R10, 0x4, RZ ;  /* 0x000000040a0a7824 */ /* 0x000fe200078e00ff */
[----:B------:R-:W-:Y:S01]  /*0700*/  SGXT.U32 R6, R6, 0x1 ;  /* 0x000000010606781a */ /* 0x000fe20000000000 */
[----:B------:R-:W-:Y:S01]  /*0710*/  IMAD.SHL.U32 R7, R14, 0x200, RZ ;  /* 0x000002000e077824 */ /* 0x000fe200078e00ff */
[----:B-1----:R-:W-:Y:S01]  /*0720*/  SGXT R4, R3, 0x1 ;  /* 0x000000010304781a */ /* 0x002fe20000000200 */
[----:B------:R-:W-:-:S03]  /*0730*/  IMAD.HI.U32 R3, R2, R12, RZ ;  /* 0x0000000c02037227 */ /* 0x000fc600078e00ff */
[----:B------:R-:W-:Y:S01]  /*0740*/  LOP3.LUT R11, R4, 0x90, RZ, 0xc0, !PT ;  /* 0x00000090040b7812 */ /* 0x000fe200078ec0ff */
[----:B--2---:R-:W-:Y:S01]  /*0750*/  IMAD.MOV R15, RZ, RZ, -R5 ;  /* 0x000000ffff0f7224 */ /* 0x004fe200078e0a05 */
[----:B------:R-:W-:Y:S01]  /*0760*/  IADD3 R4, -R3, RZ, RZ ;  /* 0x000000ff03047210 */ /* 0x000fe20007ffe1ff */
[----:B------:R-:W-:Y:S01]  /*0770*/  IMAD.HI.U32 R2, R2, R13, RZ ;  /* 0x0000000d02027227 */ /* 0x000fe200078e00ff */
[----:B------:R-:W-:Y:S01]  /*0780*/  LOP3.LUT R10, R11, 0x7c, R10, 0x78, !PT ;  /* 0x0000007c0b0a7812 */ /* 0x000fe200078e780a */
[----:B------:R-:W-:Y:S01]  /*0790*/  STL [R1+0x1c38], R7 ;  /* 0x001c380701007387 */ /* 0x000fe20000100800 */
[----:B------:R-:W-:Y:S01]  /*07a0*/  LOP3.LUT R3, R7, R6, RZ, 0xfc, !PT ;  /* 0x0000000607037212 */ /* 0x000fe200078efcff */
[----:B------:R-:W-:Y:S02]  /*07b0*/  IMAD R6, R17, R4, R12 ;  /* 0x0000000411067224 */ /* 0x000fe400078e020c */
[----:B------:R1:W-:Y:S01]  /*07c0*/  STL [R1+0x48], R10 ;  /* 0x0000480a01007387 */ /* 0x0003e20000100800 */
[----:B------:R-:W-:Y:S01]  /*07d0*/  IMAD R11, R15, R0, RZ ;  /* 0x000000000f0b7224 */ /* 0x000fe200078e02ff */
[----:B------:R-:W-:Y:S01]  /*07e0*/  LOP3.LUT R12, R3, 0x1fe, RZ, 0xfc, !PT ;  /* 0x000001fe030c7812 */ /* 0x000fe200078efcff */
[----:B------:R-:W-:Y:S01]  /*07f0*/  IMAD.MOV.U32 R4, RZ, RZ, RZ ;  /* 0x000000ffff047224 */ /* 0x000fe200078e00ff */
[----:B------:R-:W-:Y:S01]  /*0800*/  ISETP.GT.U32.AND P0, PT, R17, R6, PT ;  /* 0x000000061100720c */ /* 0x000fe20003f04070 */
[----:B------:R-:W-:Y:S01]  /*0810*/  STL.64 [R1+0x1c40], R8 ;  /* 0x001c400801007387 */ /* 0x000fe20000100a00 */
[----:B------:R-:W-:-:S02]  /*0820*/  IABS R19, R12 ;  /* 0x0000000c00137213 */ /* 0x000fc40000000000 */
[----:B------:R-:W-:Y:S01]  /*0830*/  ISETP.GE.AND P2, PT, R12, RZ, PT ;  /* 0x000000ff0c00720c */ /* 0x000fe20003f46270 */
[----:B-1----:R-:W-:Y:S01]  /*0840*/  IMAD.MOV R10, RZ, RZ, -R2 ;  /* 0x000000ffff0a7224 */ /* 0x002fe200078e0a02 */
[----:B------:R-:W-:Y:S01]  /*0850*/  LOP3.LUT R12, R3, 0x4, RZ, 0xfc, !PT ;  /* 0x00000004030c7812 */ /* 0x000fe200078efcff */
[----:B------:R-:W-:Y:S01]  /*0860*/  IMAD.HI.U32 R2, R5, R11, R4 ;  /* 0x0000000b05027227 */ /* 0x000fe200078e0004 */
[----:B------:R-:W-:Y:S02]  /*0870*/  IABS R11, R3 ;  /* 0x00000003000b7213 */ /* 0x000fe40000000000 */
[----:B------:R-:W-:Y:S01]  /*0880*/  LOP3.LUT R5, R3, 0x2, RZ, 0xfc, !PT ;  /* 0x0000000203057812 */ /* 0x000fe200078efcff */
[----:B------:R-:W-:Y:S01]  /*0890*/  IMAD R4, R17, R10, R13 ;  /* 0x0000000a11047224 */ /* 0x000fe200078e020d */
[----:B------:R-:W-:Y:S01]  /*08a0*/  ISETP.GE.AND P4, PT, R12, RZ, PT ;  /* 0x000000ff0c00720c */ /* 0x000fe20003f86270 */
[----:B------:R-:W-:Y:S01]  /*08b0*/  @!P0 IMAD.IADD R6, R6, 0x1, -R17 ;  /* 0x0000000106068824 */ /* 0x000fe200078e0a11 */
[----:B------:R-:W-:Y:S01]  /*08c0*/  ISETP.GE.AND P1, PT, R5, RZ, PT ;  /* 0x000000ff0500720c */ /* 0x000fe20003f26270 */
[----:B------:R-:W-:Y:S01]  /*08d0*/  IMAD.HI.U32 R10, R2, R19, RZ ;  /* 0x00000013020a7227 */ /* 0x000fe200078e00ff */
[----:B------:R-:W-:-:S02]  /*08e0*/  ISETP.GT.U32.AND P3, PT, R17, R4, PT ;  /* 0x000000041100720c */ /* 0x000fc40003f64070 */
[----:B------:R-:W-:Y:S01]  /*08f0*/  IABS R13, R5 ;  /* 0x00000005000d7213 */ /* 0x000fe20000000000 */
[----:B------:R-:W-:Y:S01]  /*0900*/  IMAD.HI.U32 R5, R2, R11, RZ ;  /* 0x0000000b02057227 */ /* 0x000fe200078e00ff */
[----:B------:R-:W-:Y:S02]  /*0910*/  IABS R15, R12 ;  /* 0x0000000c000f7213 */ /* 0x000fe40000000000 */
[----:B------:R-:W-:Y:S01]  /*0920*/  ISETP.GT.U32.AND P5, PT, R17, R6, PT ;  /* 0x000000061100720c */ /* 0x000fe20003fa4070 */
[----:B------:R-:W-:Y:S01]  /*0930*/  IMAD.MOV R12, RZ, RZ, -R5 ;  /* 0x000000ffff0c7224 */ /* 0x000fe200078e0a05 */
[C---:B------:R-:W-:Y:S01]  /*0940*/  LOP3.LUT R14, R3.reuse, 0x6, RZ, 0xfc, !PT ;  /* 0x00000006030e7812 */ /* 0x040fe200078efcff */
[----:B------:R-:W-:Y:S01]  /*0950*/  IMAD.MOV R10, RZ, RZ, -R10 ;  /* 0x000000ffff0a7224 */ /* 0x000fe200078e0a0a */
[C---:B------:R-:W-:Y:S01]  /*0960*/  LOP3.LUT R18, R3.reuse, 0x36, RZ, 0xfc, !PT ;  /* 0x0000003603127812 */ /* 0x040fe200078efcff */
[----:B------:R-:W-:Y:S01]  /*0970*/  IMAD R11, R0, R12, R11 ;  /* 0x0000000c000b7224 */ /* 0x000fe200078e020b */
[----:B------:R-:W-:Y:S01]  /*0980*/  IABS R12, R14 ;  /* 0x0000000e000c7213 */ /* 0x000fe20000000000 */
[----:B------:R-:W-:Y:S01]  /*0990*/  @!P3 IMAD.IADD R4, R4, 0x1, -R17 ;  /* 0x000000010404b824 */ /* 0x000fe200078e0a11 */
[----:B------:R-:W-:Y:S01]  /*09a0*/  LOP3.LUT R20, R3, 0x142, RZ, 0xfc, !PT ;  /* 0x0000014203147812 */ /* 0x000fe200078efcff */
[C---:B------:R-:W-:Y:S01]  /*09b0*/  IMAD R248, R0.reuse, R10, R19 ;  /* 0x0000000a00f87224 */ /* 0x040fe200078e0213 */
[----:B------:R-:W-:Y:S01]  /*09c0*/  ISETP.GT.U32.AND P0, PT, R0, R11, PT ;  /* 0x0000000b0000720c */ /* 0x000fe20003f04070 */
[----:B------:R-:W-:Y:S01]  /*09d0*/  IMAD.HI.U32 R5, R2, R13, RZ ;  /* 0x0000000d02057227 */ /* 0x000fe200078e00ff */
[----:B------:R-:W-:-:S02]  /*09e0*/  ISETP.GT.U32.AND P6, PT, R17, R4, PT ;  /* 0x000000041100720c */ /* 0x000fc40003fc4070 */
[----:B------:R-:W-:Y:S01]  /*09f0*/  ISETP.GT.U32.AND P3, PT, R0, R248, PT ;  /* 0x000000f80000720c */ /* 0x000fe20003f64070 */
[----:B------:R-:W-:Y:S01]  /*0a00*/  @!P5 IMAD.IADD R6, R6, 0x1, -R17 ;  /* 0x000000010606d824 */ /* 0x000fe200078e0a11 */
[----:B------:R-:W-:Y:S01]  /*0a10*/  ISETP.GE.AND P5, PT, R8, RZ, PT ;  /* 0x000000ff0800720c */ /* 0x000fe20003fa6270 */
[----:B------:R-:W-:Y:S01]  /*0a20*/  IMAD.HI.U32 R10, R2, R15, RZ ;  /* 0x0000000f020a7227 */ /* 0x000fe200078e00ff */
[C---:B------:R-:W-:Y:S02]  /*0a30*/  LOP3.LUT R22, R3.reuse, 0x146, RZ, 0xfc, !PT ;  /* 0x0000014603167812 */ /* 0x040fe400078efcff */
[C---:B------:R-:W-:Y:S01]  /*0a40*/  LOP3.LUT R24, R3.reuse, 0x14e, RZ, 0xfc, !PT ;  /* 0x0000014e03187812 */ /* 0x040fe200078efcff */
[----:B------:R-:W-:Y:S01]  /*0a50*/  IMAD.MOV R5, RZ, RZ, -R5 ;  /* 0x000000ffff057224 */ /* 0x000fe200078e0a05 */
[----:B------:R-:W-:Y:S01]  /*0a60*/  LOP3.LUT R26, R3, 0x152, RZ, 0xfc, !PT ;  /* 0x00000152031a7812 */ /* 0x000fe200078efcff */
[----:B------:R-:W-:Y:S01]  /*0a70*/  @!P0 IMAD.IADD R11, R11, 0x1, -R0 ;  /* 0x000000010b0b8824 */ /* 0x000fe200078e0a00 */
[----:B------:R-:W-:Y:S01]  /*0a80*/  IABS R23, R24 ;  /* 0x0000001800177213 */ /* 0x000fe20000000000 */
[----:B------:R-:W-:Y:S01]  /*0a90*/  @!P6 IMAD.IADD R4, R4, 0x1, -R17 ;  /* 0x000000010404e824 */ /* 0x000fe200078e0a11 */
[----:B------:R-:W-:Y:S01]  /*0aa0*/  ISETP.GE.AND P6, PT, R9, RZ, PT ;  /* 0x000000ff0900720c */ /* 0x000fe20003fc6270 */
[----:B------:R-:W-:Y:S01]  /*0ab0*/  IMAD.MOV R10, RZ, RZ, -R10 ;  /* 0x000000ffff0a7224 */ /* 0x000fe200078e0a0a */
[----:B------:R-:W-:Y:S01]  /*0ac0*/  IABS R25, R26 ;  /* 0x0000001a00197213 */ /* 0x000fe20000000000 */
[----:B------:R-:W-:Y:S01]  /*0ad0*/  @!P3 IMAD.IADD R248, R248, 0x1, -R0 ;  /* 0x00000001f8f8b824 */ /* 0x000fe200078e0a00 */
[----:B------:R-:W-:Y:S01]  /*0ae0*/  ISETP.NE.AND P3, PT, R16, RZ, PT ;  /* 0x000000ff1000720c */ /* 0x000fe20003f65270 */
[C---:B------:R-:W-:Y:S01]  /*0af0*/  IMAD R13, R0.reuse, R5, R13 ;  /* 0x00000005000d7224 */ /* 0x040fe200078e020d */
[----:B------:R-:W-:Y:S01]  /*0b00*/  LOP3.LUT R5, RZ, R16, RZ, 0x33, !PT ;  /* 0x00000010ff057212 */ /* 0x000fe200078e33ff */
[----:B------:R-:W-:Y:S01]  /*0b10*/  IMAD.MOV.U32 R17, RZ, RZ, R12 ;  /* 0x000000ffff117224 */ /* 0x000fe200078e000c */
[C---:B------:R-:W-:Y:S01]  /*0b20*/  ISETP.GT.U32.AND P0, PT, R0.reuse, R248, PT ;  /* 0x000000f80000720c */ /* 0x040fe20003f04070 */
[----:B------:R-:W-:Y:S01]  /*0b30*/  @!P5 IMAD.MOV R6, RZ, RZ, -R6 ;  /* 0x000000ffff06d224 */ /* 0x000fe200078e0a06 */
[C---:B------:R-:W-:Y:S01]  /*0b40*/  ISETP.GT.U32.AND P5, PT, R0.reuse, R11, PT ;  /* 0x0000000b0000720c */ /* 0x040fe20003fa4070 */
[----:B------:R-:W-:Y:S01]  /*0b50*/  IMAD R15, R0, R10, R15 ;  /* 0x0000000a000f7224 */ /* 0x000fe200078e020f */
[----:B------:R-:W-:Y:S01]  /*0b60*/  LOP3.LUT R16, R3, 0x8, RZ, 0xfc, !PT ;  /* 0x0000000803107812 */ /* 0x000fe200078efcff */
[----:B------:R-:W-:Y:S01]  /*0b70*/  IMAD.HI.U32 R10, R2, R17, RZ ;  /* 0x00000011020a7227 */ /* 0x000fe200078e00ff */
[----:B------:R-:W-:-:S02]  /*0b80*/  SEL R6, R5, R6, !P3 ;  /* 0x0000000605067207 */ /* 0x000fc40005800000 */
[----:B------:R-:W-:Y:S01]  /*0b90*/  IABS R12, R16 ;  /* 0x00000010000c7213 */ /* 0x000fe20000000000 */
[----:B------:R-:W-:Y:S01]  /*0ba0*/  @!P6 IMAD.MOV R4, RZ, RZ, -R4 ;  /* 0x000000ffff04e224 */ /* 0x000fe200078e0a04 */
[----:B------:R-:W-:Y:S01]  /*0bb0*/  ISETP.GT.U32.AND P6, PT, R0, R13, PT ;  /* 0x0000000d0000720c */ /* 0x000fe20003fc4070 */
[----:B------:R-:W-:Y:S01]  /*0bc0*/  IMAD.MOV R10, RZ, RZ, -R10 ;  /* 0x000000ffff0a7224 */ /* 0x000fe200078e0a0a */
[----:B------:R1:W-:Y:S01]  /*0bd0*/  STL [R1+0x6c], R6 ;  /* 0x00006c0601007387 */ /* 0x0003e20000100800 */
[--C-:B------:R-:W-:Y:S01]  /*0be0*/  @!P0 IMAD.IADD R248, R248, 0x1, -R0.reuse ;  /* 0x00000001f8f88824 */ /* 0x100fe200078e0a00 */
[----:B------:R-:W-:Y:S01]  /*0bf0*/  SEL R4, R5, R4, !P3 ;  /* 0x0000000405047207 */ /* 0x000fe20005800000 */
[C---:B------:R-:W-:Y:S01]  /*0c00*/  IMAD R17, R0.reuse, R10, R17 ;  /* 0x0000000a00117224 */ /* 0x040fe200078e0211 */
[C---:B------:R-:W-:Y:S01]  /*0c10*/  ISETP.GT.U32.AND P3, PT, R0.reuse, R15, PT ;  /* 0x0000000f0000720c */ /* 0x040fe20003f64070 */
[----:B------:R-:W-:Y:S01]  /*0c20*/  @!P5 IMAD.IADD R11, R11, 0x1, -R0 ;  /* 0x000000010b0bd824 */ /* 0x000fe200078e0a00 */
[----:B------:R-:W-:Y:S01]  /*0c30*/  LOP3.LUT R10, R3, 0xc, RZ, 0xfc, !PT ;  /* 0x0000000c030a7812 */ /* 0x000fe200078efcff */
[----:B------:R-:W-:Y:S01]  /*0c40*/  IMAD.MOV.U32 R5, RZ, RZ, R12 ;  /* 0x000000ffff057224 */ /* 0x000fe200078e000c */
[----:B------:R-:W-:Y:S01]  /*0c50*/  ISETP.GT.U32.AND P5, PT, R0, R17, PT ;  /* 0x000000110000720c */ /* 0x000fe20003fa4070 */
[----:B------:R-:W-:Y:S01]  /*0c60*/  @!P2 IMAD.MOV R248, RZ, RZ, -R248 ;  /* 0x000000fffff8a224 */ /* 0x000fe200078e0af8 */
[----:B------:R2:W-:Y:S01]  /*0c70*/  STL [R1+0x68], R4 ;  /* 0x0000680401007387 */ /* 0x0005e20000100800 */
[----:B------:R-:W-:-:S02]  /*0c80*/  @!P6 IADD3 R13, R13, -R0, RZ ;  /* 0x800000000d0de210 */ /* 0x000fc40007ffe0ff */
[----:B-1----:R-:W-:Y:S01]  /*0c90*/  LOP3.LUT R6, R3, 0xa, RZ, 0xfc, !PT ;  /* 0x0000000a03067812 */ /* 0x002fe200078efcff */
[----:B------:R1:W-:Y:S01]  /*0ca0*/  STL [R1+0x1c68], R248 ;  /* 0x001c68f801007387 */ /* 0x0003e20000100800 */
[----:B------:R-:W-:Y:S02]  /*0cb0*/  ISETP.GT.U32.AND P2, PT, R0, R13, PT ;  /* 0x0000000d0000720c */ /* 0x000fe40003f44070 */
[----:B------:R-:W-:Y:S01]  /*0cc0*/  IABS R19, R6 ;  /* 0x0000000600137213 */ /* 0x000fe20000000000 */
[----:B------:R-:W-:Y:S01]  /*0cd0*/  @!P3 IMAD.IADD R15, R15, 0x1, -R0 ;  /* 0x000000010f0fb824 */ /* 0x000fe200078e0a00 */
[----:B------:R-:W-:Y:S01]  /*0ce0*/  IABS R21, R10 ;  /* 0x0000000a00157213 */ /* 0x000fe20000000000 */
[----:B--2---:R-:W-:Y:S01]  /*0cf0*/  IMAD.HI.U32 R4, R2, R5, RZ ;  /* 0x0000000502047227 */ /* 0x004fe200078e00ff */
[----:B------:R-:W-:Y:S02]  /*0d00*/  ISETP.GE.AND P6, PT, R3, RZ, PT ;  /* 0x000000ff0300720c */ /* 0x000fe40003fc6270 */
[----:B------:R-:W-:Y:S01]  /*0d10*/  ISETP.GT.U32.AND P3, PT, R0, R15, PT ;  /* 0x0000000f0000720c */ /* 0x000fe20003f64070 */
[----:B------:R-:W-:Y:S01]  /*0d20*/  IMAD.MOV R4, RZ, RZ, -R4 ;  /* 0x000000ffff047224 */ /* 0x000fe200078e0a04 */
[----:B------:R-:W-:Y:S01]  /*0d30*/  ISETP.GE.AND P0, PT, R14, RZ, PT ;  /* 0x000000ff0e00720c */ /* 0x000fe20003f06270 */
[--C-:B------:R-:W-:Y:S01]  /*0d40*/  @!P5 IMAD.IADD R17, R17, 0x1, -R0.reuse ;  /* 0x000000011111d824 */ /* 0x100fe200078e0a00 */
[C---:B------:R-:W-:Y:S01]  /*0d50*/  LOP3.LUT R14, R3.reuse, 0x10, RZ, 0xfc, !PT ;  /* 0x00000010030e7812 */ /* 0x040fe200078efcff */
[C---:B------:R-:W-:Y:S01]  /*0d60*/  IMAD R5, R0.reuse, R4, R5 ;  /* 0x0000000400057224 */ /* 0x040fe200078e0205 */
[----:B------:R-:W-:Y:S01]  /*0d70*/  LOP3.LUT R12, R3, 0xe, RZ, 0xfc, !PT ;  /* 0x0000000e030c7812 */ /* 0x000fe200078efcff */
[----:B------:R-:W-:Y:S01]  /*0d80*/  @!P2 IMAD.IADD R13, R13, 0x1, -R0 ;  /* 0x000000010d0da824 */ /* 0x000fe200078e0a00 */
[----:B------:R-:W-:Y:S01]  /*0d90*/  ISETP.GT.U32.AND P5, PT, R0, R17, PT ;  /* 0x000000110000720c */ /* 0x000fe20003fa4070 */
[----:B------:R-:W-:Y:S01]  /*0da0*/  IMAD.HI.U32 R4, R2, R19, RZ ;  /* 0x0000001302047227 */ /* 0x000fe200078e00ff */
[----:B------:R-:W-:-:S02]  /*0db0*/  ISETP.GT.U32.AND P2, PT, R0, R5, PT ;  /* 0x000000050000720c */ /* 0x000fc40003f44070 */
[C---:B------:R-:W-:Y:S01]  /*0dc0*/  LOP3.LUT R28, R3.reuse, 0x154, RZ, 0xfc, !PT ;  /* 0x00000154031c7812 */ /* 0x040fe200078efcff */
[----:B------:R-:W-:Y:S01]  /*0dd0*/  IMAD.MOV R4, RZ, RZ, -R4 ;  /* 0x000000ffff047224 */ /* 0x000fe200078e0a04 */
[----:B------:R-:W-:Y:S01]  /*0de0*/  LOP3.LUT R30, R3, 0x156, RZ, 0xfc, !PT ;  /* 0x00000156031e7812 */ /* 0x000fe200078efcff */
[----:B-1----:R-:W-:Y:S01]  /*0df0*/  IMAD.MOV.U32 R248, RZ, RZ, R11 ;  /* 0x000000fffff87224 */ /* 0x002fe200078e000b */
[----:B------:R-:W-:Y:S01]  /*0e00*/  IABS R27, R28 ;  /* 0x0000001c001b7213 */ /* 0x000fe20000000000 */
[C---:B------:R-:W-:Y:S01]  /*0e10*/  IMAD R11, R0.reuse, R4, R19 ;  /* 0x00000004000b7224 */ /* 0x040fe200078e0213 */
[----:B------:R-:W-:Y:S01]  /*0e20*/  IABS R19, R12 ;  /* 0x0000000c00137213 */ /* 0x000fe20000000000 */
[----:B------:R-:W-:Y:S01]  /*0e30*/  IMAD.MOV.U32 R7, RZ, RZ, R13 ;  /* 0x000000ffff077224 */ /* 0x000fe200078e000d */
[----:B------:R-:W-:Y:S01]  /*0e40*/  IABS R29, R30 ;  /* 0x0000001e001d7213 */ /* 0x000fe20000000000 */
[--C-:B------:R-:W-:Y:S01]  /*0e50*/  @!P5 IMAD.IADD R17, R17, 0x1, -R0.reuse ;  /* 0x000000011111d824 */ /* 0x100fe200078e0a00 */
[----:B------:R-:W-:Y:S01]  /*0e60*/  ISETP.GT.U32.AND P5, PT, R0, R11, PT ;  /* 0x0000000b0000720c */ /* 0x000fe20003fa4070 */
[----:B------:R-:W-:Y:S01]  /*0e70*/  @!P2 IMAD.IADD R5, R5, 0x1, -R0 ;  /* 0x000000010505a824 */ /* 0x000fe200078e0a00 */
[----:B------:R-:W-:Y:S01]  /*0e80*/  ISETP.GE.AND P2, PT, R10, RZ, PT ;  /* 0x000000ff0a00720c */ /* 0x000fe20003f46270 */
[----:B------:R-:W-:Y:S01]  /*0e90*/  IMAD.HI.U32 R4, R2, R21, RZ ;  /* 0x0000001502047227 */ /* 0x000fe200078e00ff */
[----:B------:R-:W-:-:S02]  /*0ea0*/  LOP3.LUT R10, R3, 0x12, RZ, 0xfc, !PT ;  /* 0x00000012030a7812 */ /* 0x000fc400078efcff */
[----:B------:R-:W-:Y:S01]  /*0eb0*/  LOP3.LUT R31, R3, 0x158, RZ, 0xfc, !PT ;  /* 0x00000158031f7812 */ /* 0x000fe200078efcff */
[----:B------:R-:W-:Y:S01]  /*0ec0*/  @!P3 IMAD.IADD R15, R15, 0x1, -R0 ;  /* 0x000000010f0fb824 */ /* 0x000fe200078e0a00 */
[----:B------:R-:W-:Y:S01]  /*0ed0*/  ISETP.GE.AND P3, PT, R6, RZ, PT ;  /* 0x000000ff0600720c */ /* 0x000fe20003f66270 */
[----:B------:R-:W-:Y:S01]  /*0ee0*/  @!P1 IMAD.MOV R7, RZ, RZ, -R7 ;  /* 0x000000ffff079224 */ /* 0x000fe200078e0a07 */
[----:B------:R-:W-:Y:S01]  /*0ef0*/  IABS R6, R14 ;  /* 0x0000000e00067213 */ /* 0x000fe20000000000 */
[----:B------:R-:W-:Y:S01]  /*0f00*/  IMAD.MOV R4, RZ, RZ, -R4 ;  /* 0x000000ffff047224 */ /* 0x000fe200078e0a04 */
[----:B------:R-:W-:Y:S01]  /*0f10*/  ISETP.GT.U32.AND P1, PT, R0, R5, PT ;  /* 0x000000050000720c */ /* 0x000fe20003f24070 */
[----:B------:R-:W-:Y:S01]  /*0f20*/  @!P6 IMAD.MOV R248, RZ, RZ, -R248 ;  /* 0x000000fffff8e224 */ /* 0x000fe200078e0af8 */
[----:B------:R-:W-:Y:S01]  /*0f30*/  ISETP.GE.AND P6, PT, R16, RZ, PT ;  /* 0x000000ff1000720c */ /* 0x000fe20003fc6270 */
[----:B------:R-:W-:Y:S01]  /*0f40*/  IMAD R13, R0, R4, R21 ;  /* 0x00000004000d7224 */ /* 0x000fe200078e0215 */
[C---:B------:R-:W-:Y:S01]  /*0f50*/  LOP3.LUT R16, R3.reuse, 0x32, RZ, 0xfc, !PT ;  /* 0x0000003203107812 */ /* 0x040fe200078efcff */
[----:B------:R-:W-:Y:S01]  /*0f60*/  IMAD.MOV.U32 R21, RZ, RZ, R6 ;  /* 0x000000ffff157224 */ /* 0x000fe200078e0006 */
[----:B------:R-:W-:Y:S01]  /*0f70*/  STL [R1+0x1c6c], R248 ;  /* 0x001c6cf801007387 */ /* 0x000fe20000100800 */
[----:B------:R-:W-:Y:S01]  /*0f80*/  IMAD.MOV.U32 R8, RZ, RZ, R15 ;  /* 0x000000ffff087224 */ /* 0x000fe200078e000f */
[----:B------:R-:W-:Y:S01]  /*0f90*/  LOP3.LUT R36, R3, 0x164, RZ, 0xfc, !PT ;  /* 0x0000016403247812 */ /* 0x000fe200078efcff */
[----:B------:R-:W-:Y:S01]  /*0fa0*/  @!P5 IMAD.IADD R11, R11, 0x1, -R0 ;  /* 0x000000010b0bd824 */ /* 0x000fe200078e0a00 */
[----:B------:R1:W-:Y:S01]  /*0fb0*/  STL [R1+0x20], R7 ;  /* 0x0000200701007387 */ /* 0x0003e20000100800 */
[----:B------:R-:W-:Y:S01]  /*0fc0*/  IMAD.HI.U32 R6, R2, R21, RZ ;  /* 0x0000001502067227 */ /* 0x000fe200078e00ff */
[----:B------:R-:W-:-:S02]  /*0fd0*/  LOP3.LUT R38, R3, 0x166, RZ, 0xfc, !PT ;  /* 0x0000016603267812 */ /* 0x000fc400078efcff */
[C---:B------:R-:W-:Y:S01]  /*0fe0*/  ISETP.GT.U32.AND P5, PT, R0.reuse, R11, PT ;  /* 0x0000000b0000720c */ /* 0x040fe20003fa4070 */
[----:B------:R-:W-:Y:S01]  /*0ff0*/  @!P4 IMAD.MOV R8, RZ, RZ, -R8 ;  /* 0x000000ffff08c224 */ /* 0x000fe200078e0a08 */
[----:B------:R-:W-:Y:S01]  /*1000*/  ISETP.GT.U32.AND P4, PT, R0, R13, PT ;  /* 0x0000000d0000720c */ /* 0x000fe20003f84070 */
[----:B------:R-:W-:Y:S01]  /*1010*/  IMAD.MOV R6, RZ, RZ, -R6 ;  /* 0x000000ffff067224 */ /* 0x000fe200078e0a06 */
[----:B------:R-:W-:Y:S01]  /*1020*/  LOP3.LUT R40, R3, 0x168, RZ, 0xfc, !PT ;  /* 0x0000016803287812 */ /* 0x000fe200078efcff */
[----:B------:R-:W-:Y:S01]  /*1030*/  @!P1 IMAD.IADD R5, R5, 0x1, -R0 ;  /* 0x0000000105059824 */ /* 0x000fe200078e0a00 */
[----:B------:R2:W-:Y:S01]  /*1040*/  STL [R1+0x1c], R8 ;  /* 0x00001c0801007387 */ /* 0x0005e20000100800 */
[----:B------:R-:W-:Y:S01]  /*1050*/  IMAD.HI.U32 R4, R2, R19, RZ ;  /* 0x0000001302047227 */ /* 0x000fe200078e00ff */
[----:B------:R-:W-:Y:S02]  /*1060*/  ISETP.GE.AND P1, PT, R14, RZ, PT ;  /* 0x000000ff0e00720c */ /* 0x000fe40003f26270 */
[----:B------:R-:W-:Y:S01]  /*1070*/  LOP3.LUT R14, R3, 0x16, RZ, 0xfc, !PT ;  /* 0x00000016030e7812 */ /* 0x000fe200078efcff */
[----:B-1----:R-:W-:Y:S01]  /*1080*/  IMAD.MOV.U32 R7, RZ, RZ, R17 ;  /* 0x000000ffff077224 */ /* 0x002fe200078e0011 */
[----:B------:R-:W-:Y:S01]  /*1090*/  IABS R34, R40 ;  /* 0x0000002800227213 */ /* 0x000fe20000000000 */
[----:B------:R-:W-:Y:S01]  /*10a0*/  IMAD R17, R0, R6, R21 ;  /* 0x0000000600117224 */ /* 0x000fe200078e0215 */
[----:B------:R-:W-:Y:S01]  /*10b0*/  IABS R21, R14 ;  /* 0x0000000e00157213 */ /* 0x000fe20000000000 */
[----:B------:R-:W-:Y:S01]  /*10c0*/  IMAD.MOV R4, RZ, RZ, -R4 ;  /* 0x000000ffff047224 */ /* 0x000fe200078e0a04 */
[----:B------:R-:W-:Y:S01]  /*10d0*/  @!P0 IADD3 R7, -R7, RZ, RZ ;  /* 0x000000ff07078210 */ /* 0x000fe20007ffe1ff */
[----:B--2---:R-:W-:Y:S01]  /*10e0*/  IMAD.MOV.U32 R8, RZ, RZ, R5 ;  /* 0x000000ffff087224 */ /* 0x004fe200078e0005 */
[----:B------:R-:W-:Y:S01]  /*10f0*/  ISETP.GE.AND P0, PT, R12, RZ, PT ;  /* 0x000000ff0c00720c */ /* 0x000fe20003f06270 */
[C---:B------:R-:W-:Y:S01]  /*1100*/  IMAD R15, R0.reuse, R4, R19 ;  /* 0x00000004000f7224 */ /* 0x040fe200078e0213 */
[----:B------:R-:W-:Y:S01]  /*1110*/  LOP3.LUT R12, R3, 0x14, RZ, 0xfc, !PT ;  /* 0x00000014030c7812 */ /* 0x000fe200078efcff */
[----:B------:R-:W-:Y:S01]  /*1120*/  @!P6 IMAD.MOV R8, RZ, RZ, -R8 ;  /* 0x000000ffff08e224 */ /* 0x000fe200078e0a08 */
[C---:B------:R-:W-:Y:S01]  /*1130*/  ISETP.GT.U32.AND P6, PT, R0.reuse, R17, PT ;  /* 0x000000110000720c */ /* 0x040fe20003fc4070 */
[--C-:B------:R-:W-:Y:S01]  /*1140*/  @!P5 IMAD.IADD R11, R11, 0x1, -R0.reuse ;  /* 0x000000010b0bd824 */ /* 0x100fe200078e0a00 */
[----:B------:R-:W-:Y:S01]  /*1150*/  ISETP.GT.U32.AND P5, PT, R0, R15, PT ;  /* 0x0000000f0000720c */ /* 0x000fe20003fa4070 */
[----:B------:R1:W-:Y:S01]  /*1160*/  STL [R1+0x18], R7 ;  /* 0x0000180701007387 */ /* 0x0003e20000100800 */
[----:B------:R-:W-:Y:S01]  /*1170*/  IABS R19, R10 ;  /* 0x0000000a00137213 */ /* 0x000fe20000000000 */
[----:B------:R-:W-:Y:S01]  /*1180*/  @!P4 IMAD.IADD R13, R13, 0x1, -R0 ;  /* 0x000000010d0dc824 */ /* 0x000fe200078e0a00 */
[----:B------:R-:W-:Y:S01]  /*1190*/  IABS R6, R12 ;  /* 0x0000000c00067213 */ /* 0x000fe20000000000 */
[----:B------:R2:W-:Y:S01]  /*11a0*/  STL [R1+0x14], R8 ;  /* 0x0000140801007387 */ /* 0x0005e20000100800 */
[----:B------:R-:W-:Y:S01]  /*11b0*/  LOP3.LUT R41, R3, 0x16a, RZ, 0xfc, !PT ;  /* 0x0000016a03297812 */ /* 0x000fe200078efcff */
[----:B------:R-:W-:Y:S01]  /*11c0*/  IMAD.HI.U32 R4, R2, R19, RZ ;  /* 0x0000001302047227 */ /* 0x000fe200078e00ff */
[----:B------:R-:W-:-:S02]  /*11d0*/  ISETP.GT.U32.AND P4, PT, R0, R13, PT ;  /* 0x0000000d0000720c */ /* 0x000fc40003f84070 */
[----:B------:R-:W-:Y:S01]  /*11e0*/  IABS R37, R41 ;  /* 0x0000002900257213 */ /* 0x000fe20000000000 */
[--C-:B------:R-:W-:Y:S01]  /*11f0*/  @!P6 IMAD.IADD R17, R17, 0x1, -R0.reuse ;  /* 0x000000011111e824 */ /* 0x100fe200078e0a00 */
[----:B------:R-:W-:Y:S01]  /*1200*/  LOP3.LUT R42, R3, 0x16c, RZ, 0xfc, !PT ;  /* 0x0000016c032a7812 */ /* 0x000fe200078efcff */
[----:B------:R-:W-:Y:S01]  /*1210*/  @!P5 IMAD.IADD R15, R15, 0x1, -R0 ;  /* 0x000000010f0fd824 */ /* 0x000fe200078e0a00 */
[----:B------:R-:W-:Y:S01]  /*1220*/  LOP3.LUT R44, R3, 0x170, RZ, 0xfc, !PT ;  /* 0x00000170032c7812 */ /* 0x000fe200078efcff */
[----:B-1----:R-:W-:Y:S01]  /*1230*/  IMAD.MOV.U32 R7, RZ, RZ, R11 ;  /* 0x000000ffff077224 */ /* 0x002fe200078e000b */
[C---:B------:R-:W-:Y:S01]  /*1240*/  ISETP.GT.U32.AND P6, PT, R0.reuse, R17, PT ;  /* 0x000000110000720c */ /* 0x040fe20003fc4070 */
[----:B------:R-:W-:Y:S01]  /*1250*/  IMAD.MOV.U32 R11, RZ, RZ, R6 ;  /* 0x000000ffff0b7224 */ /* 0x000fe200078e0006 */
[----:B------:R-:W-:Y:S01]  /*1260*/  ISETP.GT.U32.AND P5, PT, R0, R15, PT ;  /* 0x0000000f0000720c */ /* 0x000fe20003fa4070 */
[----:B------:R-:W-:Y:S01]  /*1270*/  IMAD.HI.U32 R6, R2, R21, RZ ;  /* 0x0000001502067227 */ /* 0x000fe200078e00ff */
[----:B------:R-:W-:-:S02]  /*1280*/  IABS R39, R42 ;  /* 0x0000002a00277213 */ /* 0x000fc40000000000 */
[C---:B------:R-:W-:Y:S01]  /*1290*/  LOP3.LUT R45, R3.reuse, 0x174, RZ, 0xfc, !PT ;  /* 0x00000174032d7812 */ /* 0x040fe200078efcff */
[----:B------:R-:W-:Y:S01]  /*12a0*/  IMAD.MOV R5, RZ, RZ, -R4 ;  /* 0x000000ffff057224 */ /* 0x000fe200078e0a04 */
[C---:B------:R-:W-:Y:S01]  /*12b0*/  LOP3.LUT R46, R3.reuse, 0x176, RZ, 0xfc, !PT ;  /* 0x00000176032e7812 */ /* 0x040fe200078efcff */
[----:B------:R-:W-:Y:S01]  /*12c0*/  IMAD.MOV R6, RZ, RZ, -R6 ;  /* 0x000000ffff067224 */ /* 0x000fe200078e0a06 */
[----:B------:R-:W-:Y:S01]  /*12d0*/  IABS R43, R45 ;  /* 0x0000002d002b7213 */ /* 0x000fe20000000000 */
[C---:B------:R-:W-:Y:S01]  /*12e0*/  IMAD R5, R0.reuse, R5, R19 ;  /* 0x0000000500057224 */ /* 0x040fe200078e0213 */
[----:B------:R-:W-:Y:S01]  /*12f0*/  LOP3.LUT R19, R3, 0x140, RZ, 0xfc, !PT ;  /* 0x0000014003137812 */ /* 0x000fe200078efcff */
[--C-:B------:R-:W-:Y:S01]  /*1300*/  @!P6 IMAD.IADD R17, R17, 0x1, -R0.reuse ;  /* 0x000000011111e824 */ /* 0x100fe200078e0a00 */
[C---:B------:R-:W-:Y:S01]  /*1310*/  LOP3.LUT R48, R3.reuse, 0x17e, RZ, 0xfc, !PT ;  /* 0x0000017e03307812 */ /* 0x040fe200078efcff */
[C---:B------:R-:W-:Y:S01]  /*1320*/  IMAD R116, R0.reuse, R6, R21 ;  /* 0x0000000600747224 */ /* 0x040fe200078e0215 */
[C---:B------:R-:W-:Y:S01]  /*1330*/  LOP3.LUT R21, R3.reuse, 0x144, RZ, 0xfc, !PT ;  /* 0x0000014403157812 */ /* 0x040fe200078efcff */
[----:B--2---:R-:W-:Y:S01]  /*1340*/  IMAD.MOV.U32 R8, RZ, RZ, R17 ;  /* 0x000000ffff087224 */ /* 0x004fe200078e0011 */
[----:B------:R-:W-:Y:S01]  /*1350*/  LOP3.LUT R17, R3, 0x34, RZ, 0xfc, !PT ;  /* 0x0000003403117812 */ /* 0x000fe200078efcff */
[----:B------:R-:W-:Y:S01]  /*1360*/  @!P5 IMAD.IADD R15, R15, 0x1, -R0 ;  /* 0x000000010f0fd824 */ /* 0x000fe200078e0a00 */
[C---:B------:R-:W-:Y:S01]  /*1370*/  ISETP.GT.U32.AND P5, PT, R0.reuse, R5, PT ;  /* 0x000000050000720c */ /* 0x040fe20003fa4070 */
[----:B------:R-:W-:Y:S01]  /*1380*/  @!P1 IMAD.MOV R8, RZ, RZ, -R8 ;  /* 0x000000ffff089224 */ /* 0x000fe200078e0a08 */
[----:B------:R-:W-:Y:S01]  /*1390*/  ISETP.GT.U32.AND P1, PT, R0, R116, PT ;  /* 0x000000740000720c */ /* 0x000fe20003f24070 */
[----:B------:R-:W-:Y:S01]  /*13a0*/  IMAD.HI.U32 R4, R2, R11, RZ ;  /* 0x0000000b02047227 */ /* 0x000fe200078e00ff */
[----:B------:R-:W-:-:S02]  /*13b0*/  MOV R9, R15 ;  /* 0x0000000f00097202 */ /* 0x000fc40000000f00 */
[----:B------:R-:W-:Y:S01]  /*13c0*/  LOP3.LUT R15, R3, 0x1e, RZ, 0xfc, !PT ;  /* 0x0000001e030f7812 */ /* 0x000fe200078efcff */
[----:B------:R-:W-:Y:S01]  /*13d0*/  @!P4 IMAD.IADD R13, R13, 0x1, -R0 ;  /* 0x000000010d0dc824 */ /* 0x000fe200078e0a00 */
[----:B------:R-:W-:Y:S01]  /*13e0*/  ISETP.GE.AND P4, PT, R12, RZ, PT ;  /* 0x000000ff0c00720c */ /* 0x000fe20003f86270 */
[----:B------:R-:W-:Y:S01]  /*13f0*/  IMAD.MOV R4, RZ, RZ, -R4 ;  /* 0x000000ffff047224 */ /* 0x000fe200078e0a04 */
[----:B------:R-:W-:Y:S01]  /*1400*/  LOP3.LUT R12, R3, 0x1a, RZ, 0xfc, !PT ;  /* 0x0000001a030c7812 */ /* 0x000fe200078efcff */
[----:B------:R-:W-:Y:S01]  /*1410*/  @!P3 IMAD.MOV R7, RZ, RZ, -R7 ;  /* 0x000000ffff07b224 */ /* 0x000fe200078e0a07 */
[----:B------:R-:W-:Y:S01]  /*1420*/  ISETP.GE.AND P3, PT, R10, RZ, PT ;  /* 0x000000ff0a00720c */ /* 0x000fe20003f66270 */
[C---:B------:R-:W-:Y:S01]  /*1430*/  IMAD R252, R0.reuse, R4, R11 ;  /* 0x0000000400fc7224 */ /* 0x040fe200078e020b */
[----:B------:R-:W-:Y:S01]  /*1440*/  IABS R11, R12 ;  /* 0x0000000c000b7213 */ /* 0x000fe20000000000 */
[--C-:B------:R-:W-:Y:S01]  /*1450*/  @!P5 IMAD.IADD R5, R5, 0x1, -R0.reuse ;  /* 0x000000010505d824 */ /* 0x100fe200078e0a00 */
[----:B------:R1:W-:Y:S01]  /*1460*/  STL [R1+0x10], R7 ;  /* 0x0000100701007387 */ /* 0x0003e20000100800 */
[----:B------:R-:W-:Y:S01]  /*1470*/  @!P0 IMAD.MOV R9, RZ, RZ, -R9 ;  /* 0x000000ffff098224 */ /* 0x000fe200078e0a09 */
[----:B------:R-:W-:Y:S01]  /*1480*/  ISETP.GT.U32.AND P0, PT, R0, R252, PT ;  /* 0x000000fc0000720c */ /* 0x000fe20003f04070 */
[----:B------:R-:W-:Y:S01]  /*1490*/  @!P1 IMAD.IADD R116, R116, 0x1, -R0 ;  /* 0x0000000174749824 */ /* 0x000fe200078e0a00 */
[----:B------:R-:W-:Y:S01]  /*14a0*/  ISETP.GT.U32.AND P5, PT, R0, R5, PT ;  /* 0x000000050000720c */ /* 0x000fe20003fa4070 */
[----:B------:R-:W-:Y:S01]  /*14b0*/  IMAD.HI.U32 R6, R2, R11, RZ ;  /* 0x0000000b02067227 */ /* 0x000fe200078e00ff */
[----:B------:R-:W-:-:S02]  /*14c0*/  LOP3.LUT R4, R3, 0x18, RZ, 0xfc, !PT ;  /* 0x0000001803047812 */ /* 0x000fc400078efcff */
[C---:B------:R-:W-:Y:S01]  /*14d0*/  ISETP.GT.U32.AND P1, PT, R0.reuse, R116, PT ;  /* 0x000000740000720c */ /* 0x040fe20003f24070 */
[----:B------:R-:W-:Y:S01]  /*14e0*/  IMAD.MOV R6, RZ, RZ, -R6 ;  /* 0x000000ffff067224 */ /* 0x000fe200078e0a06 */
[----:B------:R-:W-:Y:S01]  /*14f0*/  IABS R117, R4 ;  /* 0x0000000400757213 */ /* 0x000fe20000000000 */
[----:B-1----:R-:W-:Y:S01]  /*1500*/  IMAD.MOV.U32 R7, RZ, RZ, R13 ;  /* 0x000000ffff077224 */ /* 0x002fe200078e000d */
[----:B------:R-:W-:Y:S01]  /*1510*/  IABS R13, R15 ;  /* 0x0000000f000d7213 */ /* 0x000fe20000000000 */
[----:B------:R-:W-:Y:S01]  /*1520*/  IMAD R118, R0, R6, R11 ;  /* 0x0000000600767224 */ /* 0x000fe200078e020b */
[----:B------:R-:W-:Y:S01]  /*1530*/  ISETP.GE.AND P6, PT, R4, RZ, PT ;  /* 0x000000ff0400720c */ /* 0x000fe20003fc6270 */
[----:B------:R-:W-:Y:S01]  /*1540*/  @!P2 IMAD.MOV R7, RZ, RZ, -R7 ;  /* 0x000000ffff07a224 */ /* 0x000fe200078e0a07 */
[----:B------:R-:W-:Y:S01]  /*1550*/  ISETP.GE.AND P2, PT, R14, RZ, PT ;  /* 0x000000ff0e00720c */ /* 0x000fe20003f46270 */
[----:B------:R-:W-:Y:S01]  /*1560*/  IMAD.HI.U32 R6, R2, R13, RZ ;  /* 0x0000000d02067227 */ /* 0x000fe200078e00ff */
[----:B------:R-:W-:-:S02]  /*1570*/  LOP3.LUT R14, R3, 0x1c, RZ, 0xfc, !PT ;  /* 0x0000001c030e7812 */ /* 0x000fc400078efcff */
[----:B------:R1:W-:Y:S01]  /*1580*/  STL [R1+0xc], R7 ;  /* 0x00000c0701007387 */ /* 0x0003e20000100800 */
[--C-:B------:R-:W-:Y:S01]  /*1590*/  @!P0 IMAD.IADD R252, R252, 0x1, -R0.reuse ;  /* 0x00000001fcfc8824 */ /* 0x100fe200078e0a00 */
[----:B------:R-:W-:Y:S01]  /*15a0*/  IABS R119, R14 ;  /* 0x0000000e00777213 */ /* 0x000fe20000000000 */
[----:B------:R-:W-:Y:S01]  /*15b0*/  @!P5 IMAD.IADD R5, R5, 0x1, -R0 ;  /* 0x000000010505d824 */ /* 0x000fe200078e0a00 */
[----:B------:R-:W-:Y:S01]  /*15c0*/  ISETP.GE.AND P5, PT, R12, RZ, PT ;  /* 0x000000ff0c00720c */ /* 0x000fe20003fa6270 */
[----:B------:R-:W-:Y:S01]  /*15d0*/  IMAD.MOV R6, RZ, RZ, -R6 ;  /* 0x000000ffff067224 */ /* 0x000fe200078e0a06 */
[----:B------:R-:W-:Y:S01]  /*15e0*/  ISETP.GT.U32.AND P0, PT, R0, R252, PT ;  /* 0x000000fc0000720c */ /* 0x000fe20003f04070 */
[----:B------:R-:W-:Y:S01]  /*15f0*/  IMAD.HI.U32 R4, R2, R117, RZ ;  /* 0x0000007502047227 */ /* 0x000fe200078e00ff */
[C---:B------:R-:W-:Y:S01]  /*1600*/  LOP3.LUT R12, R3.reuse, 0x24, RZ, 0xfc, !PT ;  /* 0x00000024030c7812 */ /* 0x040fe200078efcff */
[----:B------:R-:W-:Y:S01]  /*1610*/  STL [R1+0x1c5c], R9 ;  /* 0x001c5c0901007387 */ /* 0x000fe20000100800 */
[----:B------:R-:W-:Y:S01]  /*1620*/  IABS R131, R17 ;  /* 0x0000001100837213 */ /* 0x000fe20000000000 */
[----:B------:R-:W-:Y:S01]  /*1630*/  @!P1 IMAD.IADD R116, R116, 0x1, -R0 ;  /* 0x0000000174749824 */ /* 0x000fe200078e0a00 */
[----:B------:R-:W-:Y:S01]  /*1640*/  IABS R123, R12 ;  /* 0x0000000c007b7213 */ /* 0x000fe20000000000 */
[----:B-1----:R-:W-:Y:S01]  /*1650*/  IMAD.MOV.U32 R7, RZ, RZ, R5 ;  /* 0x000000ffff077224 */ /* 0x002fe200078e0005 */
[----:B------:R-:W-:Y:S01]  /*1660*/  IABS R47, R48 ;  /* 0x00000030002f7213 */ /* 0x000fe20000000000 */
[----:B------:R-:W-:Y:S01]  /*1670*/  IMAD R120, R0, R6, R13 ;  /* 0x0000000600787224 */ /* 0x000fe200078e020d */
[----:B------:R-:W-:Y:S01]  /*1680*/  @!P2 IADD3 R116, -R116, RZ, RZ ;  /* 0x000000ff7474a210 */ /* 0x000fe20007ffe1ff */
[----:B------:R-:W-:Y:S01]  /*1690*/  IMAD.MOV R10, RZ, RZ, -R4 ;  /* 0x000000ffff0a7224 */ /* 0x000fe200078e0a04 */
[C---:B------:R-:W-:Y:S01]  /*16a0*/  LOP3.LUT R6, R3.reuse, 0x22, RZ, 0xfc, !PT ;  /* 0x0000002203067812 */ /* 0x040fe200078efcff */
[----:B------:R-:W-:Y:S01]  /*16b0*/  @!P3 IMAD.MOV R7, RZ, RZ, -R7 ;  /* 0x000000ffff07b224 */ /* 0x000fe200078e0a07 */
[C---:B------:R-:W-:Y:S01]  /*16c0*/  ISETP.GT.U32.AND P3, PT, R0.reuse, R118, PT ;  /* 0x000000760000720c */ /* 0x040fe20003f64070 */
[C---:B------:R-:W-:Y:S01]  /*16d0*/  IMAD R117, R0.reuse, R10, R117 ;  /* 0x0000000a00757224 */ /* 0x040fe200078e0275 */
[----:B------:R-:W-:Y:S01]  /*16e0*/  ISETP.GT.U32.AND P2, PT, R0, R120, PT ;  /* 0x000000780000720c */ /* 0x000fe20003f44070 */
[----:B------:R-:W-:Y:S01]  /*16f0*/  IMAD.HI.U32 R4, R2, R119, RZ ;  /* 0x0000007702047227 */ /* 0x000fe200078e00ff */
[C---:B------:R-:W-:Y:S01]  /*1700*/  LOP3.LUT R10, R3.reuse, 0x20, RZ, 0xfc, !PT ;  /* 0x00000020030a7812 */ /* 0x040fe200078efcff */
[----:B------:R-:W-:Y:S01]  /*1710*/  STL [R1+0x1c60], R8 ;  /* 0x001c600801007387 */ /* 0x000fe20000100800 */
[----:B------:R-:W-:Y:S01]  /*1720*/  IABS R11, R6 ;  /* 0x00000006000b7213 */ /* 0x000fe20000000000 */
[----:B------:R-:W-:Y:S01]  /*1730*/  IMAD.MOV R4, RZ, RZ, -R4 ;  /* 0x000000ffff047224 */ /* 0x000fe200078e0a04 */
[----:B------:R-:W-:Y:S01]  /*1740*/  IABS R121, R10 ;  /* 0x0000000a00797213 */ /* 0x000fe20000000000 */
[--C-:B------:R-:W-:Y:S01]  /*1750*/  @!P0 IMAD.IADD R252, R252, 0x1, -R0.reuse ;  /* 0x00000001fcfc8824 */ /* 0x100fe200078e0a00 */
[C---:B------:R-:W-:Y:S01]  /*1760*/  ISETP.GT.U32.AND P0, PT, R0.reuse, R117, PT ;  /* 0x000000750000720c */ /* 0x040fe20003f04070 */
[----:B------:R-:W-:Y:S01]  /*1770*/  IMAD R119, R0, R4, R119 ;  /* 0x0000000400777224 */ /* 0x000fe200078e0277 */
[C---:B------:R-:W-:Y:S01]  /*1780*/  LOP3.LUT R50, R3.reuse, 0x180, RZ, 0xfc, !PT ;  /* 0x0000018003327812 */ /* 0x040fe200078efcff */
[----:B------:R-:W-:Y:S01]  /*1790*/  IMAD.HI.U32 R4, R2, R121, RZ ;  /* 0x0000007902047227 */ /* 0x000fe200078e00ff */
[----:B------:R-:W-:Y:S01]  /*17a0*/  LOP3.LUT R52, R3, 0x182, RZ, 0xfc, !PT ;  /* 0x0000018203347812 */ /* 0x000fe200078efcff */
[----:B------:R-:W-:Y:S01]  /*17b0*/  STL [R1+0x1c64], R7 ;  /* 0x001c640701007387 */ /* 0x000fe20000100800 */
[----:B------:R-:W-:Y:S01]  /*17c0*/  ISETP.GT.U32.AND P1, PT, R0, R119, PT ;  /* 0x000000770000720c */ /* 0x000fe20003f24070 */
[--C-:B------:R-:W-:Y:S01]  /*17d0*/  @!P3 IMAD.IADD R118, R118, 0x1, -R0.reuse ;  /* 0x000000017676b824 */ /* 0x100fe200078e0a00 */
[----:B------:R-:W-:Y:S01]  /*17e0*/  IABS R49, R50 ;  /* 0x0000003200317213 */ /* 0x000fe20000000000 */
[----:B------:R-:W-:Y:S01]  /*17f0*/  @!P2 IMAD.IADD R120, R120, 0x1, -R0 ;  /* 0x000000017878a824 */ /* 0x000fe200078e0a00 */
[----:B------:R-:W-:Y:S01]  /*1800*/  IABS R51, R52 ;  /* 0x0000003400337213 */ /* 0x000fe20000000000 */
[----:B------:R-:W-:Y:S01]  /*1810*/  IMAD.MOV R4, RZ, RZ, -R4 ;  /* 0x000000ffff047224 */ /* 0x000fe200078e0a04 */
[C---:B------:R-:W-:Y:S01]  /*1820*/  ISETP.GT.U32.AND P3, PT, R0.reuse, R118, PT ;  /* 0x000000760000720c */ /* 0x040fe20003f64070 */
[----:B------:R-:W-:Y:S01]  /*1830*/  @!P0 IMAD.IADD R117, R117, 0x1, -R0 ;  /* 0x0000000175758824 */ /* 0x000fe200078e0a00 */
[C---:B------:R-:W-:Y:S01]  /*1840*/  ISETP.GT.U32.AND P2, PT, R0.reuse, R120, PT ;  /* 0x000000780000720c */ /* 0x040fe20003f44070 */
[----:B------:R-:W-:Y:S01]  /*1850*/  IMAD R121, R0, R4, R121 ;  /* 0x0000000400797224 */ /* 0x000fe200078e0279 */
[----:B------:R-:W-:Y:S01]  /*1860*/  LOP3.LUT R53, R3, 0x184, RZ, 0xfc, !PT ;  /* 0x0000018403357812 */ /* 0x000fe200078efcff */
[----:B------:R-:W-:Y:S01]  /*1870*/  IMAD.HI.U32 R4, R2, R11, RZ ;  /* 0x0000000b02047227 */ /* 0x000fe200078e00ff */
[----:B------:R-:W-:-:S02]  /*1880*/  ISETP.GT.U32.AND P0, PT, R0, R117, PT ;  /* 0x000000750000720c */ /* 0x000fc40003f04070 */
[C---:B------:R-:W-:Y:S01]  /*1890*/  LOP3.LUT R54, R3.reuse, 0x186, RZ, 0xfc, !PT ;  /* 0x0000018603367812 */ /* 0x040fe200078efcff */
[----:B------:R-:W-:Y:S01]  /*18a0*/  IMAD.MOV R4, RZ, RZ, -R4 ;  /* 0x000000ffff047224 */ /* 0x000fe200078e0a04 */
[----:B------:R-:W-:Y:S01]  /*18b0*/  LOP3.LUT R56, R3, 0x18a, RZ, 0xfc, !PT ;  /* 0x0000018a03387812 */ /* 0x000fe200078efcff */
[--C-:B------:R-:W-:Y:S01]  /*18c0*/  @!P1 IMAD.IADD R119, R119, 0x1, -R0.reuse ;  /* 0x0000000177779824 */ /* 0x100fe200078e0a00 */
[C---:B------:R-:W-:Y:S01]  /*18d0*/  LOP3.LUT R59, R3.reuse, 0x18e, RZ, 0xfc, !PT ;  /* 0x0000018e033b7812 */ /* 0x040fe200078efcff */
[----:B------:R-:W-:Y:S01]  /*18e0*/  IMAD R122, R0, R4, R11 ;  /* 0x00000004007a7224 */ /* 0x000fe200078e020b */
[----:B------:R-:W-:Y:S01]  /*18f0*/  LOP3.LUT R4, R3, 0x26, RZ, 0xfc, !PT ;  /* 0x0000002603047812 */ /* 0x000fe200078efcff */
[--C-:B------:R-:W-:Y:S01]  /*1900*/  @!P3 IMAD.IADD R118, R118, 0x1, -R0.reuse ;  /* 0x000000017676b824 */ /* 0x100fe200078e0a00 */
[----:B------:R-:W-:Y:S01]  /*1910*/  ISETP.GT.U32.AND P1, PT, R0, R119, PT ;  /* 0x000000770000720c */ /* 0x000fe20003f24070 */
[----:B------:R-:W-:Y:S01]  /*1920*/  @!P2 IMAD.IADD R120, R120, 0x1, -R0 ;  /* 0x000000017878a824 */ /* 0x000fe200078e0a00 */
[C---:B------:R-:W-:Y:S01]  /*1930*/  ISETP.GT.U32.AND P3, PT, R0.reuse, R121, PT ;  /* 0x000000790000720c */ /* 0x040fe20003f64070 */
[----:B------:R-:W-:Y:S01]  /*1940*/  @!P4 IMAD.MOV R252, RZ, RZ, -R252 ;  /* 0x000000fffffcc224 */ /* 0x000fe200078e0afc */
[----:B------:R-:W-:Y:S01]  /*1950*/  ISETP.GT.U32.AND P2, PT, R0, R122, PT ;  /* 0x0000007a0000720c */ /* 0x000fe20003f44070 */
[----:B------:R-:W-:Y:S01]  /*1960*/  IMAD.HI.U32 R5, R2, R123, RZ ;  /* 0x0000007b02057227 */ /* 0x000fe200078e00ff */
[----:B------:R-:W-:-:S02]  /*1970*/  ISETP.GE.AND P4, PT, R14, RZ, PT ;  /* 0x000000ff0e00720c */ /* 0x000fc40003f86270 */
[----:B------:R-:W-:Y:S01]  /*1980*/  IABS R11, R4 ;  /* 0x00000004000b7213 */ /* 0x000fe20000000000 */
[--C-:B------:R-:W-:Y:S01]  /*1990*/  @!P0 IMAD.IADD R117, R117, 0x1, -R0.reuse ;  /* 0x0000000175758824 */ /* 0x100fe200078e0a00 */
[----:B------:R-:W-:Y:S01]  /*19a0*/  ISETP.GE.AND P0, PT, R15, RZ, PT ;  /* 0x000000ff0f00720c */ /* 0x000fe20003f06270 */
[----:B------:R-:W-:Y:S01]  /*19b0*/  IMAD.MOV R5, RZ, RZ, -R5 ;  /* 0x000000ffff057224 */ /* 0x000fe200078e0a05 */
[----:B------:R-:W-:Y:S01]  /*19c0*/  LOP3.LUT R14, R3, 0x30, RZ, 0xfc, !PT ;  /* 0x00000030030e7812 */ /* 0x000fe200078efcff */
[--C-:B------:R-:W-:Y:S01]  /*19d0*/  @!P1 IMAD.IADD R119, R119, 0x1, -R0.reuse ;  /* 0x0000000177779824 */ /* 0x100fe200078e0a00 */
[----:B------:R-:W-:Y:S01]  /*19e0*/  ISETP.GE.AND P1, PT, R12, RZ, PT ;  /* 0x000000ff0c00720c */ /* 0x000fe20003f26270 */
[--C-:B------:R-:W-:Y:S01]  /*19f0*/  @!P3 IMAD.IADD R121, R121, 0x1, -R0.reuse ;  /* 0x000000017979b824 */ /* 0x100fe200078e0a00 */
[C---:B------:R-:W-:Y:S01]  /*1a00*/  LOP3.LUT R12, R3.reuse, 0x2e, RZ, 0xfc, !PT ;  /* 0x0000002e030c7812 */ /* 0x040fe200078efcff */
[----:B------:R-:W-:Y:S01]  /*1a10*/  IMAD R123, R0, R5, R123 ;  /* 0x00000005007b7224 */ /* 0x000fe200078e027b */
[----:B------:R-:W-:Y:S01]  /*1a20*/  LOP3.LUT R5, R3, 0x28, RZ, 0xfc, !PT ;  /* 0x0000002803057812 */ /* 0x000fe200078efcff */
[----:B------:R-:W-:Y:S01]  /*1a30*/  @!P2 IMAD.IADD R122, R122, 0x1, -R0 ;  /* 0x000000017a7aa824 */ /* 0x000fe200078e0a00 */
[----:B------:R-:W-:Y:S01]  /*1a40*/  ISETP.GT.U32.AND P3, PT, R0, R121, PT ;  /* 0x000000790000720c */ /* 0x000fe20003f64070 */
[----:B------:R-:W-:Y:S01]  /*1a50*/  @!P4 IMAD.MOV R119, RZ, RZ, -R119 ;  /* 0x000000ffff77c224 */ /* 0x000fe200078e0a77 */
[----:B------:R-:W-:Y:S01]  /*1a60*/  ISETP.GE.AND P4, PT, R4, RZ, PT ;  /* 0x000000ff0400720c */ /* 0x000fe20003f86270 */
[----:B------:R-:W-:Y:S01]  /*1a70*/  IMAD.HI.U32 R4, R2, R11, RZ ;  /* 0x0000000b02047227 */ /* 0x000fe200078e00ff */
[----:B------:R-:W-:Y:S01]  /*1a80*/  IABS R125, R5 ;  /* 0x00000005007d7213 */ /* 0x000fe20000000000 */
[----:B------:R-:W-:Y:S01]  /*1a90*/  STL [R1+0x1c70], R252 ;  /* 0x001c70fc01007387 */ /* 0x000fe20000100800 */
[----:B------:R-:W-:Y:S01]  /*1aa0*/  ISETP.GT.U32.AND P2, PT, R0, R122, PT ;  /* 0x0000007a0000720c */ /* 0x000fe20003f44070 */
[----:B------:R-:W-:Y:S01]  /*1ab0*/  @!P6 IMAD.MOV R117, RZ, RZ, -R117 ;  /* 0x000000ffff75e224 */ /* 0x000fe200078e0a75 */
[----:B------:R-:W-:Y:S01]  /*1ac0*/  ISETP.GE.AND P6, PT, R10, RZ, PT ;  /* 0x000000ff0a00720c */ /* 0x000fe20003fc6270 */
[----:B------:R-:W-:Y:S01]  /*1ad0*/  @!P0 IMAD.MOV R120, RZ, RZ, -R120 ;  /* 0x000000ffff788224 */ /* 0x000fe200078e0a78 */
[----:B------:R-:W-:Y:S01]  /*1ae0*/  ISETP.GE.AND P0, PT, R5, RZ, PT ;  /* 0x000000ff0500720c */ /* 0x000fe20003f06270 */
[----:B------:R-:W-:Y:S01]  /*1af0*/  IMAD.HI.U32 R5, R2, R125, RZ ;  /* 0x0000007d02057227 */ /* 0x000fe200078e00ff */
[----:B------:R-:W-:Y:S01]  /*1b00*/  LOP3.LUT R10, R3, 0x2c, RZ, 0xfc, !PT ;  /* 0x0000002c030a7812 */ /* 0x000fe200078efcff */
[----:B------:R-:W-:Y:S01]  /*1b10*/  STL [R1+0x1c74], R116 ;  /* 0x001c747401007387 */ /* 0x000fe20000100800 */
[----:B------:R-:W-:Y:S01]  /*1b20*/  IABS R129, R14 ;  /* 0x0000000e00817213 */ /* 0x000fe20000000000 */
[----:B------:R-:W-:Y:S01]  /*1b30*/  IMAD.MOV R4, RZ, RZ, -R4 ;  /* 0x000000ffff047224 */ /* 0x000fe200078e0a04 */
[----:B------:R-:W-:Y:S01]  /*1b40*/  IABS R127, R10 ;  /* 0x0000000a007f7213 */ /* 0x000fe20000000000 */
[----:B------:R-:W-:Y:S01]  /*1b50*/  IMAD.MOV R5, RZ, RZ, -R5 ;  /* 0x000000ffff057224 */ /* 0x000fe200078e0a05 */
[----:B------:R-:W-:Y:S01]  /*1b60*/  IABS R15, R18 ;  /* 0x00000012000f7213 */ /* 0x000fe20000000000 */
[----:B------:R-:W-:Y:S01]  /*1b70*/  IMAD R124, R0, R4, R11 ;  /* 0x00000004007c7224 */ /* 0x000fe200078e020b */
[----:B------:R-:W-:Y:S01]  /*1b80*/  @!P2 IADD3 R122, R122, -R0, RZ ;  /* 0x800000007a7aa210 */ /* 0x000fe20007ffe0ff */
[----:B------:R-:W-:Y:S01]  /*1b90*/  @!P3 IMAD.IADD R121, R121, 0x1, -R0 ;  /* 0x000000017979b824 */ /* 0x000fe200078e0a00 */
[C---:B------:R-:W-:Y:S01]  /*1ba0*/  ISETP.GT.U32.AND P3, PT, R0.reuse, R123, PT ;  /* 0x0000007b0000720c */ /* 0x040fe20003f64070 */
[C---:B------:R-:W-:Y:S01]  /*1bb0*/  IMAD R125, R0.reuse, R5, R125 ;  /* 0x00000005007d7224 */ /* 0x040fe200078e027d */
[C---:B------:R-:W-:Y:S01]  /*1bc0*/  ISETP.GT.U32.AND P2, PT, R0.reuse, R124, PT ;  /* 0x0000007c0000720c */ /* 0x040fe20003f44070 */
[----:B------:R-:W-:Y:S01]  /*1bd0*/  @!P6 IMAD.MOV R121, RZ, RZ, -R121 ;  /* 0x000000ffff79e224 */ /* 0x000fe200078e0a79 */
[----:B------:R-:W-:Y:S01]  /*1be0*/  IABS R11, R12 ;  /* 0x0000000c000b7213 */ /* 0x000fe20000000000 */
[----:B------:R-:W-:Y:S01]  /*1bf0*/  @!P5 IMAD.MOV R118, RZ, RZ, -R118 ;  /* 0x000000ffff76d224 */ /* 0x000fe200078e0a76 */
[----:B------:R-:W-:Y:S01]  /*1c00*/  ISETP.GT.U32.AND P6, PT, R0, R125, PT ;  /* 0x0000007d0000720c */ /* 0x000fe20003fc4070 */
[----:B------:R-:W-:Y:S01]  /*1c10*/  IMAD.HI.U32 R5, R2, R127, RZ ;  /* 0x0000007f02057227 */ /* 0x000fe200078e00ff */
[----:B------:R-:W-:Y:S01]  /*1c20*/  ISETP.GE.AND P5, PT, R6, RZ, PT ;  /* 0x000000ff0600720c */ /* 0x000fe20003fa6270 */
[----:B------:R-:W-:Y:S01]  /*1c30*/  STL [R1+0x1c78], R117 ;  /* 0x001c787501007387 */ /* 0x000fe20000100800 */
[C---:B------:R-:W-:Y:S01]  /*1c40*/  LOP3.LUT R6, R3.reuse, 0x2a, RZ, 0xfc, !PT ;  /* 0x0000002a03067812 */ /* 0x040fe200078efcff */
[----:B------:R-:W-:Y:S01]  /*1c50*/  IMAD.MOV R5, RZ, RZ, -R5 ;  /* 0x000000ffff057224 */ /* 0x000fe200078e0a05 */
[----:B------:R-:W-:Y:S01]  /*1c60*/  LOP3.LUT R58, R3, 0x18c, RZ, 0xfc, !PT ;  /* 0x0000018c033a7812 */ /* 0x000fe200078efcff */
[--C-:B------:R-:W-:Y:S01]  /*1c70*/  @!P3 IMAD.IADD R123, R123, 0x1, -R0.reuse ;  /* 0x000000017b7bb824 */ /* 0x100fe200078e0a00 */
[----:B------:R-:W-:Y:S01]  /*1c80*/  IABS R13, R6 ;  /* 0x00000006000d7213 */ /* 0x000fe20000000000 */
[--C-:B------:R-:W-:Y:S01]  /*1c90*/  @!P2 IMAD.IADD R124, R124, 0x1, -R0.reuse ;  /* 0x000000017c7ca824 */ /* 0x100fe200078e0a00 */
[----:B------:R-:W-:Y:S01]  /*1ca0*/  IABS R57, R59 ;  /* 0x0000003b00397213 */ /* 0x000fe20000000000 */
[C---:B------:R-:W-:Y:S01]  /*1cb0*/  IMAD R127, R0.reuse, R5, R127 ;  /* 0x00000005007f7224 */ /* 0x040fe200078e027f */
[C---:B------:R-:W-:Y:S01]  /*1cc0*/  ISETP.GT.U32.AND P3, PT, R0.reuse, R123, PT ;  /* 0x0000007b0000720c */ /* 0x040fe20003f64070 */
[----:B------:R-:W-:Y:S01]  /*1cd0*/  @!P6 IMAD.IADD R125, R125, 0x1, -R0 ;  /* 0x000000017d7de824 */ /* 0x000fe200078e0a00 */
[----:B------:R-:W-:Y:S01]  /*1ce0*/  ISETP.GT.U32.AND P2, PT, R0, R124, PT ;  /* 0x0000007c0000720c */ /* 0x000fe20003f44070 */
[----:B------:R-:W-:Y:S01]  /*1cf0*/  IMAD.HI.U32 R4, R2, R13, RZ ;  /* 0x0000000d02047227 */ /* 0x000fe200078e00ff */
[----:B------:R-:W-:Y:S01]  /*1d00*/  IABS R55, R58 ;  /* 0x0000003a00377213 */ /* 0x000fe20000000000 */
[----:B------:R-:W-:Y:S01]  /*1d10*/  STL [R1+0x1c7c], R118 ;  /* 0x001c7c7601007387 */ /* 0x000fe20000100800 */
[----:B------:R-:W-:Y:S01]  /*1d20*/  ISETP.GT.U32.AND P6, PT, R0, R125, PT ;  /* 0x0000007d0000720c */ /* 0x000fe20003fc4070 */
[----:B------:R-:W-:Y:S01]  /*1d30*/  IMAD.MOV R4, RZ, RZ, -R4 ;  /* 0x000000ffff047224 */ /* 0x000fe200078e0a04 */
[C---:B------:R-:W-:Y:S01]  /*1d40*/  LOP3.LUT R60, R3.reuse, 0x190, RZ, 0xfc, !PT ;  /* 0x00000190033c7812 */ /* 0x040fe200078efcff */
[----:B------:R-:W-:Y:S01]  /*1d50*/  @!P5 IMAD.MOV R122, RZ, RZ, -R122 ;  /* 0x000000ffff7ad224 */ /* 0x000fe200078e0a7a */
[----:B------:R-:W-:Y:S01]  /*1d60*/  ISETP.GE.AND P5, PT, R6, RZ, PT ;  /* 0x000000ff0600720c */ /* 0x000fe20003fa6270 */
[----:B------:R-:W-:Y:S01]  /*1d70*/  IMAD R126, R0, R4, R13 ;  /* 0x00000004007e7224 */ /* 0x000fe200078e020d */
[----:B------:R-:W-:Y:S01]  /*1d80*/  IABS R13, R16 ;  /* 0x00000010000d7213 */ /* 0x000fe20000000000 */
[----:B------:R-:W-:Y:S01]  /*1d90*/  IMAD.HI.U32 R4, R2, R11, RZ ;  /* 0x0000000b02047227 */ /* 0x000fe200078e00ff */
[C---:B------:R-:W-:Y:S01]  /*1da0*/  LOP3.LUT R61, R3.reuse, 0x192, RZ, 0xfc, !PT ;  /* 0x00000192033d7812 */ /* 0x040fe200078efcff */
[----:B------:R-:W-:Y:S01]  /*1db0*/  STL [R1+0x1c80], R119 ;  /* 0x001c807701007387 */ /* 0x000fe20000100800 */
[----:B------:R-:W-:Y:S01]  /*1dc0*/  LOP3.LUT R64, R3, 0x19e, RZ, 0xfc, !PT ;  /* 0x0000019e03407812 */ /* 0x000fe200078efcff */
[--C-:B------:R-:W-:Y:S01]  /*1dd0*/  @!P2 IMAD.IADD R124, R124, 0x1, -R0.reuse ;  /* 0x000000017c7ca824 */ /* 0x100fe200078e0a00 */
[C---:B------:R-:W-:Y:S01]  /*1de0*/  ISETP.GT.U32.AND P2, PT, R0.reuse, R126, PT ;  /* 0x0000007e0000720c */ /* 0x040fe20003f44070 */
[----:B------:R-:W-:Y:S01]  /*1df0*/  @!P6 IMAD.IADD R125, R125, 0x1, -R0 ;  /* 0x000000017d7de824 */ /* 0x000fe200078e0a00 */
[----:B------:R-:W-:Y:S01]  /*1e00*/  ISETP.GT.U32.AND P6, PT, R0, R127, PT ;  /* 0x0000007f0000720c */ /* 0x000fe20003fc4070 */
[----:B------:R-:W-:Y:S01]  /*1e10*/  IMAD.MOV R128, RZ, RZ, -R4 ;  /* 0x000000ffff807224 */ /* 0x000fe200078e0a04 */
[----:B------:R-:W-:Y:S01]  /*1e20*/  @!P4 IADD3 R124, -R124, RZ, RZ ;  /* 0x000000ff7c7cc210 */ /* 0x000fe20007ffe1ff */
[----:B------:R-:W-:Y:S01]  /*1e30*/  IMAD.HI.U32 R4, R2, R129, RZ ;  /* 0x0000008102047227 */ /* 0x000fe200078e00ff */
[----:B------:R-:W-:Y:S01]  /*1e40*/  IABS R65, R64 ;  /* 0x0000004000417213 */ /* 0x000fe20000000000 */
[----:B------:R-:W-:Y:S01]  /*1e50*/  STL [R1+0x1c84], R120 ;  /* 0x001c847801007387 */ /* 0x000fe20000100800 */
[----:B------:R-:W-:Y:S01]  /*1e60*/  LOP3.LUT R68, R3, 0x1a4, RZ, 0xfc, !PT ;  /* 0x000001a403447812 */ /* 0x000fe200078efcff */
[----:B------:R-:W-:Y:S01]  /*1e70*/  @!P3 IMAD.IADD R123, R123, 0x1, -R0 ;  /* 0x000000017b7bb824 */ /* 0x000fe200078e0a00 */
[----:B------:R-:W-:Y:S01]  /*1e80*/  ISETP.GE.AND P3, PT, R10, RZ, PT ;  /* 0x000000ff0a00720c */ /* 0x000fe20003f66270 */
[----:B------:R-:W-:Y:S01]  /*1e90*/  IMAD R128, R0, R128, R11 ;  /* 0x0000008000807224 */ /* 0x000fe200078e020b */
[C---:B------:R-:W-:Y:S01]  /*1ea0*/  LOP3.LUT R73, R3.reuse, 0x1a2, RZ, 0xfc, !PT ;  /* 0x000001a203497812 */ /* 0x040fe200078efcff */
[----:B------:R-:W-:Y:S01]  /*1eb0*/  IMAD.MOV R10, RZ, RZ, -R4 ;  /* 0x000000ffff0a7224 */ /* 0x000fe200078e0a04 */
[----:B------:R-:W-:Y:S01]  /*1ec0*/  IABS R67, R68 ;  /* 0x0000004400437213 */ /* 0x000fe20000000000 */
[--C-:B------:R-:W-:Y:S01]  /*1ed0*/  @!P2 IMAD.IADD R126, R126, 0x1, -R0.reuse ;  /* 0x000000017e7ea824 */ /* 0x100fe200078e0a00 */
[C---:B------:R-:W-:Y:S01]  /*1ee0*/  ISETP.GT.U32.AND P2, PT, R0.reuse, R128, PT ;  /* 0x000000800000720c */ /* 0x040fe20003f44070 */
[----:B------:R-:W-:Y:S01]  /*1ef0*/  IMAD R129, R0, R10, R129 ;  /* 0x0000000a00817224 */ /* 0x000fe200078e0281 */
[----:B------:R-:W-:Y:S01]  /*1f00*/  LOP3.LUT R10, R3, 0x3a, RZ, 0xfc, !PT ;  /* 0x0000003a030a7812 */ /* 0x000fe200078efcff */
[--C-:B------:R-:W-:Y:S01]  /*1f10*/  @!P6 IMAD.IADD R127, R127, 0x1, -R0.reuse ;  /* 0x000000017f7fe824 */ /* 0x100fe200078e0a00 */
[C---:B------:R-:W-:Y:S01]  /*1f20*/  LOP3.LUT R72, R3.reuse, 0x1a6, RZ, 0xfc, !PT ;  /* 0x000001a603487812 */ /* 0x040fe200078efcff */
[----:B------:R-:W-:Y:S01]  /*1f30*/  IMAD.HI.U32 R4, R2, R15, RZ ;  /* 0x0000000f02047227 */ /* 0x000fe200078e00ff */
[----:B------:R-:W-:Y:S01]  /*1f40*/  ISETP.GT.U32.AND P6, PT, R0, R129, PT ;  /* 0x000000810000720c */ /* 0x000fe20003fc4070 */
[----:B------:R-:W-:Y:S01]  /*1f50*/  STL [R1+0x1c88], R121 ;  /* 0x001c887901007387 */ /* 0x000fe20000100800 */
[----:B------:R-:W-:Y:S01]  /*1f60*/  IABS R11, R10 ;  /* 0x0000000a000b7213 */ /* 0x000fe20000000000 */
[----:B------:R-:W-:Y:S01]  /*1f70*/  IMAD.HI.U32 R5, R2, R13, RZ ;  /* 0x0000000d02057227 */ /* 0x000fe200078e00ff */
[----:B------:R-:W-:Y:S01]  /*1f80*/  IABS R69, R72 ;  /* 0x0000004800457213 */ /* 0x000fe20000000000 */
[----:B------:R1:W-:Y:S01]  /*1f90*/  STL [R1+0x1c8c], R122 ;  /* 0x001c8c7a01007387 */ /* 0x0003e20000100800 */
[C---:B------:R-:W-:Y:S01]  /*1fa0*/  LOP3.LUT R70, R3.reuse, 0x1a8, RZ, 0xfc, !PT ;  /* 0x000001a803467812 */ /* 0x040fe200078efcff */
[----:B------:R-:W-:Y:S01]  /*1fb0*/  @!P2 IMAD.IADD R128, R128, 0x1, -R0 ;  /* 0x000000018080a824 */ /* 0x000fe200078e0a00 */
[----:B------:R-:W-:Y:S01]  /*1fc0*/  ISETP.GT.U32.AND P2, PT, R0, R126, PT ;  /* 0x0000007e0000720c */ /* 0x000fe20003f44070 */
[----:B------:R-:W-:Y:S01]  /*1fd0*/  IMAD.MOV R4, RZ, RZ, -R4 ;  /* 0x000000ffff047224 */ /* 0x000fe200078e0a04 */
[----:B------:R-:W-:Y:S01]  /*1fe0*/  LOP3.LUT R74, R3, 0x1aa, RZ, 0xfc, !PT ;  /* 0x000001aa034a7812 */ /* 0x000fe200078efcff */
[----:B------:R-:W-:Y:S01]  /*1ff0*/  IMAD.HI.U32 R6, R2, R131, RZ ;  /* 0x0000008302067227 */ /* 0x000fe200078e00ff */
[----:B------:R-:W-:-:S02]  /*2000*/  IABS R71, R70 ;  /* 0x0000004600477213 */ /* 0x000fc40000000000 */
[----:B------:R-:W-:Y:S01]  /*2010*/  LOP3.LUT R76, R3, 0x1ac, RZ, 0xfc, !PT ;  /* 0x000001ac034c7812 */ /* 0x000fe200078efcff */
[----:B------:R-:W-:Y:S01]  /*2020*/  @!P6 IMAD.IADD R129, R129, 0x1, -R0 ;  /* 0x000000018181e824 */ /* 0x000fe200078e0a00 */
[C---:B------:R-:W-:Y:S01]  /*2030*/  ISETP.GT.U32.AND P6, PT, R0.reuse, R128, PT ;  /* 0x000000800000720c */ /* 0x040fe20003fc4070 */
[----:B------:R-:W-:Y:S01]  /*2040*/  IMAD.MOV R5, RZ, RZ, -R5 ;  /* 0x000000ffff057224 */ /* 0x000fe200078e0a05 */
[C---:B------:R-:W-:Y:S01]  /*2050*/  LOP3.LUT R75, R3.reuse, 0x1ae, RZ, 0xfc, !PT ;  /* 0x000001ae034b7812 */ /* 0x040fe200078efcff */
[C---:B------:R-:W-:Y:S01]  /*2060*/  IMAD R132, R0.reuse, R4, R15 ;  /* 0x0000000400847224 */ /* 0x040fe200078e020f */
[C---:B------:R-:W-:Y:S01]  /*2070*/  ISETP.GT.U32.AND P4, PT, R0.reuse, R129, PT ;  /* 0x000000810000720c */ /* 0x040fe20003f84070 */
[----:B------:R-:W-:Y:S01]  /*2080*/  @!P1 IMAD.MOV R123, RZ, RZ, -R123 ;  /* 0x000000ffff7b9224 */ /* 0x000fe200078e0a7b */
[C---:B------:R-:W-:Y:S01]  /*2090*/  ISETP.GT.U32.AND P1, PT, R0.reuse, R127, PT ;  /* 0x0000007f0000720c */ /* 0x040fe20003f24070 */
[----:B------:R-:W-:Y:S01]  /*20a0*/  IMAD.MOV R6, RZ, RZ, -R6 ;  /* 0x000000ffff067224 */ /* 0x000fe200078e0a06 */
[C---:B------:R-:W-:Y:S01]  /*20b0*/  LOP3.LUT R15, R3.reuse, 0x70, RZ, 0xfc, !PT ;  /* 0x00000070030f7812 */ /* 0x040fe200078efcff */
[C---:B------:R-:W-:Y:S01]  /*20c0*/  IMAD R130, R0.reuse, R5, R13 ;  /* 0x0000000500827224 */ /* 0x040fe200078e020d */
[C---:B------:R-:W-:Y:S01]  /*20d0*/  LOP3.LUT R13, R3.reuse, 0x4a, RZ, 0xfc, !PT ;  /* 0x0000004a030d7812 */ /* 0x040fe200078efcff */
[----:B------:R-:W-:Y:S01]  /*20e0*/  IMAD R131, R0, R6, R131 ;  /* 0x0000000600837224 */ /* 0x000fe200078e0283 */
[----:B------:R-:W-:Y:S01]  /*20f0*/  LOP3.LUT R6, R3, 0x38, RZ, 0xfc, !PT ;  /* 0x0000003803067812 */ /* 0x000fe200078efcff */
[--C-:B------:R-:W-:Y:S01]  /*2100*/  @!P6 IMAD.IADD R128, R128, 0x1, -R0.reuse ;  /* 0x000000018080e824 */ /* 0x100fe200078e0a00 */
[C---:B------:R-:W-:Y:S01]  /*2110*/  ISETP.GT.U32.AND P6, PT, R0.reuse, R132, PT ;  /* 0x000000840000720c */ /* 0x040fe20003fc4070 */
[----:B------:R-:W-:Y:S01]  /*2120*/  @!P0 IMAD.MOV R125, RZ, RZ, -R125 ;  /* 0x000000ffff7d8224 */ /* 0x000fe200078e0a7d */
[----:B------:R-:W-:Y:S01]  /*2130*/  ISETP.GT.U32.AND P0, PT, R0, R130, PT ;  /* 0x000000820000720c */ /* 0x000fe20003f04070 */
[----:B------:R-:W-:Y:S01]  /*2140*/  IMAD.HI.U32 R5, R2, R11, RZ ;  /* 0x0000000b02057227 */ /* 0x000fe200078e00ff */
[----:B------:R-:W-:Y:S01]  /*2150*/  IABS R133, R6 ;  /* 0x0000000600857213 */ /* 0x000fe20000000000 */
[----:B------:R-:W-:Y:S01]  /*2160*/  STL [R1+0x1c90], R123 ;  /* 0x001c907b01007387 */ /* 0x000fe20000100800 */
[----:B------:R-:W-:Y:S01]  /*2170*/  IABS R161, R15 ;  /* 0x0000000f00a17213 */ /* 0x000fe20000000000 */
[--C-:B------:R-:W-:Y:S01]  /*2180*/  @!P4 IMAD.IADD R129, R129, 0x1, -R0.reuse ;  /* 0x000000018181c824 */ /* 0x100fe200078e0a00 */
[----:B------:R-:W-:Y:S01]  /*2190*/  ISETP.GE.AND P4, PT, R14, RZ, PT ;  /* 0x000000ff0e00720c */ /* 0x000fe20003f86270 */
[----:B------:R-:W-:Y:S01]  /*21a0*/  IMAD.MOV R5, RZ, RZ, -R5 ;  /* 0x000000ffff057224 */ /* 0x000fe200078e0a05 */
[----:B------:R-:W-:Y:S01]  /*21b0*/  LOP3.LUT R14, R3, 0x4c, RZ, 0xfc, !PT ;  /* 0x0000004c030e7812 */ /* 0x000fe200078efcff */
[--C-:B------:R-:W-:Y:S01]  /*21c0*/  @!P1 IMAD.IADD R127, R127, 0x1, -R0.reuse ;  /* 0x000000017f7f9824 */ /* 0x100fe200078e0a00 */
[----:B------:R-:W-:Y:S01]  /*21d0*/  ISETP.GE.AND P1, PT, R12, RZ, PT ;  /* 0x000000ff0c00720c */ /* 0x000fe20003f26270 */
[----:B------:R-:W-:Y:S01]  /*21e0*/  IMAD.HI.U32 R4, R2, R133, RZ ;  /* 0x0000008502047227 */ /* 0x000fe200078e00ff */
[C---:B------:R-:W-:Y:S01]  /*21f0*/  LOP3.LUT R12, R3.reuse, 0x3e, RZ, 0xfc, !PT ;  /* 0x0000003e030c7812 */ /* 0x040fe200078efcff */
[----:B------:R2:W-:Y:S01]  /*2200*/  STL [R1+0x1c94], R124 ;  /* 0x001c947c01007387 */ /* 0x0005e20000100800 */
[----:B------:R-:W-:Y:S01]  /*2210*/  IABS R143, R14 ;  /* 0x0000000e008f7213 */ /* 0x000fe20000000000 */
[----:B------:R-:W-:Y:S01]  /*2220*/  IMAD R134, R0, R5, R11 ;  /* 0x0000000500867224 */ /* 0x000fe200078e020b */
[C---:B------:R-:W-:Y:S01]  /*2230*/  LOP3.LUT R5, R3.reuse, 0x3c, RZ, 0xfc, !PT ;  /* 0x0000003c03057812 */ /* 0x040fe200078efcff */
[--C-:B------:R-:W-:Y:S01]  /*2240*/  @!P6 IMAD.IADD R132, R132, 0x1, -R0.reuse ;  /* 0x000000018484e824 */ /* 0x100fe200078e0a00 */
[----:B------:R-:W-:Y:S01]  /*2250*/  IABS R11, R12 ;  /* 0x0000000c000b7213 */ /* 0x000fe20000000000 */
[----:B------:R-:W-:Y:S01]  /*2260*/  @!P2 IMAD.IADD R126, R126, 0x1, -R0 ;  /* 0x000000017e7ea824 */ /* 0x000fe200078e0a00 */
[----:B------:R-:W-:Y:S01]  /*2270*/  IABS R135, R5 ;  /* 0x0000000500877213 */ /* 0x000fe20000000000 */
[----:B------:R-:W-:Y:S01]  /*2280*/  IMAD.MOV R4, RZ, RZ, -R4 ;  /* 0x000000ffff047224 */ /* 0x000fe200078e0a04 */
[----:B------:R-:W-:Y:S01]  /*2290*/  ISETP.GT.U32.AND P6, PT, R0, R132, PT ;  /* 0x000000840000720c */ /* 0x000fe20003fc4070 */
[----:B------:R-:W-:Y:S01]  /*22a0*/  @!P0 IMAD.IADD R130, R130, 0x1, -R0 ;  /* 0x0000000182828824 */ /* 0x000fe200078e0a00 */
[C---:B------:R-:W-:Y:S01]  /*22b0*/  ISETP.GT.U32.AND P2, PT, R0.reuse, R131, PT ;  /* 0x000000830000720c */ /* 0x040fe20003f44070 */
[----:B------:R-:W-:Y:S01]  /*22c0*/  IMAD R133, R0, R4, R133 ;  /* 0x0000000400857224 */ /* 0x000fe200078e0285 */
[----:B------:R-:W-:Y:S01]  /*22d0*/  ISETP.GE.AND P0, PT, R16, RZ, PT ;  /* 0x000000ff1000720c */ /* 0x000fe20003f06270 */
[----:B------:R-:W-:Y:S01]  /*22e0*/  @!P5 IMAD.MOV R126, RZ, RZ, -R126 ;  /* 0x000000ffff7ed224 */ /* 0x000fe200078e0a7e */
[----:B------:R-:W-:Y:S01]  /*22f0*/  ISETP.GT.U32.AND P5, PT, R0, R130, PT ;  /* 0x000000820000720c */ /* 0x000fe20003fa4070 */
[----:B------:R-:W-:Y:S01]  /*2300*/  @!P4 IMAD.MOV R129, RZ, RZ, -R129 ;  /* 0x000000ffff81c224 */ /* 0x000fe200078e0a81 */
[----:B------:R-:W-:Y:S01]  /*2310*/  ISETP.GE.AND P4, PT, R18, RZ, PT ;  /* 0x000000ff1200720c */ /* 0x000fe20003f86270 */
[----:B------:R-:W-:Y:S01]  /*2320*/  IMAD.HI.U32 R4, R2, R135, RZ ;  /* 0x0000008702047227 */ /* 0x000fe200078e00ff */
[----:B------:R-:W-:-:S02]  /*2330*/  LOP3.LUT R16, R3, 0xc6, RZ, 0xfc, !PT ;  /* 0x000000c603107812 */ /* 0x000fc400078efcff */
[C---:B------:R-:W-:Y:S01]  /*2340*/  LOP3.LUT R18, R3.reuse, 0x13e, RZ, 0xfc, !PT ;  /* 0x0000013e03127812 */ /* 0x040fe200078efcff */
[----:B------:R-:W-:Y:S01]  /*2350*/  @!P1 IMAD.MOV R128, RZ, RZ, -R128 ;  /* 0x000000ffff809224 */ /* 0x000fe200078e0a80 */
[----:B------:R-:W-:Y:S01]  /*2360*/  ISETP.GT.U32.AND P1, PT, R0, R133, PT ;  /* 0x000000850000720c */ /* 0x000fe20003f24070 */
[----:B------:R-:W-:Y:S01]  /*2370*/  IMAD.MOV R4, RZ, RZ, -R4 ;  /* 0x000000ffff047224 */ /* 0x000fe200078e0a04 */
[C---:B------:R-:W-:Y:S01]  /*2380*/  LOP3.LUT R77, R3.reuse, 0x1b8, RZ, 0xfc, !PT ;  /* 0x000001b8034d7812 */ /* 0x040fe200078efcff */
[--C-:B------:R-:W-:Y:S01]  /*2390*/  @!P6 IMAD.IADD R132, R132, 0x1, -R0.reuse ;  /* 0x000000018484e824 */ /* 0x100fe200078e0a00 */
[----:B------:R-:W-:Y:S01]  /*23a0*/  ISETP.GE.AND P6, PT, R10, RZ, PT ;  /* 0x000000ff0a00720c */ /* 0x000fe20003fc6270 */
[----:B------:R-:W-:Y:S01]  /*23b0*/  IMAD R135, R0, R4, R135 ;  /* 0x0000000400877224 */ /* 0x000fe200078e0287 */
[----:B------:R-:W-:Y:S01]  /*23c0*/  LOP3.LUT R4, R3, 0x40, RZ, 0xfc, !PT ;  /* 0x0000004003047812 */ /* 0x000fe200078efcff */
[--C-:B------:R-:W-:Y:S01]  /*23d0*/  @!P2 IMAD.IADD R131, R131, 0x1, -R0.reuse ;  /* 0x000000018383a824 */ /* 0x100fe200078e0a00 */
[----:B------:R-:W-:Y:S01]  /*23e0*/  LOP3.LUT R10, R3, 0x44, RZ, 0xfc, !PT ;  /* 0x00000044030a7812 */ /* 0x000fe200078efcff */
[----:B------:R-:W-:Y:S01]  /*23f0*/  @!P5 IMAD.IADD R130, R130, 0x1, -R0 ;  /* 0x000000018282d824 */ /* 0x000fe200078e0a00 */
[C---:B------:R-:W-:Y:S01]  /*2400*/  ISETP.GT.U32.AND P5, PT, R0.reuse, R134, PT ;  /* 0x000000860000720c */ /* 0x040fe20003fa4070 */
[----:B------:R-:W-:Y:S01]  /*2410*/  @!P4 IMAD.MOV R132, RZ, RZ, -R132 ;  /* 0x000000ffff84c224 */ /* 0x000fe200078e0a84 */
[C---:B------:R-:W-:Y:S01]  /*2420*/  ISETP.GT.U32.AND P4, PT, R0.reuse, R135, PT ;  /* 0x000000870000720c */ /* 0x040fe20003f84070 */
[----:B------:R-:W-:Y:S01]  /*2430*/  @!P3 IMAD.MOV R127, RZ, RZ, -R127 ;  /* 0x000000ffff7fb224 */ /* 0x000fe200078e0a7f */
[----:B------:R-:W-:Y:S01]  /*2440*/  ISETP.GT.U32.AND P3, PT, R0, R131, PT ;  /* 0x000000830000720c */ /* 0x000fe20003f64070 */
[----:B------:R-:W-:Y:S01]  /*2450*/  @!P1 IMAD.IADD R133, R133, 0x1, -R0 ;  /* 0x0000000185859824 */ /* 0x000fe200078e0a00 */
[----:B------:R-:W-:Y:S01]  /*2460*/  ISETP.GE.AND P1, PT, R5, RZ, PT ;  /* 0x000000ff0500720c */ /* 0x000fe20003f26270 */
[----:B------:R-:W-:Y:S01]  /*2470*/  @!P0 IMAD.MOV R130, RZ, RZ, -R130 ;  /* 0x000000ffff828224 */ /* 0x000fe200078e0a82 */
[----:B------:R-:W-:Y:S01]  /*2480*/  IABS R137, R4 ;  /* 0x0000000400897213 */ /* 0x000fe20000000000 */
[----:B------:R-:W-:Y:S01]  /*2490*/  IMAD.HI.U32 R5, R2, R11, RZ ;  /* 0x0000000b02057227 */ /* 0x000fe200078e00ff */
[----:B------:R-:W-:-:S02]  /*24a0*/  ISETP.GT.U32.AND P0, PT, R0, R133, PT ;  /* 0x000000850000720c */ /* 0x000fc40003f04070 */
[----:B------:R-:W-:Y:S01]  /*24b0*/  IABS R139, R10 ;  /* 0x0000000a008b7213 */ /* 0x000fe20000000000 */
[----:B------:R-:W-:Y:S01]  /*24c0*/  IMAD.MOV R5, RZ, RZ, -R5 ;  /* 0x000000ffff057224 */ /* 0x000fe200078e0a05 */
[----:B------:R-:W-:Y:S01]  /*24d0*/  @!P5 IADD3 R134, R134, -R0, RZ ;  /* 0x800000008686d210 */ /* 0x000fe20007ffe0ff */
[--C-:B------:R-:W-:Y:S01]  /*24e0*/  @!P4 IMAD.IADD R135, R135, 0x1, -R0.reuse ;  /* 0x000000018787c824 */ /* 0x100fe200078e0a00 */
[----:B------:R-:W-:Y:S01]  /*24f0*/  ISETP.GE.AND P2, PT, R17, RZ, PT ;  /* 0x000000ff1100720c */ /* 0x000fe20003f46270 */
[----:B------:R-:W-:Y:S01]  /*2500*/  @!P3 IMAD.IADD R131, R131, 0x1, -R0 ;  /* 0x000000018383b824 */ /* 0x000fe200078e0a00 */
[----:B------:R-:W-:Y:S01]  /*2510*/  ISETP.GE.AND P3, PT, R6, RZ, PT ;  /* 0x000000ff0600720c */ /* 0x000fe20003f66270 */
[C---:B------:R-:W-:Y:S01]  /*2520*/  IMAD R136, R0.reuse, R5, R11 ;  /* 0x0000000500887224 */ /* 0x040fe200078e020b */
[----:B------:R-:W-:Y:S01]  /*2530*/  ISETP.GT.U32.AND P5, PT, R0, R134, PT ;  /* 0x000000860000720c */ /* 0x000fe20003fa4070 */
[----:B------:R-:W-:Y:S01]  /*2540*/  IMAD.HI.U32 R6, R2, R139, RZ ;  /* 0x0000008b02067227 */ /* 0x000fe200078e00ff */
[----:B------:R-:W-:-:S02]  /*2550*/  ISETP.GT.U32.AND P4, PT, R0, R135, PT ;  /* 0x000000870000720c */ /* 0x000fc40003f84070 */
[----:B------:R-:W-:Y:S01]  /*2560*/  LOP3.LUT R5, R3, 0x42, RZ, 0xfc, !PT ;  /* 0x0000004203057812 */ /* 0x000fe200078efcff */
[----:B------:R-:W-:Y:S01]  /*2570*/  @!P0 IMAD.IADD R133, R133, 0x1, -R0 ;  /* 0x0000000185858824 */ /* 0x000fe200078e0a00 */
[----:B------:R-:W-:Y:S01]  /*2580*/  ISETP.GE.AND P0, PT, R4, RZ, PT ;  /* 0x000000ff0400720c */ /* 0x000fe20003f06270 */
[----:B------:R-:W-:Y:S01]  /*2590*/  IMAD.HI.U32 R4, R2, R137, RZ ;  /* 0x0000008902047227 */ /* 0x000fe200078e00ff */
[----:B------:R-:W-:Y:S02]  /*25a0*/  IABS R11, R5 ;  /* 0x00000005000b7213 */ /* 0x000fe40000000000 */
[----:B------:R-:W-:Y:S01]  /*25b0*/  LOP3.LUT R17, R3, 0xc8, RZ, 0xfc, !PT ;  /* 0x000000c803117812 */ /* 0x000fe200078efcff */
[----:B------:R-:W-:Y:S01]  /*25c0*/  IMAD.MOV R4, RZ, RZ, -R4 ;  /* 0x000000ffff047224 */ /* 0x000fe200078e0a04 */
[----:B------:R-:W-:Y:S01]  /*25d0*/  IABS R79, R77 ;  /* 0x0000004d004f7213 */ /* 0x000fe20000000000 */
[----:B------:R-:W-:Y:S01]  /*25e0*/  IMAD.MOV R6, RZ, RZ, -R6 ;  /* 0x000000ffff067224 */ /* 0x000fe200078e0a06 */
[----:B------:R-:W-:Y:S01]  /*25f0*/  IABS R205, R17 ;  /* 0x0000001100cd7213 */ /* 0x000fe20000000000 */
[--C-:B------:R-:W-:Y:S01]  /*2600*/  @!P5 IMAD.IADD R134, R134, 0x1, -R0.reuse ;  /* 0x000000018686d824 */ /* 0x100fe200078e0a00 */
[C---:B------:R-:W-:Y:S01]  /*2610*/  ISETP.GT.U32.AND P5, PT, R0.reuse, R136, PT ;  /* 0x000000880000720c */ /* 0x040fe20003fa4070 */
[----:B------:R-:W-:Y:S01]  /*2620*/  @!P3 IMAD.MOV R133, RZ, RZ, -R133 ;  /* 0x000000ffff85b224 */ /* 0x000fe200078e0a85 */
[----:B------:R-:W-:Y:S01]  /*2630*/  ISETP.GE.AND P3, PT, R5, RZ, PT ;  /* 0x000000ff0500720c */ /* 0x000fe20003f66270 */
[C---:B------:R-:W-:Y:S01]  /*2640*/  IMAD R137, R0.reuse, R4, R137 ;  /* 0x0000000400897224 */ /* 0x040fe200078e0289 */
[----:B------:R-:W-:Y:S01]  /*2650*/  LOP3.LUT R78, R3, 0x1ba, RZ, 0xfc, !PT ;  /* 0x000001ba034e7812 */ /* 0x000fe200078efcff */
[----:B------:R-:W-:Y:S01]  /*2660*/  @!P4 IMAD.IADD R135, R135, 0x1, -R0 ;  /* 0x000000018787c824 */ /* 0x000fe200078e0a00 */
[----:B------:R-:W-:Y:S01]  /*2670*/  LOP3.LUT R83, R3, 0x1bc, RZ, 0xfc, !PT ;  /* 0x000001bc03537812 */ /* 0x000fe200078efcff */
[C---:B------:R-:W-:Y:S01]  /*2680*/  IMAD R139, R0.reuse, R6, R139 ;  /* 0x00000006008b7224 */ /* 0x040fe200078e028b */
[----:B------:R-:W-:Y:S01]  /*2690*/  ISETP.GT.U32.AND P4, PT, R0, R137, PT ;  /* 0x000000890000720c */ /* 0x000fe20003f84070 */
[----:B------:R-:W-:Y:S01]  /*26a0*/  IMAD.HI.U32 R5, R2, R11, RZ ;  /* 0x0000000b02057227 */ /* 0x000fe200078e00ff */
[----:B------:R-:W-:-:S02]  /*26b0*/  IABS R81, R78 ;  /* 0x0000004e00517213 */ /* 0x000fc40000000000 */
[C---:B------:R-:W-:Y:S01]  /*26c0*/  LOP3.LUT R80, R3.reuse, 0x1c2, RZ, 0xfc, !PT ;  /* 0x000001c203507812 */ /* 0x040fe200078efcff */
[----:B------:R-:W-:Y:S01]  /*26d0*/  @!P6 IMAD.MOV R134, RZ, RZ, -R134 ;  /* 0x000000ffff86e224 */ /* 0x000fe200078e0a86 */
[----:B------:R-:W-:Y:S01]  /*26e0*/  ISETP.GE.AND P6, PT, R10, RZ, PT ;  /* 0x000000ff0a00720c */ /* 0x000fe20003fc6270 */
[----:B------:R-:W-:Y:S01]  /*26f0*/  @!P1 IMAD.MOV R135, RZ, RZ, -R135 ;  /* 0x000000ffff879224 */ /* 0x000fe200078e0a87 */
[----:B------:R-:W-:Y:S01]  /*2700*/  ISETP.GT.U32.AND P1, PT, R0, R139, PT ;  /* 0x0000008b0000720c */ /* 0x000fe20003f24070 */
[----:B------:R-:W-:Y:S01]  /*2710*/  IMAD.MOV R5, RZ, RZ, -R5 ;  /* 0x000000ffff057224 */ /* 0x000fe200078e0a05 */
[----:B------:R-:W-:Y:S01]  /*2720*/  LOP3.LUT R10, R3, 0x46, RZ, 0xfc, !PT ;  /* 0x00000046030a7812 */ /* 0x000fe200078efcff */
[--C-:B------:R-:W-:Y:S01]  /*2730*/  @!P5 IMAD.IADD R136, R136, 0x1, -R0.reuse ;  /* 0x000000018888d824 */ /* 0x100fe200078e0a00 */
[----:B------:R-:W-:Y:S01]  /*2740*/  IABS R84, R80 ;  /* 0x0000005000547213 */ /* 0x000fe20000000000 */
[C---:B------:R-:W-:Y:S01]  /*2750*/  IMAD R138, R0.reuse, R5, R11 ;  /* 0x00000005008a7224 */ /* 0x040fe200078e020b */
[----:B------:R-:W-:Y:S01]  /*2760*/  IABS R5, R10 ;  /* 0x0000000a00057213 */ /* 0x000fe20000000000 */
[----:B------:R-:W-:Y:S01]  /*2770*/  @!P4 IMAD.IADD R137, R137, 0x1, -R0 ;  /* 0x000000018989c824 */ /* 0x000fe200078e0a00 */
[----:B------:R-:W-:Y:S01]  /*2780*/  ISETP.GT.U32.AND P5, PT, R0, R136, PT ;  /* 0x000000880000720c */ /* 0x000fe20003fa4070 */
[----:B------:R-:W-:Y:S01]  /*2790*/  @!P2 IMAD.MOV R131, RZ, RZ, -R131 ;  /* 0x000000ffff83a224 */ /* 0x000fe200078e0a83 */
[----:B------:R-:W-:Y:S01]  /*27a0*/  IABS R11, R13 ;  /* 0x0000000d000b7213 */ /* 0x000fe20000000000 */
[----:B------:R-:W-:Y:S01]  /*27b0*/  IMAD.HI.U32 R4, R2, R5, RZ ;  /* 0x0000000502047227 */ /* 0x000fe200078e00ff */
[----:B------:R-:W-:-:S02]  /*27c0*/  ISETP.GE.AND P2, PT, R12, RZ, PT ;  /* 0x000000ff0c00720c */ /* 0x000fc40003f46270 */
[----:B------:R-:W-:Y:S01]  /*27d0*/  ISETP.GT.U32.AND P4, PT, R0, R137, PT ;  /* 0x000000890000720c */ /* 0x000fe20003f84070 */
[----:B------:R-:W-:Y:S01]  /*27e0*/  @!P1 IMAD.IADD R139, R139, 0x1, -R0 ;  /* 0x000000018b8b9824 */ /* 0x000fe200078e0a00 */
[C---:B------:R-:W-:Y:S01]  /*27f0*/  LOP3.LUT R12, R3.reuse, 0x48, RZ, 0xfc, !PT ;  /* 0x00000048030c7812 */ /* 0x040fe200078efcff */
[----:B------:R-:W-:Y:S01]  /*2800*/  IMAD.MOV R4, RZ, RZ, -R4 ;  /* 0x000000ffff047224 */ /* 0x000fe200078e0a04 */
[C---:B------:R-:W-:Y:S01]  /*2810*/  LOP3.LUT R82, R3.reuse, 0x1c4, RZ, 0xfc, !PT ;  /* 0x000001c403527812 */ /* 0x040fe200078efcff */
[----:B------:R-:W-:Y:S01]  /*2820*/  IMAD.HI.U32 R6, R2, R143, RZ ;  /* 0x0000008f02067227 */ /* 0x000fe200078e00ff */
[C---:B------:R-:W-:Y:S02]  /*2830*/  ISETP.GT.U32.AND P1, PT, R0.reuse, R139, PT ;  /* 0x0000008b0000720c */ /* 0x040fe40003f24070 */
[----:B------:R-:W-:Y:S01]  /*2840*/  IABS R141, R12 ;  /* 0x0000000c008d7213 */ /* 0x000fe20000000000 */
[----:B------:R-:W-:Y:S01]  /*2850*/  IMAD R140, R0, R4, R5 ;  /* 0x00000004008c7224 */ /* 0x000fe200078e0205 */
[C---:B------:R-:W-:Y:S01]  /*2860*/  LOP3.LUT R87, R3.reuse, 0x1cc, RZ, 0xfc, !PT ;  /* 0x000001cc03577812 */ /* 0x040fe200078efcff */
[----:B------:R-:W-:Y:S01]  /*2870*/  IMAD.HI.U32 R5, R2, R11, RZ ;  /* 0x0000000b02057227 */ /* 0x000fe200078e00ff */
[----:B------:R-:W-:-:S02]  /*2880*/  LOP3.LUT R89, R3, 0x1ce, RZ, 0xfc, !PT ;  /* 0x000001ce03597812 */ /* 0x000fc400078efcff */
[C---:B------:R-:W-:Y:S01]  /*2890*/  LOP3.LUT R90, R3.reuse, 0x1d0, RZ, 0xfc, !PT ;  /* 0x000001d0035a7812 */ /* 0x040fe200078efcff */
[----:B------:R-:W-:Y:S01]  /*28a0*/  IMAD.MOV R5, RZ, RZ, -R5 ;  /* 0x000000ffff057224 */ /* 0x000fe200078e0a05 */
[----:B------:R-:W-:Y:S01]  /*28b0*/  LOP3.LUT R101, R3, 0x1e0, RZ, 0xfc, !PT ;  /* 0x000001e003657812 */ /* 0x000fe200078efcff */
[----:B------:R-:W-:Y:S01]  /*28c0*/  @!P5 IMAD.IADD R136, R136, 0x1, -R0 ;  /* 0x000000018888d824 */ /* 0x000fe200078e0a00 */
[C---:B------:R-:W-:Y:S01]  /*28d0*/  ISETP.GT.U32.AND P5, PT, R0.reuse, R138, PT ;  /* 0x0000008a0000720c */ /* 0x040fe20003fa4070 */
[----:B------:R-:W-:Y:S01]  /*28e0*/  IMAD.MOV R6, RZ, RZ, -R6 ;  /* 0x000000ffff067224 */ /* 0x000fe200078e0a06 */
[----:B------:R-:W-:Y:S01]  /*28f0*/  IABS R86, R90 ;  /* 0x0000005a00567213 */ /* 0x000fe20000000000 */
[----:B------:R-:W-:Y:S01]  /*2900*/  IMAD R142, R0, R5, R11 ;  /* 0x00000005008e7224 */ /* 0x000fe200078e020b */
[----:B------:R-:W-:Y:S01]  /*2910*/  @!P2 IADD3 R136, -R136, RZ, RZ ;  /* 0x000000ff8888a210 */ /* 0x000fe20007ffe1ff */
[--C-:B------:R-:W-:Y:S01]  /*2920*/  @!P4 IMAD.IADD R137, R137, 0x1, -R0.reuse ;  /* 0x000000018989c824 */ /* 0x100fe200078e0a00 */
[----:B------:R-:W-:Y:S01]  /*2930*/  ISETP.GE.AND P2, PT, R10, RZ, PT ;  /* 0x000000ff0a00720c */ /* 0x000fe20003f46270 */
[C---:B------:R-:W-:Y:S01]  /*2940*/  IMAD R143, R0.reuse, R6, R143 ;  /* 0x00000006008f7224 */ /* 0x040fe200078e028f */
[C---:B------:R-:W-:Y:S01]  /*2950*/  ISETP.GT.U32.AND P4, PT, R0.reuse, R140, PT ;  /* 0x0000008c0000720c */ /* 0x040fe20003f84070 */
[----:B------:R-:W-:Y:S01]  /*2960*/  @!P1 IMAD.IADD R139, R139, 0x1, -R0 ;  /* 0x000000018b8b9824 */ /* 0x000fe200078e0a00 */
[----:B------:R-:W-:Y:S01]  /*2970*/  ISETP.GT.U32.AND P1, PT, R0, R142, PT ;  /* 0x0000008e0000720c */ /* 0x000fe20003f24070 */
[----:B------:R-:W-:Y:S01]  /*2980*/  IMAD.HI.U32 R4, R2, R141, RZ ;  /* 0x0000008d02047227 */ /* 0x000fe200078e00ff */
[----:B------:R-:W-:-:S02]  /*2990*/  LOP3.LUT R10, R3, 0x4e, RZ, 0xfc, !PT ;  /* 0x0000004e030a7812 */ /* 0x000fc400078efcff */
[C---:B------:R-:W-:Y:S01]  /*29a0*/  LOP3.LUT R6, R3.reuse, 0x50, RZ, 0xfc, !PT ;  /* 0x0000005003067812 */ /* 0x040fe200078efcff */
[----:B------:R-:W-:Y:S01]  /*29b0*/  @!P6 IMAD.MOV R139, RZ, RZ, -R139 ;  /* 0x000000ffff8be224 */ /* 0x000fe200078e0a8b */
[----:B------:R-:W-:Y:S01]  /*29c0*/  ISETP.GT.U32.AND P6, PT, R0, R143, PT ;  /* 0x0000008f0000720c */ /* 0x000fe20003fc4070 */
[----:B------:R-:W-:Y:S01]  /*29d0*/  IMAD.MOV R4, RZ, RZ, -R4 ;  /* 0x000000ffff047224 */ /* 0x000fe200078e0a04 */
[----:B------:R-:W-:Y:S01]  /*29e0*/  IABS R5, R10 ;  /* 0x0000000a00057213 */ /* 0x000fe20000000000 */
[----:B------:R-:W-:Y:S01]  /*29f0*/  @!P5 IMAD.IADD R138, R138, 0x1, -R0 ;  /* 0x000000018a8ad824 */ /* 0x000fe200078e0a00 */
[----:B------:R-:W-:Y:S01]  /*2a00*/  IABS R145, R6 ;  /* 0x0000000600917213 */ /* 0x000fe20000000000 */
[----:B------:R-:W-:Y:S01]  /*2a10*/  IMAD R141, R0, R4, R141 ;  /* 0x00000004008d7224 */ /* 0x000fe200078e028d */
[----:B------:R-:W-:Y:S01]  /*2a20*/  LOP3.LUT R249, R3, 0x1e2, RZ, 0xfc, !PT ;  /* 0x000001e203f97812 */ /* 0x000fe200078efcff */
[----:B------:R-:W-:Y:S01]  /*2a30*/  IMAD.HI.U32 R4, R2, R5, RZ ;  /* 0x0000000502047227 */ /* 0x000fe200078e00ff */
[----:B------:R-:W-:-:S02]  /*2a40*/  ISETP.GT.U32.AND P5, PT, R0, R138, PT ;  /* 0x0000008a0000720c */ /* 0x000fc40003fa4070 */
[----:B------:R-:W-:Y:S01]  /*2a50*/  IABS R94, R101 ;  /* 0x00000065005e7213 */ /* 0x000fe20000000000 */
[--C-:B------:R-:W-:Y:S01]  /*2a60*/  @!P4 IMAD.IADD R140, R140, 0x1, -R0.reuse ;  /* 0x000000018c8cc824 */ /* 0x100fe200078e0a00 */
[----:B------:R-:W-:Y:S01]  /*2a70*/  IABS R95, R249 ;  /* 0x000000f9005f7213 */ /* 0x000fe20000000000 */
[----:B------:R-:W-:Y:S01]  /*2a80*/  @!P1 IMAD.IADD R142, R142, 0x1, -R0 ;  /* 0x000000018e8e9824 */ /* 0x000fe200078e0a00 */
[----:B------:R-:W-:Y:S01]  /*2a90*/  LOP3.LUT R251, R3, 0x1e4, RZ, 0xfc, !PT ;  /* 0x000001e403fb7812 */ /* 0x000fe200078efcff */
[----:B------:R-:W-:Y:S01]  /*2aa0*/  IMAD.MOV R4, RZ, RZ, -R4 ;  /* 0x000000ffff047224 */ /* 0x000fe200078e0a04 */
[C---:B------:R-:W-:Y:S01]  /*2ab0*/  ISETP.GT.U32.AND P4, PT, R0.reuse, R140, PT ;  /* 0x0000008c0000720c */ /* 0x040fe20003f84070 */
[----:B------:R-:W-:Y:S01]  /*2ac0*/  @!P6 IMAD.IADD R143, R143, 0x1, -R0 ;  /* 0x000000018f8fe824 */ /* 0x000fe200078e0a00 */
[C---:B------:R-:W-:Y:S01]  /*2ad0*/  ISETP.GT.U32.AND P6, PT, R0.reuse, R142, PT ;  /* 0x0000008e0000720c */ /* 0x040fe20003fc4070 */
[----:B------:R-:W-:Y:S01]  /*2ae0*/  @!P0 IMAD.MOV R137, RZ, RZ, -R137 ;  /* 0x000000ffff898224 */ /* 0x000fe200078e0a89 */
[C---:B------:R-:W-:Y:S01]  /*2af0*/  ISETP.GT.U32.AND P0, PT, R0.reuse, R141, PT ;  /* 0x0000008d0000720c */ /* 0x040fe20003f04070 */
[----:B------:R-:W-:Y:S01]  /*2b00*/  IMAD R144, R0, R4, R5 ;  /* 0x0000000400907224 */ /* 0x000fe200078e0205 */
[C---:B-1----:R-:W-:Y:S01]  /*2b10*/  LOP3.LUT R122, R3.reuse, 0x1e6, RZ, 0xfc, !PT ;  /* 0x000001e6037a7812 */ /* 0x042fe200078efcff */
[----:B------:R-:W-:Y:S01]  /*2b20*/  IMAD.HI.U32 R4, R2, R145, RZ ;  /* 0x0000009102047227 */ /* 0x000fe200078e00ff */
[----:B------:R-:W-:-:S02]  /*2b30*/  LOP3.LUT R121, R3, 0x1e8, RZ, 0xfc, !PT ;  /* 0x000001e803797812 */ /* 0x000fc400078efcff */
[----:B------:R-:W-:Y:S01]  /*2b40*/  IABS R97, R122 ;  /* 0x0000007a00617213 */ /* 0x000fe20000000000 */
[----:B------:R-:W-:Y:S01]  /*2b50*/  IMAD.MOV R4, RZ, RZ, -R4 ;  /* 0x000000ffff047224 */ /* 0x000fe200078e0a04 */
[----:B------:R-:W-:Y:S01]  /*2b60*/  LOP3.LUT R120, R3, 0x1ea, RZ, 0xfc, !PT ;  /* 0x000001ea03787812 */ /* 0x000fe200078efcff */
[--C-:B------:R-:W-:Y:S01]  /*2b70*/  @!P4 IMAD.IADD R140, R140, 0x1, -R0.reuse ;  /* 0x000000018c8cc824 */ /* 0x100fe200078e0a00 */
[----:B------:R-:W-:Y:S01]  /*2b80*/  ISETP.GE.AND P4, PT, R14, RZ, PT ;  /* 0x000000ff0e00720c */ /* 0x000fe20003f86270 */
[----:B------:R-:W-:Y:S01]  /*2b90*/  IMAD R145, R0, R4, R145 ;  /* 0x0000000400917224 */ /* 0x000fe200078e0291 */
[----:B------:R-:W-:Y:S01]  /*2ba0*/  @!P6 IADD3 R142, R142, -R0, RZ ;  /* 0x800000008e8ee210 */ /* 0x000fe20007ffe0ff */
[----:B------:R-:W-:Y:S01]  /*2bb0*/  @!P0 IMAD.IADD R141, R141, 0x1, -R0 ;  /* 0x000000018d8d8824 */ /* 0x000fe200078e0a00 */
[----:B------:R-:W-:Y:S01]  /*2bc0*/  ISETP.GE.AND P0, PT, R10, RZ, PT ;  /* 0x000000ff0a00720c */ /* 0x000fe20003f06270 */
[----:B------:R-:W-:Y:S01]  /*2bd0*/  @!P2 IMAD.MOV R140, RZ, RZ, -R140 ;  /* 0x000000ffff8ca224 */ /* 0x000fe200078e0a8c */
[----:B------:R-:W-:Y:S01]  /*2be0*/  ISETP.GT.U32.AND P6, PT, R0, R145, PT ;  /* 0x000000910000720c */ /* 0x000fe20003fc4070 */
[----:B------:R-:W-:Y:S01]  /*2bf0*/  @!P5 IMAD.IADD R138, R138, 0x1, -R0 ;  /* 0x000000018a8ad824 */ /* 0x000fe200078e0a00 */
[----:B------:R-:W-:Y:S01]  /*2c00*/  LOP3.LUT R10, R3, 0x52, RZ, 0xfc, !PT ;  /* 0x00000052030a7812 */ /* 0x000fe200078efcff */
[----:B------:R-:W-:Y:S01]  /*2c10*/  IMAD.HI.U32 R92, R2, R86, RZ ;  /* 0x00000056025c7227 */ /* 0x000fe200078e00ff */
[----:B------:R-:W-:-:S02]  /*2c20*/  ISETP.GT.U32.AND P2, PT, R0, R143, PT ;  /* 0x0000008f0000720c */ /* 0x000fc40003f44070 */
[----:B------:R-:W-:Y:S01]  /*2c30*/  ISETP.GE.AND P5, PT, R12, RZ, PT ;  /* 0x000000ff0c00720c */ /* 0x000fe20003fa6270 */
[----:B------:R-:W-:Y:S01]  /*2c40*/  @!P3 IMAD.MOV R138, RZ, RZ, -R138 ;  /* 0x000000ffff8ab224 */ /* 0x000fe200078e0a8a */
[----:B------:R-:W-:Y:S01]  /*2c50*/  LOP3.LUT R12, R3, 0x54, RZ, 0xfc, !PT ;  /* 0x00000054030c7812 */ /* 0x000fe200078efcff */
[----:B------:R-:W-:Y:S01]  /*2c60*/  IMAD.MOV R92, RZ, RZ, -R92 ;  /* 0x000000ffff5c7224 */ /* 0x000fe200078e0a5c */
[----:B------:R-:W-:Y:S02]  /*2c70*/  IABS R11, R10 ;  /* 0x0000000a000b7213 */ /* 0x000fe40000000000 */
[----:B------:R-:W-:Y:S01]  /*2c80*/  ISETP.GT.U32.AND P1, PT, R0, R141, PT ;  /* 0x0000008d0000720c */ /* 0x000fe20003f24070 */
[----:B------:R-:W-:Y:S01]  /*2c90*/  @!P6 IMAD.IADD R145, R145, 0x1, -R0 ;  /* 0x000000019191e824 */ /* 0x000fe200078e0a00 */
[----:B------:R-:W-:Y:S01]  /*2ca0*/  ISETP.GE.AND P3, PT, R13, RZ, PT ;  /* 0x000000ff0d00720c */ /* 0x000fe20003f66270 */
[----:B------:R-:W-:Y:S01]  /*2cb0*/  IMAD.HI.U32 R4, R2, R11, RZ ;  /* 0x0000000b02047227 */ /* 0x000fe200078e00ff */
[----:B------:R-:W-:-:S02]  /*2cc0*/  LOP3.LUT R14, R3, 0x56, RZ, 0xfc, !PT ;  /* 0x00000056030e7812 */ /* 0x000fc400078efcff */
[----:B------:R-:W-:Y:S01]  /*2cd0*/  IABS R147, R12 ;  /* 0x0000000c00937213 */ /* 0x000fe20000000000 */
[----:B------:R-:W-:Y:S01]  /*2ce0*/  IMAD.MOV R4, RZ, RZ, -R4 ;  /* 0x000000ffff047224 */ /* 0x000fe200078e0a04 */
[----:B------:R-:W-:Y:S01]  /*2cf0*/  IABS R13, R14 ;  /* 0x0000000e000d7213 */ /* 0x000fe20000000000 */
[----:B------:R-:W-:Y:S01]  /*2d00*/  @!P2 IMAD.IADD R143, R143, 0x1, -R0 ;  /* 0x000000018f8fa824 */ /* 0x000fe200078e0a00 */
[----:B------:R-:W-:Y:S01]  /*2d10*/  ISETP.GE.AND P2, PT, R6, RZ, PT ;  /* 0x000000ff0600720c */ /* 0x000fe20003f46270 */
[----:B------:R-:W-:Y:S01]  /*2d20*/  IMAD.HI.U32 R5, R2, R147, RZ ;  /* 0x0000009302057227 */ /* 0x000fe200078e00ff */
[----:B------:R-:W-:Y:S02]  /*2d30*/  ISETP.GT.U32.AND P6, PT, R0, R145, PT ;  /* 0x000000910000720c */ /* 0x000fe40003fc4070 */
[----:B------:R-:W-:Y:S01]  /*2d40*/  IABS R98, R121 ;  /* 0x0000007900627213 */ /* 0x000fe20000000000 */
[----:B------:R-:W-:Y:S01]  /*2d50*/  IMAD.HI.U32 R6, R2, R13, RZ ;  /* 0x0000000d02067227 */ /* 0x000fe200078e00ff */
[----:B------:R-:W-:-:S02]  /*2d60*/  IABS R99, R120 ;  /* 0x0000007800637213 */ /* 0x000fc40000000000 */
[C---:B------:R-:W-:Y:S01]  /*2d70*/  LOP3.LUT R119, R3.reuse, 0x1ec, RZ, 0xfc, !PT ;  /* 0x000001ec03777812 */ /* 0x040fe200078efcff */
[----:B------:R-:W-:Y:S01]  /*2d80*/  IMAD.MOV R5, RZ, RZ, -R5 ;  /* 0x000000ffff057224 */ /* 0x000fe200078e0a05 */
[C---:B------:R-:W-:Y:S01]  /*2d90*/  LOP3.LUT R117, R3.reuse, 0x1f2, RZ, 0xfc, !PT ;  /* 0x000001f203757812 */ /* 0x040fe200078efcff */
[C---:B------:R-:W-:Y:S01]  /*2da0*/  IMAD R146, R0.reuse, R4, R11 ;  /* 0x0000000400927224 */ /* 0x040fe200078e020b */
[----:B------:R-:W-:Y:S01]  /*2db0*/  LOP3.LUT R118, R3, 0x1ee, RZ, 0xfc, !PT ;  /* 0x000001ee03767812 */ /* 0x000fe200078efcff */
[----:B------:R-:W-:Y:S01]  /*2dc0*/  @!P1 IMAD.IADD R141, R141, 0x1, -R0 ;  /* 0x000000018d8d9824 */ /* 0x000fe200078e0a00 */
[C---:B------:R-:W-:Y:S01]  /*2dd0*/  ISETP.GT.U32.AND P1, PT, R0.reuse, R144, PT ;  /* 0x000000900000720c */ /* 0x040fe20003f24070 */
[----:B------:R-:W-:Y:S01]  /*2de0*/  IMAD.MOV R6, RZ, RZ, -R6 ;  /* 0x000000ffff067224 */ /* 0x000fe200078e0a06 */
[----:B------:R-:W-:Y:S01]  /*2df0*/  IABS R103, R117 ;  /* 0x0000007500677213 */ /* 0x000fe20000000000 */
[C---:B------:R-:W-:Y:S01]  /*2e00*/  IMAD R147, R0.reuse, R5, R147 ;  /* 0x0000000500937224 */ /* 0x040fe200078e0293 */
[C---:B------:R-:W-:Y:S01]  /*2e10*/  LOP3.LUT R248, R3.reuse, 0x1f0, RZ, 0xfc, !PT ;  /* 0x000001f003f87812 */ /* 0x040fe200078efcff */
[----:B------:R-:W-:Y:S01]  /*2e20*/  @!P3 IMAD.MOV R142, RZ, RZ, -R142 ;  /* 0x000000ffff8eb224 */ /* 0x000fe200078e0a8e */
[C---:B------:R-:W-:Y:S01]  /*2e30*/  ISETP.GT.U32.AND P3, PT, R0.reuse, R146, PT ;  /* 0x000000920000720c */ /* 0x040fe20003f64070 */
[C---:B------:R-:W-:Y:S01]  /*2e40*/  IMAD R148, R0.reuse, R6, R13 ;  /* 0x0000000600947224 */ /* 0x040fe200078e020d */
[----:B------:R-:W-:Y:S01]  /*2e50*/  LOP3.LUT R6, R3, 0x58, RZ, 0xfc, !PT ;  /* 0x0000005803067812 */ /* 0x000fe200078efcff */
[----:B------:R-:W-:Y:S01]  /*2e60*/  @!P4 IMAD.MOV R143, RZ, RZ, -R143 ;  /* 0x000000ffff8fc224 */ /* 0x000fe200078e0a8f */
[C---:B------:R-:W-:Y:S01]  /*2e70*/  ISETP.GT.U32.AND P4, PT, R0.reuse, R147, PT ;  /* 0x000000930000720c */ /* 0x040fe20003f84070 */
[--C-:B------:R-:W-:Y:S01]  /*2e80*/  @!P6 IMAD.IADD R145, R145, 0x1, -R0.reuse ;  /* 0x000000019191e824 */ /* 0x100fe200078e0a00 */
[----:B------:R-:W-:Y:S01]  /*2e90*/  ISETP.GT.U32.AND P6, PT, R0, R148, PT ;  /* 0x000000940000720c */ /* 0x000fe20003fc4070 */
[--C-:B------:R-:W-:Y:S01]  /*2ea0*/  @!P1 IMAD.IADD R144, R144, 0x1, -R0.reuse ;  /* 0x0000000190909824 */ /* 0x100fe200078e0a00 */
[----:B------:R-:W-:Y:S01]  /*2eb0*/  ISETP.GE.AND P1, PT, R10, RZ, PT ;  /* 0x000000ff0a00720c */ /* 0x000fe20003f26270 */
[----:B------:R-:W-:Y:S01]  /*2ec0*/  @!P5 IMAD.MOV R141, RZ, RZ, -R141 ;  /* 0x000000ffff8dd224 */ /* 0x000fe200078e0a8d */
[----:B------:R-:W-:Y:S01]  /*2ed0*/  IABS R149, R6 ;  /* 0x0000000600957213 */ /* 0x000fe20000000000 */
[----:B------:R-:W-:Y:S01]  /*2ee0*/  @!P2 IMAD.MOV R145, RZ, RZ, -R145 ;  /* 0x000000ffff91a224 */ /* 0x000fe200078e0a91 */
[----:B------:R-:W-:Y:S01]  /*2ef0*/  LOP3.LUT R10, R3, 0x5a, RZ, 0xfc, !PT ;  /* 0x0000005a030a7812 */ /* 0x000fe200078efcff */
[----:B------:R-:W-:Y:S01]  /*2f00*/  @!P3 IMAD.IADD R146, R146, 0x1, -R0 ;  /* 0x000000019292b824 */ /* 0x000fe200078e0a00 */
[----:B------:R-:W-:Y:S01]  /*2f10*/  ISETP.GT.U32.AND P5, PT, R0, R144, PT ;  /* 0x000000900000720c */ /* 0x000fe20003fa4070 */
[----:B------:R-:W-:Y:S01]  /*2f20*/  IMAD.HI.U32 R4, R2, R149, RZ ;  /* 0x0000009502047227 */ /* 0x000fe200078e00ff */
[----:B------:R-:W-:-:S02]  /*2f30*/  IABS R11, R10 ;  /* 0x0000000a000b7213 */ /* 0x000fc40000000000 */
[----:B------:R-:W-:Y:S01]  /*2f40*/  LOP3.LUT R13, R3, 0x5e, RZ, 0xfc, !PT ;  /* 0x0000005e030d7812 */ /* 0x000fe200078efcff */
[--C-:B------:R-:W-:Y:S01]  /*2f50*/  @!P4 IMAD.IADD R147, R147, 0x1, -R0.reuse ;  /* 0x000000019393c824 */ /* 0x100fe200078e0a00 */
[----:B------:R-:W-:Y:S01]  /*2f60*/  ISETP.GT.U32.AND P4, PT, R0, R146, PT ;  /* 0x000000920000720c */ /* 0x000fe20003f84070 */
[----:B------:R-:W-:Y:S01]  /*2f70*/  @!P6 IMAD.IADD R148, R148, 0x1, -R0 ;  /* 0x000000019494e824 */ /* 0x000fe200078e0a00 */
[----:B------:R-:W-:Y:S01]  /*2f80*/  ISETP.GE.AND P3, PT, R14, RZ, PT ;  /* 0x000000ff0e00720c */ /* 0x000fe20003f66270 */
[----:B------:R-:W-:Y:S01]  /*2f90*/  IMAD.MOV R5, RZ, RZ, -R4 ;  /* 0x000000ffff057224 */ /* 0x000fe200078e0a04 */
[----:B------:R-:W-:Y:S01]  /*2fa0*/  ISETP.GT.U32.AND P6, PT, R0, R147, PT ;  /* 0x000000930000720c */ /* 0x000fe20003fc4070 */
[----:B------:R-:W-:Y:S01]  /*2fb0*/  IMAD.HI.U32 R4, R2, R11, RZ ;  /* 0x0000000b02047227 */ /* 0x000fe200078e00ff */
[C---:B------:R-:W-:Y:S02]  /*2fc0*/  LOP3.LUT R14, R3.reuse, 0x60, RZ, 0xfc, !PT ;  /* 0x00000060030e7812 */ /* 0x040fe400078efcff */
[----:B------:R-:W-:Y:S01]  /*2fd0*/  IABS R102, R248 ;  /* 0x000000f800667213 */ /* 0x000fe20000000000 */
[----:B------:R-:W-:Y:S01]  /*2fe0*/  IMAD R149, R0, R5, R149 ;  /* 0x0000000500957224 */ /* 0x000fe200078e0295 */
[----:B------:R-:W-:Y:S01]  /*2ff0*/  IABS R153, R14 ;  /* 0x0000000e00997213 */ /* 0x000fe20000000000 */
[----:B------:R-:W-:Y:S01]  /*3000*/  IMAD.MOV R4, RZ, RZ, -R4 ;  /* 0x000000ffff047224 */ /* 0x000fe200078e0a04 */
[----:B------:R-:W-:Y:S01]  /*3010*/  LOP3.LUT R116, R3, 0x1f4, RZ, 0xfc, !PT ;  /* 0x000001f403747812 */ /* 0x000fe200078efcff */
[--C-:B------:R-:W-:Y:S01]  /*3020*/  @!P4 IMAD.IADD R146, R146, 0x1, -R0.reuse ;  /* 0x000000019292c824 */ /* 0x100fe200078e0a00 */
[C---:B------:R-:W-:Y:S01]  /*3030*/  ISETP.GT.U32.AND P4, PT, R0.reuse, R149, PT ;  /* 0x000000950000720c */ /* 0x040fe20003f84070 */
[----:B------:R-:W-:Y:S01]  /*3040*/  IMAD R150, R0, R4, R11 ;  /* 0x0000000400967224 */ /* 0x000fe200078e020b */
[----:B------:R-:W-:Y:S01]  /*3050*/  IABS R11, R13 ;  /* 0x0000000d000b7213 */ /* 0x000fe20000000000 */
[--C-:B------:R-:W-:Y:S01]  /*3060*/  @!P5 IMAD.IADD R144, R144, 0x1, -R0.reuse ;  /* 0x000000019090d824 */ /* 0x100fe200078e0a00 */
[----:B------:R-:W-:Y:S01]  /*3070*/  ISETP.GE.AND P5, PT, R12, RZ, PT ;  /* 0x000000ff0c00720c */ /* 0x000fe20003fa6270 */
[----:B------:R-:W-:Y:S01]  /*3080*/  @!P6 IMAD.IADD R147, R147, 0x1, -R0 ;  /* 0x000000019393e824 */ /* 0x000fe200078e0a00 */
[C---:B------:R-:W-:Y:S01]  /*3090*/  ISETP.GT.U32.AND P6, PT, R0.reuse, R150, PT ;  /* 0x000000960000720c */ /* 0x040fe20003fc4070 */
[----:B------:R-:W-:Y:S01]  /*30a0*/  @!P0 IMAD.MOV R144, RZ, RZ, -R144 ;  /* 0x000000ffff908224 */ /* 0x000fe200078e0a90 */
[----:B------:R-:W-:Y:S01]  /*30b0*/  LOP3.LUT R12, R3, 0x5c, RZ, 0xfc, !PT ;  /* 0x0000005c030c7812 */ /* 0x000fe200078efcff */
[----:B------:R-:W-:Y:S01]  /*30c0*/  @!P1 IMAD.MOV R146, RZ, RZ, -R146 ;  /* 0x000000ffff929224 */ /* 0x000fe200078e0a92 */
[C---:B------:R-:W-:Y:S01]  /*30d0*/  ISETP.GT.U32.AND P0, PT, R0.reuse, R148, PT ;  /* 0x000000940000720c */ /* 0x040fe20003f04070 */
[----:B------:R-:W-:Y:S01]  /*30e0*/  IMAD R86, R0, R92, R86 ;  /* 0x0000005c00567224 */ /* 0x000fe200078e0256 */
[----:B------:R-:W-:Y:S01]  /*30f0*/  IABS R151, R12 ;  /* 0x0000000c00977213 */ /* 0x000fe20000000000 */
[----:B------:R-:W-:Y:S01]  /*3100*/  @!P4 IMAD.IADD R149, R149, 0x1, -R0 ;  /* 0x000000019595c824 */ /* 0x000fe200078e0a00 */
[----:B------:R-:W-:Y:S01]  /*3110*/  ISETP.GE.AND P4, PT, R10, RZ, PT ;  /* 0x000000ff0a00720c */ /* 0x000fe20003f86270 */
[----:B------:R-:W-:Y:S01]  /*3120*/  IMAD.HI.U32 R100, R2, R99, RZ ;  /* 0x0000006302647227 */ /* 0x000fe200078e00ff */
[----:B------:R-:W-:-:S02]  /*3130*/  LOP3.LUT R10, R3, 0x66, RZ, 0xfc, !PT ;  /* 0x00000066030a7812 */ /* 0x000fc400078efcff */
[C---:B------:R-:W-:Y:S01]  /*3140*/  LOP3.LUT R7, R3.reuse, 0x1f6, RZ, 0xfc, !PT ;  /* 0x000001f603077812 */ /* 0x040fe200078efcff */
[----:B------:R-:W-:Y:S01]  /*3150*/  IMAD.HI.U32 R4, R2, R151, RZ ;  /* 0x0000009702047227 */ /* 0x000fe200078e00ff */
[C---:B------:R-:W-:Y:S02]  /*3160*/  LOP3.LUT R8, R3.reuse, 0x1f8, RZ, 0xfc, !PT ;  /* 0x000001f803087812 */ /* 0x040fe400078efcff */
[----:B------:R-:W-:Y:S01]  /*3170*/  LOP3.LUT R9, R3, 0x1fa, RZ, 0xfc, !PT ;  /* 0x000001fa03097812 */ /* 0x000fe200078efcff */
[----:B------:R-:W-:Y:S01]  /*3180*/  @!P6 IMAD.IADD R150, R150, 0x1, -R0 ;  /* 0x000000019696e824 */ /* 0x000fe200078e0a00 */
[----:B------:R-:W-:Y:S01]  /*3190*/  ISETP.GT.U32.AND P6, PT, R0, R149, PT ;  /* 0x000000950000720c */ /* 0x000fe20003fc4070 */
[----:B------:R-:W-:Y:S01]  /*31a0*/  IMAD.MOV R5, RZ, RZ, -R4 ;  /* 0x000000ffff057224 */ /* 0x000fe200078e0a04 */
[----:B------:R-:W-:Y:S01]  /*31b0*/  @!P0 IADD3 R148, R148, -R0, RZ ;  /* 0x8000000094948210 */ /* 0x000fe20007ffe0ff */
[----:B------:R-:W-:Y:S01]  /*31c0*/  IMAD.HI.U32 R4, R2, R11, RZ ;  /* 0x0000000b02047227 */ /* 0x000fe200078e00ff */
[----:B------:R-:W-:-:S02]  /*31d0*/  ISETP.GT.U32.AND P2, PT, R0, R150, PT ;  /* 0x000000960000720c */ /* 0x000fc40003f44070 */
[----:B------:R-:W-:Y:S01]  /*31e0*/  ISETP.GE.AND P0, PT, R6, RZ, PT ;  /* 0x000000ff0600720c */ /* 0x000fe20003f06270 */
[----:B------:R-:W-:Y:S01]  /*31f0*/  IMAD R151, R0, R5, R151 ;  /* 0x0000000500977224 */ /* 0x000fe200078e0297 */
[C---:B------:R-:W-:Y:S01]  /*3200*/  LOP3.LUT R6, R3.reuse, 0x62, RZ, 0xfc, !PT ;  /* 0x0000006203067812 */ /* 0x040fe200078efcff */
[----:B------:R-:W-:Y:S01]  /*3210*/  IMAD.MOV R152, RZ, RZ, -R4 ;  /* 0x000000ffff987224 */ /* 0x000fe200078e0a04 */
[----:B------:R-:W-:Y:S01]  /*3220*/  LOP3.LUT R252, R3, 0x1fc, RZ, 0xfc, !PT ;  /* 0x000001fc03fc7812 */ /* 0x000fe200078efcff */
[----:B------:R-:W-:Y:S01]  /*3230*/  IMAD.HI.U32 R4, R2, R153, RZ ;  /* 0x0000009902047227 */ /* 0x000fe200078e00ff */
[C---:B------:R-:W-:Y:S02]  /*3240*/  ISETP.GT.U32.AND P1, PT, R0.reuse, R151, PT ;  /* 0x000000970000720c */ /* 0x040fe40003f24070 */
[----:B------:R-:W-:Y:S01]  /*3250*/  IABS R5, R6 ;  /* 0x0000000600057213 */ /* 0x000fe20000000000 */
[----:B------:R-:W-:Y:S01]  /*3260*/  IMAD R152, R0, R152, R11 ;  /* 0x0000009800987224 */ /* 0x000fe200078e020b */
[----:B------:R-:W-:Y:S01]  /*3270*/  IABS R11, R10 ;  /* 0x0000000a000b7213 */ /* 0x000fe20000000000 */
[----:B------:R-:W-:-:S02]  /*3280*/  @!P6 IMAD.IADD R149, R149, 0x1, -R0 ;  /* 0x000000019595e824 */ /* 0x000fc400078e0a00 */
[----:B------:R-:W-:Y:S01]  /*3290*/  IMAD.MOV R4, RZ, RZ, -R4 ;  /* 0x000000ffff047224 */ /* 0x000fe200078e0a04 */
[----:B------:R-:W-:Y:S01]  /*32a0*/  ISETP.GT.U32.AND P6, PT, R0, R152, PT ;  /* 0x000000980000720c */ /* 0x000fe20003fc4070 */
[--C-:B------:R-:W-:Y:S01]  /*32b0*/  @!P2 IMAD.IADD R150, R150, 0x1, -R0.reuse ;  /* 0x000000019696a824 */ /* 0x100fe200078e0a00 */
[----:B------:R-:W-:Y:S01]  /*32c0*/  ISETP.GE.AND P2, PT, R14, RZ, PT ;  /* 0x000000ff0e00720c */ /* 0x000fe20003f46270 */
[----:B------:R-:W-:Y:S01]  /*32d0*/  IMAD R153, R0, R4, R153 ;  /* 0x0000000400997224 */ /* 0x000fe200078e0299 */
[----:B------:R-:W-:Y:S01]  /*32e0*/  LOP3.LUT R14, R3, 0x6e, RZ, 0xfc, !PT ;  /* 0x0000006e030e7812 */ /* 0x000fe200078efcff */
[----:B------:R-:W-:Y:S01]  /*32f0*/  @!P1 IMAD.IADD R151, R151, 0x1, -R0 ;  /* 0x0000000197979824 */ /* 0x000fe200078e0a00 */
[----:B------:R-:W-:Y:S01]  /*3300*/  ISETP.GE.AND P1, PT, R6, RZ, PT ;  /* 0x000000ff0600720c */ /* 0x000fe20003f26270 */
[----:B------:R-:W-:Y:S01]  /*3310*/  @!P4 IMAD.MOV R150, RZ, RZ, -R150 ;  /* 0x000000ffff96c224 */ /* 0x000fe200078e0a96 */
[----:B------:R-:W-:Y:S01]  /*3320*/  ISETP.GT.U32.AND P4, PT, R0, R153, PT ;  /* 0x000000990000720c */ /* 0x000fe20003f84070 */
[----:B------:R-:W-:Y:S01]  /*3330*/  IMAD.HI.U32 R4, R2, R5, RZ ;  /* 0x0000000502047227 */ /* 0x000fe200078e00ff */
[----:B------:R-:W-:-:S03]  /*3340*/  LOP3.LUT R6, R3, 0x64, RZ, 0xfc, !PT ;  /* 0x0000006403067812 */ /* 0x000fc600078efcff */
[----:B------:R-:W-:Y:S01]  /*3350*/  @!P6 IMAD.IADD R152, R152, 0x1, -R0 ;  /* 0x000000019898e824 */ /* 0x000fe200078e0a00 */
[----:B------:R-:W-:Y:S01]  /*3360*/  ISETP.GT.U32.AND P6, PT, R0, R151, PT ;  /* 0x000000970000720c */ /* 0x000fe20003fc4070 */
[----:B------:R-:W-:Y:S01]  /*3370*/  @!P5 IMAD.MOV R147, RZ, RZ, -R147 ;  /* 0x000000ffff93d224 */ /* 0x000fe200078e0a93 */
[----:B------:R-:W-:Y:S01]  /*3380*/  ISETP.GE.AND P5, PT, R12, RZ, PT ;  /* 0x000000ff0c00720c */ /* 0x000fe20003fa6270 */
[----:B------:R-:W-:Y:S01]  /*3390*/  @!P0 IMAD.MOV R149, RZ, RZ, -R149 ;  /* 0x000000ffff958224 */ /* 0x000fe200078e0a95 */
[C---:B------:R-:W-:Y:S01]  /*33a0*/  ISETP.GT.U32.AND P0, PT, R0.reuse, R152, PT ;  /* 0x000000980000720c */ /* 0x040fe20003f04070 */
[----:B------:R-:W-:Y:S01]  /*33b0*/  IMAD.MOV R4, RZ, RZ, -R4 ;  /* 0x000000ffff047224 */ /* 0x000fe200078e0a04 */
[----:B------:R-:W-:Y:S01]  /*33c0*/  IABS R155, R6 ;  /* 0x00000006009b7213 */ /* 0x000fe20000000000 */
[----:B------:R-:W-:Y:S01]  /*33d0*/  @!P3 IMAD.MOV R148, RZ, RZ, -R148 ;  /* 0x000000ffff94b224 */ /* 0x000fe200078e0a94 */
[----:B------:R-:W-:Y:S01]  /*33e0*/  ISETP.GE.AND P3, PT, R13, RZ, PT ;  /* 0x000000ff0d00720c */ /* 0x000fe20003f66270 */
[----:B------:R-:W-:Y:S01]  /*33f0*/  IMAD R154, R0, R4, R5 ;  /* 0x00000004009a7224 */ /* 0x000fe200078e0205 */
[----:B------:R-:W-:Y:S01]  /*3400*/  LOP3.LUT R12, R3, 0x68, RZ, 0xfc, !PT ;  /* 0x00000068030c7812 */ /* 0x000fe200078efcff */
[--C-:B------:R-:W-:Y:S01]  /*3410*/  @!P4 IMAD.IADD R153, R153, 0x1, -R0.reuse ;  /* 0x000000019999c824 */ /* 0x100fe200078e0a00 */
[----:B------:R-:W-:Y:S01]  /*3420*/  ISETP.GE.AND P4, PT, R10, RZ, PT ;  /* 0x000000ff0a00720c */ /* 0x000fe20003f86270 */
[----:B------:R-:W-:Y:S01]  /*3430*/  @!P6 IMAD.IADD R151, R151, 0x1, -R0 ;  /* 0x000000019797e824 */ /* 0x000fe200078e0a00 */
[----:B------:R-:W-:Y:S01]  /*3440*/  ISETP.GT.U32.AND P6, PT, R0, R154, PT ;  /* 0x0000009a0000720c */ /* 0x000fe20003fc4070 */
[----:B------:R-:W-:Y:S01]  /*3450*/  IMAD.HI.U32 R4, R2, R155, RZ ;  /* 0x0000009b02047227 */ /* 0x000fe200078e00ff */
[----:B------:R-:W-:-:S02]  /*3460*/  IABS R157, R12 ;  /* 0x0000000c009d7213 */ /* 0x000fc40000000000 */
[----:B------:R-:W-:Y:S01]  /*3470*/  LOP3.LUT R10, R3, 0x6c, RZ, 0xfc, !PT ;  /* 0x0000006c030a7812 */ /* 0x000fe200078efcff */
[----:B------:R-:W-:Y:S01]  /*3480*/  IMAD.HI.U32 R5, R2, R11, RZ ;  /* 0x0000000b02057227 */ /* 0x000fe200078e00ff */
[----:B------:R-:W-:Y:S02]  /*3490*/  IABS R13, R14 ;  /* 0x0000000e000d7213 */ /* 0x000fe40000000000 */
[----:B------:R-:W-:Y:S01]  /*34a0*/  IABS R159, R10 ;  /* 0x0000000a009f7213 */ /* 0x000fe20000000000 */
[----:B------:R-:W-:Y:S01]  /*34b0*/  @!P0 IMAD.IADD R152, R152, 0x1, -R0 ;  /* 0x0000000198988824 */ /* 0x000fe200078e0a00 */
[----:B------:R-:W-:Y:S01]  /*34c0*/  ISETP.GE.AND P0, PT, R6, RZ, PT ;  /* 0x000000ff0600720c */ /* 0x000fe20003f06270 */
[----:B------:R-:W-:Y:S01]  /*34d0*/  @!P5 IMAD.MOV R151, RZ, RZ, -R151 ;  /* 0x000000ffff97d224 */ /* 0x000fe200078e0a97 */
[----:B------:R-:W-:Y:S01]  /*34e0*/  ISETP.GT.U32.AND P5, PT, R0, R153, PT ;  /* 0x000000990000720c */ /* 0x000fe20003fa4070 */
[----:B------:R-:W-:Y:S01]  /*34f0*/  IMAD.MOV R6, RZ, RZ, -R4 ;  /* 0x000000ffff067224 */ /* 0x000fe200078e0a04 */
[----:B------:R-:W-:Y:S01]  /*3500*/  IADD3 R5, -R5, RZ, RZ ;  /* 0x000000ff05057210 */ /* 0x000fe20007ffe1ff */
[----:B------:R-:W-:-:S02]  /*3510*/  @!P6 IMAD.IADD R154, R154, 0x1, -R0 ;  /* 0x000000019a9ae824 */ /* 0x000fc400078e0a00 */
[C---:B------:R-:W-:Y:S01]  /*3520*/  IMAD R155, R0.reuse, R6, R155 ;  /* 0x00000006009b7224 */ /* 0x040fe200078e029b */
[----:B------:R-:W-:Y:S01]  /*3530*/  LOP3.LUT R6, R3, 0x6a, RZ, 0xfc, !PT ;  /* 0x0000006a03067812 */ /* 0x000fe200078efcff */
[C---:B------:R-:W-:Y:S01]  /*3540*/  IMAD R156, R0.reuse, R5, R11 ;  /* 0x00000005009c7224 */ /* 0x040fe200078e020b */
[C---:B------:R-:W-:Y:S01]  /*3550*/  ISETP.GT.U32.AND P6, PT, R0.reuse, R154, PT ;  /* 0x0000009a0000720c */ /* 0x040fe20003fc4070 */
[----:B------:R-:W-:Y:S01]  /*3560*/  @!P3 IMAD.MOV R152, RZ, RZ, -R152 ;  /* 0x000000ffff98b224 */ /* 0x000fe200078e0a98 */
[----:B------:R-:W-:Y:S01]  /*3570*/  ISETP.GT.U32.AND P3, PT, R0, R155, PT ;  /* 0x0000009b0000720c */ /* 0x000fe20003f64070 */
[----:B------:R-:W-:Y:S01]  /*3580*/  IMAD.HI.U32 R4, R2, R157, RZ ;  /* 0x0000009d02047227 */ /* 0x000fe200078e00ff */
[----:B------:R-:W-:-:S03]  /*3590*/  IABS R11, R6 ;  /* 0x00000006000b7213 */ /* 0x000fc60000000000 */
[----:B------:R-:W-:Y:S01]  /*35a0*/  @!P5 IMAD.IADD R153, R153, 0x1, -R0 ;  /* 0x000000019999d824 */ /* 0x000fe200078e0a00 */
[----:B------:R-:W-:Y:S01]  /*35b0*/  ISETP.GT.U32.AND P5, PT, R0, R156, PT ;  /* 0x0000009c0000720c */ /* 0x000fe20003fa4070 */
[----:B------:R-:W-:Y:S02]  /*35c0*/  IMAD.MOV R4, RZ, RZ, -R4 ;  /* 0x000000ffff047224 */ /* 0x000fe400078e0a04 */
[----:B------:R-:W-:-:S04]  /*35d0*/  IMAD.HI.U32 R5, R2, R159, RZ ;  /* 0x0000009f02057227 */ /* 0x000fc800078e00ff */
[----:B------:R-:W-:Y:S02]  /*35e0*/  IMAD R157, R0, R4, R157 ;  /* 0x00000004009d7224 */ /* 0x000fe400078e029d */
[--C-:B------:R-:W-:Y:S01]  /*35f0*/  @!P3 IMAD.IADD R155, R155, 0x1, -R0.reuse ;  /* 0x000000019b9bb824 */ /* 0x100fe200078e0a00 */
[----:B------:R-:W-:Y:S01]  /*3600*/  ISETP.GE.AND P3, PT, R12, RZ, PT ;  /* 0x000000ff0c00720c */ /* 0x000fe20003f66270 */
[--C-:B------:R-:W-:Y:S01]  /*3610*/  @!P6 IMAD.IADD R154, R154, 0x1, -R0.reuse ;  /* 0x000000019a9ae824 */ /* 0x100fe200078e0a00 */
[----:B------:R-:W-:Y:S01]  /*3620*/  ISETP.GT.U32.AND P6, PT, R0, R157, PT ;  /* 0x0000009d0000720c */ /* 0x000fe20003fc4070 */
[----:B------:R-:W-:Y:S01]  /*3630*/  @!P5 IMAD.IADD R156, R156, 0x1, -R0 ;  /* 0x000000019c9cd824 */ /* 0x000fe200078e0a00 */
[----:B------:R-:W-:Y:S01]  /*3640*/  ISETP.GT.U32.AND P5, PT, R0, R155, PT ;  /* 0x0000009b0000720c */ /* 0x000fe20003fa4070 */
[----:B------:R-:W-:Y:S01]  /*3650*/  IMAD.HI.U32 R4, R2, R11, RZ ;  /* 0x0000000b02047227 */ /* 0x000fe200078e00ff */
[----:B------:R-:W-:-:S03]  /*3660*/  LOP3.LUT R12, R3, 0x80, RZ, 0xfc, !PT ;  /* 0x00000080030c7812 */ /* 0x000fc600078efcff */
[----:B------:R-:W-:Y:S01]  /*3670*/  IMAD.MOV R4, RZ, RZ, -R4 ;  /* 0x000000ffff047224 */ /* 0x000fe200078e0a04 */
[----:B------:R-:W-:Y:S01]  /*3680*/  IABS R169, R12 ;  /* 0x0000000c00a97213 */ /* 0x000fe20000000000 */
[----:B------:R-:W-:Y:S02]  /*3690*/  IMAD.MOV R5, RZ, RZ, -R5 ;  /* 0x000000ffff057224 */ /* 0x000fe400078e0a05 */
[C---:B------:R-:W-:Y:S01]  /*36a0*/  IMAD R158, R0.reuse, R4, R11 ;  /* 0x00000004009e7224 */ /* 0x040fe200078e020b */
[----:B------:R-:W-:Y:S01]  /*36b0*/  LOP3.LUT R11, R3, 0x72, RZ, 0xfc, !PT ;  /* 0x00000072030b7812 */ /* 0x000fe200078efcff */
[--C-:B------:R-:W-:Y:S01]  /*36c0*/  @!P6 IMAD.IADD R157, R157, 0x1, -R0.reuse ;  /* 0x000000019d9de824 */ /* 0x100fe200078e0a00 */
[C---:B------:R-:W-:Y:S01]  /*36d0*/  ISETP.GT.U32.AND P6, PT, R0.reuse, R156, PT ;  /* 0x0000009c0000720c */ /* 0x040fe20003fc4070 */
[----:B------:R-:W-:Y:S01]  /*36e0*/  @!P5 IMAD.IADD R155, R155, 0x1, -R0 ;  /* 0x000000019b9bd824 */ /* 0x000fe200078e0a00 */
[C---:B------:R-:W-:Y:S01]  /*36f0*/  ISETP.GT.U32.AND P5, PT, R0.reuse, R158, PT ;  /* 0x0000009e0000720c */ /* 0x040fe20003fa4070 */
[----:B------:R-:W-:-:S02]  /*3700*/  IMAD R159, R0, R5, R159 ;  /* 0x00000005009f7224 */ /* 0x000fc400078e029f */
[----:B------:R-:W-:-:S04]  /*3710*/  IMAD.HI.U32 R5, R2, R161, RZ ;  /* 0x000000a102057227 */ /* 0x000fc800078e00ff */
[----:B------:R-:W-:Y:S02]  /*3720*/  IMAD.MOV R5, RZ, RZ, -R5 ;  /* 0x000000ffff057224 */ /* 0x000fe400078e0a05 */
[----:B------:R-:W-:Y:S01]  /*3730*/  @!P2 IMAD.MOV R153, RZ, RZ, -R153 ;  /* 0x000000ffff99a224 */ /* 0x000fe200078e0a99 */
[----:B------:R-:W-:Y:S01]  /*3740*/  ISETP.GT.U32.AND P2, PT, R0, R157, PT ;  /* 0x0000009d0000720c */ /* 0x000fe20003f44070 */
[--C-:B------:R-:W-:Y:S01]  /*3750*/  @!P6 IMAD.IADD R156, R156, 0x1, -R0.reuse ;  /* 0x000000019c9ce824 */ /* 0x100fe200078e0a00 */
[C---:B------:R-:W-:Y:S01]  /*3760*/  ISETP.GT.U32.AND P6, PT, R0.reuse, R159, PT ;  /* 0x0000009f0000720c */ /* 0x040fe20003fc4070 */
[----:B------:R-:W-:Y:S02]  /*3770*/  IMAD R161, R0, R5, R161 ;  /* 0x0000000500a17224 */ /* 0x000fe400078e02a1 */
[----:B------:R-:W-:Y:S02]  /*3780*/  @!P5 IMAD.IADD R158, R158, 0x1, -R0 ;  /* 0x000000019e9ed824 */ /* 0x000fe400078e0a00 */
[----:B------:R-:W-:Y:S01]  /*3790*/  @!P1 IMAD.MOV R154, RZ, RZ, -R154 ;  /* 0x000000ffff9a9224 */ /* 0x000fe200078e0a9a */
[----:B------:R-:W-:Y:S01]  /*37a0*/  ISETP.GE.AND P1, PT, R6, RZ, PT ;  /* 0x000000ff0600720c */ /* 0x000fe20003f26270 */
[----:B------:R-:W-:Y:S01]  /*37b0*/  @!P0 IMAD.MOV R155, RZ, RZ, -R155 ;  /* 0x000000ffff9b8224 */ /* 0x000fe200078e0a9b */
[C---:B------:R-:W-:Y:S01]  /*37c0*/  ISETP.GT.U32.AND P0, PT, R0.reuse, R158, PT ;  /* 0x0000009e0000720c */ /* 0x040fe20003f04070 */
[----:B------:R-:W-:Y:S01]  /*37d0*/  @!P4 IMAD.MOV R156, RZ, RZ, -R156 ;  /* 0x000000ffff9cc224 */ /* 0x000fe200078e0a9c */
[----:B------:R-:W-:Y:S01]  /*37e0*/  ISETP.GT.U32.AND P4, PT, R0, R161, PT ;  /* 0x000000a10000720c */ /* 0x000fe20003f84070 */
[----:B------:R-:W-:Y:S01]  /*37f0*/  IMAD.HI.U32 R4, R2, R13, RZ ;  /* 0x0000000d02047227 */ /* 0x000fe200078e00ff */
[----:B------:R-:W-:-:S03]  /*3800*/  IABS R6, R11 ;  /* 0x0000000b00067213 */ /* 0x000fc60000000000 */
[----:B------:R-:W-:Y:S01]  /*3810*/  IMAD.MOV R4, RZ, RZ, -R4 ;  /* 0x000000ffff047224 */ /* 0x000fe200078e0a04 */
[----:B------:R-:W-:Y:S01]  /*3820*/  MOV R5, R6 ;  /* 0x0000000600057202 */ /* 0x000fe20000000f00 */
[--C-:B------:R-:W-:Y:S01]  /*3830*/  @!P2 IMAD.IADD R157, R157, 0x1, -R0.reuse ;  /* 0x000000019d9da824 */ /* 0x100fe200078e0a00 */
[----:B------:R-:W-:Y:S01]  /*3840*/  ISETP.GE.AND P2, PT, R10, RZ, PT ;  /* 0x000000ff0a00720c */ /* 0x000fe20003f46270 */
[--C-:B------:R-:W-:Y:S01]  /*3850*/  @!P6 IMAD.IADD R159, R159, 0x1, -R0.reuse ;  /* 0x000000019f9fe824 */ /* 0x100fe200078e0a00 */
[C---:B------:R-:W-:Y:S01]  /*3860*/  LOP3.LUT R10, R3.reuse, 0x74, RZ, 0xfc, !PT ;  /* 0x00000074030a7812 */ /* 0x040fe200078efcff */
[----:B------:R-:W-:Y:S01]  /*3870*/  IMAD R160, R0, R4, R13 ;  /* 0x0000000400a07224 */ /* 0x000fe200078e020d */
[----:B------:R-:W-:Y:S01]  /*3880*/  LOP3.LUT R6, R3, 0x7a, RZ, 0xfc, !PT ;  /* 0x0000007a03067812 */ /* 0x000fe200078efcff */
[----:B------:R-:W-:Y:S01]  /*3890*/  IMAD.HI.U32 R4, R2, R5, RZ ;  /* 0x0000000502047227 */ /* 0x000fe200078e00ff */
[----:B------:R-:W-:Y:S02]  /*38a0*/  ISETP.GT.U32.AND P6, PT, R0, R159, PT ;  /* 0x0000009f0000720c */ /* 0x000fe40003fc4070 */
[----:B------:R-:W-:Y:S01]  /*38b0*/  IABS R163, R10 ;  /* 0x0000000a00a37213 */ /* 0x000fe20000000000 */
[--C-:B------:R-:W-:Y:S01]  /*38c0*/  @!P0 IMAD.IADD R158, R158, 0x1, -R0.reuse ;  /* 0x000000019e9e8824 */ /* 0x100fe200078e0a00 */
[C---:B------:R-:W-:Y:S01]  /*38d0*/  ISETP.GT.U32.AND P5, PT, R0.reuse, R160, PT ;  /* 0x000000a00000720c */ /* 0x040fe20003fa4070 */
[----:B------:R-:W-:Y:S01]  /*38e0*/  @!P4 IMAD.IADD R161, R161, 0x1, -R0 ;  /* 0x00000001a1a1c824 */ /* 0x000fe200078e0a00 */
[----:B------:R-:W-:Y:S01]  /*38f0*/  ISETP.GE.AND P4, PT, R11, RZ, PT ;  /* 0x000000ff0b00720c */ /* 0x000fe20003f86270 */
[----:B------:R-:W-:Y:S01]  /*3900*/  IMAD.MOV R4, RZ, RZ, -R4 ;  /* 0x000000ffff047224 */ /* 0x000fe200078e0a04 */
[----:B------:R-:W-:Y:S01]  /*3910*/  IABS R13, R6 ;  /* 0x00000006000d7213 */ /* 0x000fe20000000000 */
[----:B------:R-:W-:Y:S01]  /*3920*/  @!P1 IMAD.MOV R158, RZ, RZ, -R158 ;  /* 0x000000ffff9e9224 */ /* 0x000fe200078e0a9e */
[C---:B------:R-:W-:Y:S01]  /*3930*/  ISETP.GT.U32.AND P1, PT, R0.reuse, R161, PT ;  /* 0x000000a10000720c */ /* 0x040fe20003f24070 */
[----:B------:R-:W-:Y:S01]  /*3940*/  IMAD R162, R0, R4, R5 ;  /* 0x0000000400a27224 */ /* 0x000fe200078e0205 */
[----:B------:R-:W-:Y:S01]  /*3950*/  LOP3.LUT R5, R3, 0x78, RZ, 0xfc, !PT ;  /* 0x0000007803057812 */ /* 0x000fe200078efcff */
[----:B------:R-:W-:Y:S01]  /*3960*/  IMAD.HI.U32 R4, R2, R163, RZ ;  /* 0x000000a302047227 */ /* 0x000fe200078e00ff */
[----:B------:R-:W-:-:S02]  /*3970*/  ISETP.GE.AND P0, PT, R15, RZ, PT ;  /* 0x000000ff0f00720c */ /* 0x000fc40003f06270 */
[----:B------:R-:W-:Y:S01]  /*3980*/  IABS R165, R5 ;  /* 0x0000000500a57213 */ /* 0x000fe20000000000 */
[----:B------:R-:W-:Y:S01]  /*3990*/  IMAD.MOV R4, RZ, RZ, -R4 ;  /* 0x000000ffff047224 */ /* 0x000fe200078e0a04 */
[----:B------:R-:W-:Y:S01]  /*39a0*/  LOP3.LUT R15, R3, 0x84, RZ, 0xfc, !PT ;  /* 0x00000084030f7812 */ /* 0x000fe200078efcff */
[--C-:B------:R-:W-:Y:S01]  /*39b0*/  @!P6 IMAD.IADD R159, R159, 0x1, -R0.reuse ;  /* 0x000000019f9fe824 */ /* 0x100fe200078e0a00 */
[C---:B------:R-:W-:Y:S01]  /*39c0*/  ISETP.GT.U32.AND P6, PT, R0.reuse, R162, PT ;  /* 0x000000a20000720c */ /* 0x040fe20003fc4070 */
[----:B------:R-:W-:Y:S01]  /*39d0*/  IMAD R163, R0, R4, R163 ;  /* 0x0000000400a37224 */ /* 0x000fe200078e02a3 */
[----:B------:R-:W-:Y:S01]  /*39e0*/  LOP3.LUT R4, R3, 0x76, RZ, 0xfc, !PT ;  /* 0x0000007603047812 */ /* 0x000fe200078efcff */
[--C-:B------:R-:W-:Y:S01]  /*39f0*/  @!P5 IMAD.IADD R160, R160, 0x1, -R0.reuse ;  /* 0x00000001a0a0d824 */ /* 0x100fe200078e0a00 */
[----:B------:R-:W-:Y:S01]  /*3a00*/  IABS R171, R15 ;  /* 0x0000000f00ab7213 */ /* 0x000fe20000000000 */
[--C-:B------:R-:W-:Y:S01]  /*3a10*/  @!P1 IMAD.IADD R161, R161, 0x1, -R0.reuse ;  /* 0x00000001a1a19824 */ /* 0x100fe200078e0a00 */
[C---:B------:R-:W-:Y:S01]  /*3a20*/  ISETP.GT.U32.AND P1, PT, R0.reuse, R163, PT ;  /* 0x000000a30000720c */ /* 0x040fe20003f24070 */
[----:B------:R-:W-:Y:S01]  /*3a30*/  @!P3 IMAD.MOV R157, RZ, RZ, -R157 ;  /* 0x000000ffff9db224 */ /* 0x000fe200078e0a9d */
[----:B------:R-:W-:Y:S01]  /*3a40*/  ISETP.GT.U32.AND P5, PT, R0, R160, PT ;  /* 0x000000a00000720c */ /* 0x000fe20003fa4070 */
[----:B------:R-:W-:Y:S01]  /*3a50*/  @!P2 IMAD.MOV R159, RZ, RZ, -R159 ;  /* 0x000000ffff9fa224 */ /* 0x000fe200078e0a9f */
[----:B------:R-:W-:Y:S01]  /*3a60*/  ISETP.GE.AND P3, PT, R14, RZ, PT ;  /* 0x000000ff0e00720c */ /* 0x000fe20003f66270 */
[----:B------:R-:W-:Y:S01]  /*3a70*/  @!P0 IMAD.MOV R161, RZ, RZ, -R161 ;  /* 0x000000ffffa18224 */ /* 0x000fe200078e0aa1 */
[----:B------:R-:W-:Y:S01]  /*3a80*/  IABS R11, R4 ;  /* 0x00000004000b7213 */ /* 0x000fe20000000000 */
[----:B------:R-:W-:Y:S01]  /*3a90*/  @!P6 IMAD.IADD R162, R162, 0x1, -R0 ;  /* 0x00000001a2a2e824 */ /* 0x000fe200078e0a00 */
[----:B------:R-:W-:Y:S01]  /*3aa0*/  ISETP.GE.AND P2, PT, R4, RZ, PT ;  /* 0x000000ff0400720c */ /* 0x000fe20003f46270 */
[----:B------:R-:W-:Y:S01]  /*3ab0*/  IMAD.MOV R100, RZ, RZ, -R100 ;  /* 0x000000ffff647224 */ /* 0x000fe200078e0a64 */
[----:B------:R-:W-:Y:S01]  /*3ac0*/  ISETP.GE.AND P0, PT, R6, RZ, PT ;  /* 0x000000ff0600720c */ /* 0x000fe20003f06270 */
[----:B------:R-:W-:Y:S01]  /*3ad0*/  IMAD.HI.U32 R4, R2, R11, RZ ;  /* 0x0000000b02047227 */ /* 0x000fe200078e00ff */
[----:B------:R-:W-:-:S02]  /*3ae0*/  ISETP.GT.U32.AND P6, PT, R0, R162, PT ;  /* 0x000000a20000720c */ /* 0x000fc40003fc4070 */
[----:B------:R-:W-:Y:S01]  /*3af0*/  @!P1 IADD3 R163, R163, -R0, RZ ;  /* 0x80000000a3a39210 */ /* 0x000fe20007ffe0ff */
[----:B------:R-:W-:Y:S01]  /*3b00*/  @!P5 IMAD.IADD R160, R160, 0x1, -R0 ;  /* 0x00000001a0a0d824 */ /* 0x000fe200078e0a00 */
[----:B------:R-:W-:Y:S01]  /*3b10*/  ISETP.GE.AND P5, PT, R10, RZ, PT ;  /* 0x000000ff0a00720c */ /* 0x000fe20003fa6270 */
[----:B------:R-:W-:Y:S01]  /*3b20*/  IMAD.MOV R164, RZ, RZ, -R4 ;  /* 0x000000ffffa47224 */ /* 0x000fe200078e0a04 */
[----:B------:R-:W-:Y:S01]  /*3b30*/  ISETP.GT.U32.AND P1, PT, R0, R163, PT ;  /* 0x000000a30000720c */ /* 0x000fe20003f24070 */
[----:B------:R-:W-:Y:S01]  /*3b40*/  @!P3 IMAD.MOV R160, RZ, RZ, -R160 ;  /* 0x000000ffffa0b224 */ /* 0x000fe200078e0aa0 */
[----:B------:R-:W-:Y:S01]  /*3b50*/  ISETP.GE.AND P3, PT, R5, RZ, PT ;  /* 0x000000ff0500720c */ /* 0x000fe20003f66270 */
[----:B------:R-:W-:Y:S01]  /*3b60*/  IMAD.HI.U32 R5, R2, R13, RZ ;  /* 0x0000000d02057227 */ /* 0x000fe200078e00ff */
[C---:B------:R-:W-:Y:S02]  /*3b70*/  LOP3.LUT R10, R3.reuse, 0x7c, RZ, 0xfc, !PT ;  /* 0x0000007c030a7812 */ /* 0x040fe400078efcff */
[C---:B------:R-:W-:Y:S01]  /*3b80*/  LOP3.LUT R14, R3.reuse, 0x82, RZ, 0xfc, !PT ;  /* 0x00000082030e7812 */ /* 0x040fe200078efcff */
[----:B------:R-:W-:Y:S01]  /*3b90*/  @!P6 IMAD.IADD R162, R162, 0x1, -R0 ;  /* 0x00000001a2a2e824 */ /* 0x000fe200078e0a00 */
[----:B------:R-:W-:Y:S01]  /*3ba0*/  IABS R167, R10 ;  /* 0x0000000a00a77213 */ /* 0x000fe20000000000 */
[----:B------:R-:W-:Y:S01]  /*3bb0*/  IMAD R164, R0, R164, R11 ;  /* 0x000000a400a47224 */ /* 0x000fe200078e020b */
[----:B------:R-:W-:Y:S01]  /*3bc0*/  ISETP.GE.AND P6, PT, R10, RZ, PT ;  /* 0x000000ff0a00720c */ /* 0x000fe20003fc6270 */
[----:B------:R-:W-:Y:S01]  /*3bd0*/  IMAD.MOV R5, RZ, RZ, -R5 ;  /* 0x000000ffff057224 */ /* 0x000fe200078e0a05 */
[----:B------:R-:W-:Y:S01]  /*3be0*/  LOP3.LUT R10, R3, 0x7e, RZ, 0xfc, !PT ;  /* 0x0000007e030a7812 */ /* 0x000fe200078efcff */
[----:B------:R-:W-:Y:S01]  /*3bf0*/  @!P4 IMAD.MOV R162, RZ, RZ, -R162 ;  /* 0x000000ffffa2c224 */ /* 0x000fe200078e0aa2 */
[C---:B------:R-:W-:Y:S01]  /*3c00*/  ISETP.GT.U32.AND P4, PT, R0.reuse, R164, PT ;  /* 0x000000a40000720c */ /* 0x040fe20003f84070 */
[----:B------:R-:W-:Y:S01]  /*3c10*/  @!P1 IMAD.IADD R163, R163, 0x1, -R0 ;  /* 0x00000001a3a39824 */ /* 0x000fe200078e0a00 */
[----:B------:R-:W-:Y:S01]  /*3c20*/  IABS R11, R10 ;  /* 0x0000000a000b7213 */ /* 0x000fe20000000000 */
[----:B------:R-:W-:-:S02]  /*3c30*/  IMAD R166, R0, R5, R13 ;  /* 0x0000000500a67224 */ /* 0x000fc400078e020d */
[----:B------:R-:W-:Y:S02]  /*3c40*/  @!P5 IMAD.MOV R163, RZ, RZ, -R163 ;  /* 0x000000ffffa3d224 */ /* 0x000fe400078e0aa3 */
[----:B------:R-:W-:Y:S01]  /*3c50*/  IMAD.HI.U32 R4, R2, R165, RZ ;  /* 0x000000a502047227 */ /* 0x000fe200078e00ff */
[----:B------:R-:W-:-:S03]  /*3c60*/  ISETP.GT.U32.AND P5, PT, R0, R166, PT ;  /* 0x000000a60000720c */ /* 0x000fc60003fa4070 */
[----:B------:R-:W-:Y:S02]  /*3c70*/  IMAD.MOV R6, RZ, RZ, -R4 ;  /* 0x000000ffff067224 */ /* 0x000fe400078e0a04 */
[--C-:B------:R-:W-:Y:S02]  /*3c80*/  @!P4 IMAD.IADD R164, R164, 0x1, -R0.reuse ;  /* 0x00000001a4a4c824 */ /* 0x100fe400078e0a00 */
[----:B------:R-:W-:Y:S01]  /*3c90*/  IMAD R165, R0, R6, R165 ;  /* 0x0000000600a57224 */ /* 0x000fe200078e02a5 */
[----:B------:R-:W-:Y:S01]  /*3ca0*/  IABS R6, R14 ;  /* 0x0000000e00067213 */ /* 0x000fe20000000000 */
[----:B------:R-:W-:Y:S01]  /*3cb0*/  IMAD.HI.U32 R4, R2, R167, RZ ;  /* 0x000000a702047227 */ /* 0x000fe200078e00ff */
[C---:B------:R-:W-:Y:S02]  /*3cc0*/  ISETP.GT.U32.AND P4, PT, R0.reuse, R164, PT ;  /* 0x000000a40000720c */ /* 0x040fe40003f84070 */
[----:B------:R-:W-:Y:S01]  /*3cd0*/  ISETP.GT.U32.AND P1, PT, R0, R165, PT ;  /* 0x000000a50000720c */ /* 0x000fe20003f24070 */
[----:B------:R-:W-:-:S02]  /*3ce0*/  @!P5 IMAD.IADD R166, R166, 0x1, -R0 ;  /* 0x00000001a6a6d824 */ /* 0x000fc400078e0a00 */
[----:B------:R-:W-:Y:S02]  /*3cf0*/  IMAD.MOV R4, RZ, RZ, -R4 ;  /* 0x000000ffff047224 */ /* 0x000fe400078e0a04 */
[----:B------:R-:W-:Y:S01]  /*3d00*/  IMAD.HI.U32 R5, R2, R169, RZ ;  /* 0x000000a902057227 */ /* 0x000fe200078e00ff */
[----:B------:R-:W-:-:S03]  /*3d10*/  ISETP.GT.U32.AND P5, PT, R0, R166, PT ;  /* 0x000000a60000720c */ /* 0x000fc60003fa4070 */
[----:B------:R-:W-:Y:S02]  /*3d20*/  IMAD R167, R0, R4, R167 ;  /* 0x0000000400a77224 */ /* 0x000fe400078e02a7 */
[----:B------:R-:W-:Y:S02]  /*3d30*/  IMAD.MOV R5, RZ, RZ, -R5 ;  /* 0x000000ffff057224 */ /* 0x000fe400078e0a05 */
[--C-:B------:R-:W-:Y:S02]  /*3d40*/  @!P1 IMAD.IADD R165, R165, 0x1, -R0.reuse ;  /* 0x00000001a5a59824 */ /* 0x100fe400078e0a00 */
[----:B------:R-:W-:Y:S01]  /*3d50*/  @!P4 IMAD.IADD R164, R164, 0x1, -R0 ;  /* 0x00000001a4a4c824 */ /* 0x000fe200078e0a00 */
[C---:B------:R-:W-:Y:S01]  /*3d60*/  ISETP.GT.U32.AND P4, PT, R0.reuse, R167, PT ;  /* 0x000000a70000720c */ /* 0x040fe20003f84070 */
[C---:B------:R-:W-:Y:S01]  /*3d70*/  IMAD R169, R0.reuse, R5, R169 ;  /* 0x0000000500a97224 */ /* 0x040fe200078e02a9 */
[----:B------:R-:W-:Y:S01]  /*3d80*/  ISETP.GT.U32.AND P1, PT, R0, R165, PT ;  /* 0x000000a50000720c */ /* 0x000fe20003f24070 */
[----:B------:R-:W-:-:S04]  /*3d90*/  IMAD.HI.U32 R4, R2, R11, RZ ;  /* 0x0000000b02047227 */ /* 0x000fc800078e00ff */
[----:B------:R-:W-:Y:S01]  /*3da0*/  @!P5 IMAD.IADD R166, R166, 0x1, -R0 ;  /* 0x00000001a6a6d824 */ /* 0x000fe200078e0a00 */
[C---:B------:R-:W-:Y:S01]  /*3db0*/  ISETP.GT.U32.AND P5, PT, R0.reuse, R169, PT ;  /* 0x000000a90000720c */ /* 0x040fe20003fa4070 */
[----:B------:R-:W-:Y:S02]  /*3dc0*/  IMAD.MOV R4, RZ, RZ, -R4 ;  /* 0x000000ffff047224 */ /* 0x000fe400078e0a04 */
[----:B------:R-:W-:Y:S02]  /*3dd0*/  @!P2 IMAD.MOV R164, RZ, RZ, -R164 ;  /* 0x000000ffffa4a224 */ /* 0x000fe400078e0aa4 */
[----:B------:R-:W-:Y:S02]  /*3de0*/  IMAD R168, R0, R4, R11 ;  /* 0x0000000400a87224 */ /* 0x000fe400078e020b */
[----:B------:R-:W-:Y:S01]  /*3df0*/  IMAD.MOV.U32 R11, RZ, RZ, R6 ;  /* 0x000000ffff0b7224 */ /* 0x000fe200078e0006 */
[----:B------:R-:W-:Y:S01]  /*3e00*/  LOP3.LUT R6, R3, 0x86, RZ, 0xfc, !PT ;  /* 0x0000008603067812 */ /* 0x000fe200078efcff */
[----:B------:R-:W-:Y:S01]  /*3e10*/  @!P4 IMAD.IADD R167, R167, 0x1, -R0 ;  /* 0x00000001a7a7c824 */ /* 0x000fe200078e0a00 */
[----:B------:R-:W-:Y:S01]  /*3e20*/  ISETP.GE.AND P4, PT, R10, RZ, PT ;  /* 0x000000ff0a00720c */ /* 0x000fe20003f86270 */
[----:B------:R-:W-:Y:S01]  /*3e30*/  IMAD.HI.U32 R4, R2, R11, RZ ;  /* 0x0000000b02047227 */ /* 0x000fe200078e00ff */
[----:B------:R-:W-:-:S02]  /*3e40*/  IABS R13, R6 ;  /* 0x00000006000d7213 */ /* 0x000fc40000000000 */
[C---:B------:R-:W-:Y:S01]  /*3e50*/  ISETP.GT.U32.AND P2, PT, R0.reuse, R167, PT ;  /* 0x000000a70000720c */ /* 0x040fe20003f44070 */
[--C-:B------:R-:W-:Y:S01]  /*3e60*/  @!P1 IMAD.IADD R165, R165, 0x1, -R0.reuse ;  /* 0x00000001a5a59824 */ /* 0x100fe200078e0a00 */
[----:B------:R-:W-:Y:S01]  /*3e70*/  ISETP.GT.U32.AND P1, PT, R0, R168, PT ;  /* 0x000000a80000720c */ /* 0x000fe20003f24070 */
[----:B------:R-:W-:Y:S01]  /*3e80*/  @!P5 IMAD.IADD R169, R169, 0x1, -R0 ;  /* 0x00000001a9a9d824 */ /* 0x000fe200078e0a00 */
[----:B------:R-:W-:Y:S01]  /*3e90*/  LOP3.LUT R10, R3, 0x88, RZ, 0xfc, !PT ;  /* 0x00000088030a7812 */ /* 0x000fe200078efcff */
[----:B------:R-:W-:Y:S02]  /*3ea0*/  IMAD.MOV R4, RZ, RZ, -R4 ;  /* 0x000000ffff047224 */ /* 0x000fe400078e0a04 */
[----:B------:R-:W-:Y:S01]  /*3eb0*/  IMAD.HI.U32 R5, R2, R171, RZ ;  /* 0x000000ab02057227 */ /* 0x000fe200078e00ff */
[C---:B------:R-:W-:Y:S02]  /*3ec0*/  ISETP.GT.U32.AND P5, PT, R0.reuse, R169, PT ;  /* 0x000000a90000720c */ /* 0x040fe40003fa4070 */
[----:B------:R-:W-:Y:S01]  /*3ed0*/  IABS R173, R10 ;  /* 0x0000000a00ad7213 */ /* 0x000fe20000000000 */
[----:B------:R-:W-:Y:S01]  /*3ee0*/  IMAD R170, R0, R4, R11 ;  /* 0x0000000400aa7224 */ /* 0x000fe200078e020b */
[----:B------:R-:W-:Y:S01]  /*3ef0*/  IADD3 R5, -R5, RZ, RZ ;  /* 0x000000ff05057210 */ /* 0x000fe20007ffe1ff */
[----:B------:R-:W-:-:S04]  /*3f00*/  IMAD.HI.U32 R4, R2, R13, RZ ;  /* 0x0000000d02047227 */ /* 0x000fc800078e00ff */
[----:B------:R-:W-:Y:S02]  /*3f10*/  IMAD.MOV R4, RZ, RZ, -R4 ;  /* 0x000000ffff047224 */ /* 0x000fe400078e0a04 */
[--C-:B------:R-:W-:Y:S01]  /*3f20*/  @!P1 IMAD.IADD R168, R168, 0x1, -R0.reuse ;  /* 0x00000001a8a89824 */ /* 0x100fe200078e0a00 */
[----:B------:R-:W-:Y:S01]  /*3f30*/  ISETP.GE.AND P1, PT, R12, RZ, PT ;  /* 0x000000ff0c00720c */ /* 0x000fe20003f26270 */
[C---:B------:R-:W-:Y:S01]  /*3f40*/  IMAD R171, R0.reuse, R5, R171 ;  /* 0x0000000500ab7224 */ /* 0x040fe200078e02ab */
[----:B------:R-:W-:Y:S01]  /*3f50*/  LOP3.LUT R12, R3, 0x8a, RZ, 0xfc, !PT ;  /* 0x0000008a030c7812 */ /* 0x000fe200078efcff */
[--C-:B------:R-:W-:Y:S01]  /*3f60*/  @!P2 IMAD.IADD R167, R167, 0x1, -R0.reuse ;  /* 0x00000001a7a7a824 */ /* 0x100fe200078e0a00 */
[C---:B------:R-:W-:Y:S01]  /*3f70*/  ISETP.GT.U32.AND P2, PT, R0.reuse, R170, PT ;  /* 0x000000aa0000720c */ /* 0x040fe20003f44070 */
[C---:B------:R-:W-:Y:S01]  /*3f80*/  IMAD R172, R0.reuse, R4, R13 ;  /* 0x0000000400ac7224 */ /* 0x040fe200078e020d */
[----:B------:R-:W-:Y:S01]  /*3f90*/  IABS R11, R12 ;  /* 0x0000000c000b7213 */ /* 0x000fe20000000000 */
[----:B------:R-:W-:Y:S01]  /*3fa0*/  @!P3 IMAD.MOV R165, RZ, RZ, -R165 ;  /* 0x000000ffffa5b224 */ /* 0x000fe200078e0aa5 */
[C---:B------:R-:W-:Y:S01]  /*3fb0*/  ISETP.GT.U32.AND P3, PT, R0.reuse, R168, PT ;  /* 0x000000a80000720c */ /* 0x040fe20003f64070 */
[----:B------:R-:W-:Y:S01]  /*3fc0*/  @!P6 IMAD.MOV R167, RZ, RZ, -R167 ;  /* 0x000000ffffa7e224 */ /* 0x000fe200078e0aa7 */
[C---:B------:R-:W-:Y:S01]  /*3fd0*/  ISETP.GT.U32.AND P6, PT, R0.reuse, R171, PT ;  /* 0x000000ab0000720c */ /* 0x040fe20003fc4070 */
[----:B------:R-:W-:Y:S01]  /*3fe0*/  @!P5 IMAD.IADD R169, R169, 0x1, -R0 ;  /* 0x00000001a9a9d824 */ /* 0x000fe200078e0a00 */
[----:B------:R-:W-:Y:S01]  /*3ff0*/  ISETP.GT.U32.AND P5, PT, R0, R172, PT ;  /* 0x000000ac0000720c */ /* 0x000fe20003fa4070 */
[----:B------:R-:W-:-:S04]  /*4000*/  IMAD.HI.U32 R4, R2, R173, RZ ;  /* 0x000000ad02047227 */ /* 0x000fc800078e00ff */
[----:B------:R-:W-:Y:S01]  /*4010*/  @!P2 IMAD.IADD R170, R170, 0x1, -R0 ;  /* 0x00000001aaaaa824 */ /* 0x000fe200078e0a00 */
[----:B------:R-:W-:Y:S01]  /*4020*/  ISETP.GE.AND P2, PT, R6, RZ, PT ;  /* 0x000000ff0600720c */ /* 0x000fe20003f46270 */
[----:B------:R-:W-:Y:S01]  /*4030*/  IMAD.MOV R5, RZ, RZ, -R4 ;  /* 0x000000ffff057224 */ /* 0x000fe200078e0a04 */
[----:B------:R-:W-:Y:S01]  /*4040*/  LOP3.LUT R6, R3, 0x8c, RZ, 0xfc, !PT ;  /* 0x0000008c03067812 */ /* 0x000fe200078efcff */
[--C-:B------:R-:W-:Y:S01]  /*4050*/  @!P3 IMAD.IADD R168, R168, 0x1, -R0.reuse ;  /* 0x00000001a8a8b824 */ /* 0x100fe200078e0a00 */
[----:B------:R-:W-:Y:S01]  /*4060*/  ISETP.GE.AND P3, PT, R15, RZ, PT ;  /* 0x000000ff0f00720c */ /* 0x000fe20003f66270 */
[--C-:B------:R-:W-:Y:S01]  /*4070*/  @!P6 IMAD.IADD R171, R171, 0x1, -R0.reuse ;  /* 0x00000001ababe824 */ /* 0x100fe200078e0a00 */
[----:B------:R-:W-:Y:S01]  /*4080*/  ISETP.GT.U32.AND P6, PT, R0, R170, PT ;  /* 0x000000aa0000720c */ /* 0x000fe20003fc4070 */
[----:B------:R-:W-:Y:S01]  /*4090*/  @!P5 IMAD.IADD R172, R172, 0x1, -R0 ;  /* 0x00000001acacd824 */ /* 0x000fe200078e0a00 */
[----:B------:R-:W-:Y:S01]  /*40a0*/  IABS R175, R6 ;  /* 0x0000000600af7213 */ /* 0x000fe20000000000 */
[----:B------:R-:W-:Y:S01]  /*40b0*/  @!P4 IMAD.MOV R168, RZ, RZ, -R168 ;  /* 0x000000ffffa8c224 */ /* 0x000fe200078e0aa8 */
[----:B------:R-:W-:Y:S01]  /*40c0*/  ISETP.GT.U32.AND P5, PT, R0, R171, PT ;  /* 0x000000ab0000720c */ /* 0x000fe20003fa4070 */
[----:B------:R-:W-:Y:S01]  /*40d0*/  IMAD.HI.U32 R4, R2, R11, RZ ;  /* 0x0000000b02047227 */ /* 0x000fe200078e00ff */
[----:B------:R-:W-:-:S02]  /*40e0*/  ISETP.GT.U32.AND P4, PT, R0, R172, PT ;  /* 0x000000ac0000720c */ /* 0x000fc40003f84070 */
[C---:B------:R-:W-:Y:S01]  /*40f0*/  LOP3.LUT R15, R3.reuse, 0xa0, RZ, 0xfc, !PT ;  /* 0x000000a0030f7812 */ /* 0x040fe200078efcff */
[----:B------:R-:W-:Y:S02]  /*4100*/  IMAD R173, R0, R5, R173 ;  /* 0x0000000500ad7224 */ /* 0x000fe400078e02ad */
[----:B------:R-:W-:Y:S01]  /*4110*/  IMAD.MOV R4, RZ, RZ, -R4 ;  /* 0x000000ffff047224 */ /* 0x000fe200078e0a04 */
[----:B------:R-:W-:Y:S01]  /*4120*/  IABS R185, R15 ;  /* 0x0000000f00b97213 */ /* 0x000fe20000000000 */
[----:B------:R-:W-:Y:S01]  /*4130*/  @!P0 IMAD.MOV R166, RZ, RZ, -R166 ;  /* 0x000000ffffa68224 */ /* 0x000fe200078e0aa6 */
[----:B------:R-:W-:Y:S01]  /*4140*/  ISETP.GE.AND P0, PT, R14, RZ, PT ;  /* 0x000000ff0e00720c */ /* 0x000fe20003f06270 */
[--C-:B------:R-:W-:Y:S01]  /*4150*/  @!P6 IMAD.IADD R170, R170, 0x1, -R0.reuse ;  /* 0x00000001aaaae824 */ /* 0x100fe200078e0a00 */
[----:B------:R-:W-:Y:S01]  /*4160*/  LOP3.LUT R14, R3, 0x8e, RZ, 0xfc, !PT ;  /* 0x0000008e030e7812 */ /* 0x000fe200078efcff */
[C---:B------:R-:W-:Y:S01]  /*4170*/  IMAD R174, R0.reuse, R4, R11 ;  /* 0x0000000400ae7224 */ /* 0x040fe200078e020b */
[----:B------:R-:W-:Y:S01]  /*4180*/  ISETP.GT.U32.AND P6, PT, R0, R173, PT ;  /* 0x000000ad0000720c */ /* 0x000fe20003fc4070 */
[--C-:B------:R-:W-:Y:S01]  /*4190*/  @!P4 IMAD.IADD R172, R172, 0x1, -R0.reuse ;  /* 0x00000001acacc824 */ /* 0x100fe200078e0a00 */
[----:B------:R-:W-:Y:S01]  /*41a0*/  IABS R13, R14 ;  /* 0x0000000e000d7213 */ /* 0x000fe20000000000 */
[----:B------:R-:W-:Y:S01]  /*41b0*/  @!P5 IMAD.IADD R171, R171, 0x1, -R0 ;  /* 0x00000001ababd824 */ /* 0x000fe200078e0a00 */
[----:B------:R-:W-:Y:S01]  /*41c0*/  ISETP.GT.U32.AND P4, PT, R0, R174, PT ;  /* 0x000000ae0000720c */ /* 0x000fe20003f84070 */
[----:B------:R-:W-:Y:S01]  /*41d0*/  IMAD.HI.U32 R4, R2, R175, RZ ;  /* 0x000000af02047227 */ /* 0x000fe200078e00ff */
[----:B------:R-:W-:-:S02]  /*41e0*/  ISETP.GE.AND P5, PT, R10, RZ, PT ;  /* 0x000000ff0a00720c */ /* 0x000fc40003fa6270 */
[----:B------:R-:W-:Y:S01]  /*41f0*/  LOP3.LUT R10, R3, 0x90, RZ, 0xfc, !PT ;  /* 0x00000090030a7812 */ /* 0x000fe200078efcff */
[----:B------:R-:W-:-:S03]  /*4200*/  IMAD.HI.U32 R5, R2, R13, RZ ;  /* 0x0000000d02057227 */ /* 0x000fc600078e00ff */
[----:B------:R-:W-:Y:S01]  /*4210*/  IABS R177, R10 ;  /* 0x0000000a00b17213 */ /* 0x000fe20000000000 */
[----:B------:R-:W-:Y:S01]  /*4220*/  @!P6 IMAD.IADD R173, R173, 0x1, -R0 ;  /* 0x00000001adade824 */ /* 0x000fe200078e0a00 */
[----:B------:R-:W-:Y:S01]  /*4230*/  IADD3 R5, -R5, RZ, RZ ;  /* 0x000000ff05057210 */ /* 0x000fe20007ffe1ff */
[----:B------:R-:W-:Y:S01]  /*4240*/  IMAD.MOV R4, RZ, RZ, -R4 ;  /* 0x000000ffff047224 */ /* 0x000fe200078e0a04 */
[----:B------:R-:W-:Y:S01]  /*4250*/  ISETP.GE.AND P6, PT, R12, RZ, PT ;  /* 0x000000ff0c00720c */ /* 0x000fe20003fc6270 */
[----:B------:R-:W-:Y:S01]  /*4260*/  @!P4 IMAD.IADD R174, R174, 0x1, -R0 ;  /* 0x00000001aeaec824 */ /* 0x000fe200078e0a00 */
[C---:B------:R-:W-:Y:S01]  /*4270*/  LOP3.LUT R12, R3.reuse, 0x92, RZ, 0xfc, !PT ;  /* 0x00000092030c7812 */ /* 0x040fe200078efcff */
[C---:B------:R-:W-:Y:S01]  /*4280*/  IMAD R176, R0.reuse, R5, R13 ;  /* 0x0000000500b07224 */ /* 0x040fe200078e020d */
[C---:B------:R-:W-:Y:S01]  /*4290*/  ISETP.GT.U32.AND P4, PT, R0.reuse, R173, PT ;  /* 0x000000ad0000720c */ /* 0x040fe20003f84070 */
[----:B------:R-:W-:Y:S01]  /*42a0*/  @!P0 IMAD.MOV R170, RZ, RZ, -R170 ;  /* 0x000000ffffaa8224 */ /* 0x000fe200078e0aaa */
[----:B------:R-:W-:Y:S01]  /*42b0*/  IABS R11, R12 ;  /* 0x0000000c000b7213 */ /* 0x000fe20000000000 */
[C---:B------:R-:W-:Y:S01]  /*42c0*/  IMAD R175, R0.reuse, R4, R175 ;  /* 0x0000000400af7224 */ /* 0x040fe200078e02af */
[----:B------:R-:W-:Y:S01]  /*42d0*/  ISETP.GT.U32.AND P0, PT, R0, R174, PT ;  /* 0x000000ae0000720c */ /* 0x000fe20003f04070 */
[----:B------:R-:W-:Y:S01]  /*42e0*/  IMAD.HI.U32 R4, R2, R177, RZ ;  /* 0x000000b102047227 */ /* 0x000fe200078e00ff */
[----:B------:R-:W-:-:S03]  /*42f0*/  LOP3.LUT R13, R3, 0x9c, RZ, 0xfc, !PT ;  /* 0x0000009c030d7812 */ /* 0x000fc600078efcff */
[----:B------:R-:W-:Y:S01]  /*4300*/  @!P3 IMAD.MOV R171, RZ, RZ, -R171 ;  /* 0x000000ffffabb224 */ /* 0x000fe200078e0aab */
[----:B------:R-:W-:Y:S01]  /*4310*/  ISETP.GT.U32.AND P3, PT, R0, R176, PT ;  /* 0x000000b00000720c */ /* 0x000fe20003f64070 */
[----:B------:R-:W-:Y:S01]  /*4320*/  IMAD.HI.U32 R5, R2, R11, RZ ;  /* 0x0000000b02057227 */ /* 0x000fe200078e00ff */
[----:B------:R-:W-:-:S03]  /*4330*/  IABS R183, R13 ;  /* 0x0000000d00b77213 */ /* 0x000fc60000000000 */
[----:B------:R-:W-:Y:S02]  /*4340*/  IMAD.MOV R4, RZ, RZ, -R4 ;  /* 0x000000ffff047224 */ /* 0x000fe400078e0a04 */
[--C-:B------:R-:W-:Y:S01]  /*4350*/  @!P4 IMAD.IADD R173, R173, 0x1, -R0.reuse ;  /* 0x00000001adadc824 */ /* 0x100fe200078e0a00 */
[----:B------:R-:W-:Y:S01]  /*4360*/  ISETP.GE.AND P4, PT, R14, RZ, PT ;  /* 0x000000ff0e00720c */ /* 0x000fe20003f86270 */
[----:B------:R-:W-:Y:S01]  /*4370*/  IMAD.MOV R5, RZ, RZ, -R5 ;  /* 0x000000ffff057224 */ /* 0x000fe200078e0a05 */
[C---:B------:R-:W-:Y:S01]  /*4380*/  LOP3.LUT R14, R3.reuse, 0x9e, RZ, 0xfc, !PT ;  /* 0x0000009e030e7812 */ /* 0x040fe200078efcff */
[----:B------:R-:W-:Y:S02]  /*4390*/  IMAD R177, R0, R4, R177 ;  /* 0x0000000400b17224 */ /* 0x000fe400078e02b1 */
[--C-:B------:R-:W-:Y:S01]  /*43a0*/  @!P0 IMAD.IADD R174, R174, 0x1, -R0.reuse ;  /* 0x00000001aeae8824 */ /* 0x100fe200078e0a00 */
[----:B------:R-:W-:Y:S01]  /*43b0*/  ISETP.GE.AND P0, PT, R10, RZ, PT ;  /* 0x000000ff0a00720c */ /* 0x000fe20003f06270 */
[C---:B------:R-:W-:Y:S01]  /*43c0*/  IMAD R178, R0.reuse, R5, R11 ;  /* 0x0000000500b27224 */ /* 0x040fe200078e020b */
[----:B------:R-:W-:Y:S01]  /*43d0*/  LOP3.LUT R5, R3, 0x94, RZ, 0xfc, !PT ;  /* 0x0000009403057812 */ /* 0x000fe200078efcff */
[----:B------:R-:W-:Y:S01]  /*43e0*/  @!P5 IMAD.MOV R173, RZ, RZ, -R173 ;  /* 0x000000ffffadd224 */ /* 0x000fe200078e0aad */
[----:B------:R-:W-:Y:S01]  /*43f0*/  ISETP.GT.U32.AND P5, PT, R0, R177, PT ;  /* 0x000000b10000720c */ /* 0x000fe20003fa4070 */
[----:B------:R-:W-:Y:S01]  /*4400*/  @!P3 IMAD.IADD R176, R176, 0x1, -R0 ;  /* 0x00000001b0b0b824 */ /* 0x000fe200078e0a00 */
[----:B------:R-:W-:Y:S01]  /*4410*/  IABS R179, R5 ;  /* 0x0000000500b37213 */ /* 0x000fe20000000000 */
[----:B------:R-:W-:Y:S01]  /*4420*/  @!P6 IMAD.MOV R174, RZ, RZ, -R174 ;  /* 0x000000ffffaee224 */ /* 0x000fe200078e0aae */
[C---:B------:R-:W-:Y:S01]  /*4430*/  ISETP.GT.U32.AND P6, PT, R0.reuse, R178, PT ;  /* 0x000000b20000720c */ /* 0x040fe20003fc4070 */
[----:B------:R-:W-:Y:S01]  /*4440*/  @!P1 IMAD.MOV R169, RZ, RZ, -R169 ;  /* 0x000000ffffa99224 */ /* 0x000fe200078e0aa9 */
[C---:B------:R-:W-:Y:S01]  /*4450*/  ISETP.GT.U32.AND P3, PT, R0.reuse, R176, PT ;  /* 0x000000b00000720c */ /* 0x040fe20003f64070 */
[----:B------:R-:W-:Y:S01]  /*4460*/  @!P2 IMAD.MOV R172, RZ, RZ, -R172 ;  /* 0x000000ffffaca224 */ /* 0x000fe200078e0aac */
[----:B------:R-:W-:Y:S01]  /*4470*/  ISETP.GT.U32.AND P1, PT, R0, R175, PT ;  /* 0x000000af0000720c */ /* 0x000fe20003f24070 */
[----:B------:R-:W-:Y:S01]  /*4480*/  IMAD.HI.U32 R4, R2, R179, RZ ;  /* 0x000000b302047227 */ /* 0x000fe200078e00ff */
[----:B------:R-:W-:-:S02]  /*4490*/  ISETP.GE.AND P2, PT, R6, RZ, PT ;  /* 0x000000ff0600720c */ /* 0x000fc40003f46270 */
[----:B------:R-:W-:Y:S01]  /*44a0*/  LOP3.LUT R6, R3, 0x96, RZ, 0xfc, !PT ;  /* 0x0000009603067812 */ /* 0x000fe200078efcff */
[----:B------:R-:W-:Y:S01]  /*44b0*/  @!P5 IMAD.IADD R177, R177, 0x1, -R0 ;  /* 0x00000001b1b1d824 */ /* 0x000fe200078e0a00 */
[----:B------:R-:W-:Y:S01]  /*44c0*/  LOP3.LUT R10, R3, 0x98, RZ, 0xfc, !PT ;  /* 0x00000098030a7812 */ /* 0x000fe200078efcff */
[----:B------:R-:W-:Y:S01]  /*44d0*/  IMAD.MOV R4, RZ, RZ, -R4 ;  /* 0x000000ffff047224 */ /* 0x000fe200078e0a04 */
[----:B------:R-:W-:Y:S01]  /*44e0*/  IABS R11, R6 ;  /* 0x00000006000b7213 */ /* 0x000fe20000000000 */
[--C-:B------:R-:W-:Y:S01]  /*44f0*/  @!P6 IMAD.IADD R178, R178, 0x1, -R0.reuse ;  /* 0x00000001b2b2e824 */ /* 0x100fe200078e0a00 */
[----:B------:R-:W-:Y:S01]  /*4500*/  ISETP.GT.U32.AND P5, PT, R0, R177, PT ;  /* 0x000000b10000720c */ /* 0x000fe20003fa4070 */
[----:B------:R-:W-:Y:S01]  /*4510*/  @!P3 IMAD.IADD R176, R176, 0x1, -R0 ;  /* 0x00000001b0b0b824 */ /* 0x000fe200078e0a00 */
[----:B------:R-:W-:Y:S01]  /*4520*/  ISETP.GE.AND P3, PT, R5, RZ, PT ;  /* 0x000000ff0500720c */ /* 0x000fe20003f66270 */
[----:B------:R-:W-:Y:S01]  /*4530*/  IMAD.HI.U32 R5, R2, R11, RZ ;  /* 0x0000000b02057227 */ /* 0x000fe200078e00ff */
[----:B------:R-:W-:-:S02]  /*4540*/  ISETP.GT.U32.AND P6, PT, R0, R178, PT ;  /* 0x000000b20000720c */ /* 0x000fc40003fc4070 */
[----:B------:R-:W-:Y:S01]  /*4550*/  IABS R181, R10 ;  /* 0x0000000a00b57213 */ /* 0x000fe20000000000 */
[----:B------:R-:W-:Y:S01]  /*4560*/  @!P1 IMAD.IADD R175, R175, 0x1, -R0 ;  /* 0x00000001afaf9824 */ /* 0x000fe200078e0a00 */
[----:B------:R-:W-:Y:S01]  /*4570*/  IADD3 R5, -R5, RZ, RZ ;  /* 0x000000ff05057210 */ /* 0x000fe20007ffe1ff */
[----:B------:R-:W-:Y:S02]  /*4580*/  IMAD R179, R0, R4, R179 ;  /* 0x0000000400b37224 */ /* 0x000fe400078e02b3 */
[----:B------:R-:W-:Y:S01]  /*4590*/  IMAD.HI.U32 R4, R2, R181, RZ ;  /* 0x000000b502047227 */ /* 0x000fe200078e00ff */
[----:B------:R-:W-:-:S03]  /*45a0*/  ISETP.GT.U32.AND P1, PT, R0, R175, PT ;  /* 0x000000af0000720c */ /* 0x000fc60003f24070 */
[C---:B------:R-:W-:Y:S02]  /*45b0*/  IMAD R180, R0.reuse, R5, R11 ;  /* 0x0000000500b47224 */ /* 0x040fe400078e020b */
[--C-:B------:R-:W-:Y:S01]  /*45c0*/  @!P5 IMAD.IADD R177, R177, 0x1, -R0.reuse ;  /* 0x00000001b1b1d824 */ /* 0x100fe200078e0a00 */
[----:B------:R-:W-:Y:S01]  /*45d0*/  ISETP.GT.U32.AND P5, PT, R0, R179, PT ;  /* 0x000000b30000720c */ /* 0x000fe20003fa4070 */
[----:B------:R-:W-:Y:S01]  /*45e0*/  @!P6 IMAD.IADD R178, R178, 0x1, -R0 ;  /* 0x00000001b2b2e824 */ /* 0x000fe200078e0a00 */
[----:B------:R-:W-:Y:S01]  /*45f0*/  ISETP.GT.U32.AND P6, PT, R0, R180, PT ;  /* 0x000000b40000720c */ /* 0x000fe20003fc4070 */
[----:B------:R-:W-:Y:S02]  /*4600*/  IMAD.MOV R4, RZ, RZ, -R4 ;  /* 0x000000ffff047224 */ /* 0x000fe400078e0a04 */
[----:B------:R-:W-:Y:S02]  /*4610*/  @!P0 IMAD.MOV R177, RZ, RZ, -R177 ;  /* 0x000000ffffb18224 */ /* 0x000fe400078e0ab1 */
[--C-:B------:R-:W-:Y:S01]  /*4620*/  @!P1 IMAD.IADD R175, R175, 0x1, -R0.reuse ;  /* 0x00000001afaf9824 */ /* 0x100fe200078e0a00 */
[----:B------:R-:W-:Y:S01]  /*4630*/  ISETP.GE.AND P1, PT, R12, RZ, PT ;  /* 0x000000ff0c00720c */ /* 0x000fe20003f26270 */
[----:B------:R-:W-:Y:S01]  /*4640*/  IMAD R181, R0, R4, R181 ;  /* 0x0000000400b57224 */ /* 0x000fe200078e02b5 */
[----:B------:R-:W-:Y:S01]  /*4650*/  LOP3.LUT R12, R3, 0x9a, RZ, 0xfc, !PT ;  /* 0x0000009a030c7812 */ /* 0x000fe200078efcff */
[----:B------:R-:W-:Y:S01]  /*4660*/  @!P2 IMAD.MOV R175, RZ, RZ, -R175 ;  /* 0x000000ffffafa224 */ /* 0x000fe200078e0aaf */
[----:B------:R-:W-:Y:S01]  /*4670*/  ISETP.GE.AND P2, PT, R6, RZ, PT ;  /* 0x000000ff0600720c */ /* 0x000fe20003f46270 */
[--C-:B------:R-:W-:Y:S01]  /*4680*/  @!P5 IMAD.IADD R179, R179, 0x1, -R0.reuse ;  /* 0x00000001b3b3d824 */ /* 0x100fe200078e0a00 */
[----:B------:R-:W-:Y:S01]  /*4690*/  IABS R11, R12 ;  /* 0x0000000c000b7213 */ /* 0x000fe20000000000 */
[----:B------:R-:W-:Y:S01]  /*46a0*/  @!P6 IMAD.IADD R180, R180, 0x1, -R0 ;  /* 0x00000001b4b4e824 */ /* 0x000fe200078e0a00 */
[----:B------:R-:W-:Y:S01]  /*46b0*/  IABS R6, R14 ;  /* 0x0000000e00067213 */ /* 0x000fe20000000000 */
[----:B------:R-:W-:Y:S01]  /*46c0*/  IMAD.HI.U32 R5, R2, R183, RZ ;  /* 0x000000b702057227 */ /* 0x000fe200078e00ff */
[----:B------:R-:W-:-:S02]  /*46d0*/  ISETP.GT.U32.AND P6, PT, R0, R179, PT ;  /* 0x000000b30000720c */ /* 0x000fc40003fc4070 */
[----:B------:R-:W-:Y:S01]  /*46e0*/  ISETP.GT.U32.AND P0, PT, R0, R180, PT ;  /* 0x000000b40000720c */ /* 0x000fe20003f04070 */
[----:B------:R-:W-:Y:S01]  /*46f0*/  IMAD.HI.U32 R4, R2, R11, RZ ;  /* 0x0000000b02047227 */ /* 0x000fe200078e00ff */
[----:B------:R-:W-:-:S03]  /*4700*/  ISETP.GT.U32.AND P5, PT, R0, R181, PT ;  /* 0x000000b50000720c */ /* 0x000fc60003fa4070 */
[----:B------:R-:W-:Y:S02]  /*4710*/  IMAD.MOV R4, RZ, RZ, -R4 ;  /* 0x000000ffff047224 */ /* 0x000fe400078e0a04 */
[----:B------:R-:W-:Y:S02]  /*4720*/  IMAD.MOV R5, RZ, RZ, -R5 ;  /* 0x000000ffff057224 */ /* 0x000fe400078e0a05 */
[C---:B------:R-:W-:Y:S02]  /*4730*/  IMAD R182, R0.reuse, R4, R11 ;  /* 0x0000000400b67224 */ /* 0x040fe400078e020b */
[----:B------:R-:W-:Y:S02]  /*4740*/  IMAD.MOV.U32 R11, RZ, RZ, R6 ;  /* 0x000000ffff0b7224 */ /* 0x000fe400078e0006 */
[----:B------:R-:W-:Y:S01]  /*4750*/  @!P6 IMAD.IADD R179, R179, 0x1, -R0 ;  /* 0x00000001b3b3e824 */ /* 0x000fe200078e0a00 */
[----:B------:R-:W-:Y:S01]  /*4760*/  ISETP.GT.U32.AND P6, PT, R0, R182, PT ;  /* 0x000000b60000720c */ /* 0x000fe20003fc4070 */
[----:B------:R-:W-:-:S04]  /*4770*/  IMAD.HI.U32 R4, R2, R11, RZ ;  /* 0x0000000b02047227 */ /* 0x000fc800078e00ff */
[----:B------:R-:W-:Y:S02]  /*4780*/  IMAD.MOV R4, RZ, RZ, -R4 ;  /* 0x000000ffff047224 */ /* 0x000fe400078e0a04 */
[C---:B------:R-:W-:Y:S02]  /*4790*/  IMAD R183, R0.reuse, R5, R183 ;  /* 0x0000000500b77224 */ /* 0x040fe400078e02b7 */
[----:B------:R-:W-:Y:S02]  /*47a0*/  IMAD R184, R0, R4, R11 ;  /* 0x0000000400b87224 */ /* 0x000fe400078e020b */
[----:B------:R-:W-:Y:S02]  /*47b0*/  IMAD.HI.U32 R5, R2, R185, RZ ;  /* 0x000000b902057227 */ /* 0x000fe400078e00ff */
[----:B------:R-:W-:Y:S02]  /*47c0*/  @!P6 IADD3 R182, R182, -R0, RZ ;  /* 0x80000000b6b6e210 */ /* 0x000fe40007ffe0ff */
[----:B------:R-:W-:Y:S01]  /*47d0*/  ISETP.GT.U32.AND P6, PT, R0, R184, PT ;  /* 0x000000b80000720c */ /* 0x000fe20003fc4070 */
[----:B------:R-:W-:Y:S01]  /*47e0*/  @!P4 IMAD.MOV R176, RZ, RZ, -R176 ;  /* 0x000000ffffb0c224 */ /* 0x000fe200078e0ab0 */
[----:B------:R-:W-:Y:S01]  /*47f0*/  ISETP.GE.AND P4, PT, R10, RZ, PT ;  /* 0x000000ff0a00720c */ /* 0x000fe20003f86270 */
[----:B------:R-:W-:Y:S01]  /*4800*/  IMAD.MOV R5, RZ, RZ, -R5 ;  /* 0x000000ffff057224 */ /* 0x000fe200078e0a05 */
[----:B------:R-:W-:Y:S01]  /*4810*/  LOP3.LUT R10, R3, 0xa2, RZ, 0xfc, !PT ;  /* 0x000000a2030a7812 */ /* 0x000fe200078efcff */
[----:B------:R-:W-:Y:S01]  /*4820*/  @!P0 IMAD.IADD R180, R180, 0x1, -R0 ;  /* 0x00000001b4b48824 */ /* 0x000fe200078e0a00 */
[----:B------:R-:W-:Y:S01]  /*4830*/  ISETP.GE.AND P0, PT, R13, RZ, PT ;  /* 0x000000ff0d00720c */ /* 0x000fe20003f06270 */
[C---:B------:R-:W-:Y:S01]  /*4840*/  IMAD R185, R0.reuse, R5, R185 ;  /* 0x0000000500b97224 */ /* 0x040fe200078e02b9 */
[----:B------:R-:W-:Y:S01]  /*4850*/  IABS R5, R10 ;  /* 0x0000000a00057213 */ /* 0x000fe20000000000 */
[----:B------:R-:W-:Y:S01]  /*4860*/  @!P2 IMAD.MOV R180, RZ, RZ, -R180 ;  /* 0x000000ffffb4a224 */ /* 0x000fe200078e0ab4 */
[----:B------:R-:W-:Y:S01]  /*4870*/  ISETP.GT.U32.AND P2, PT, R0, R182, PT ;  /* 0x000000b60000720c */ /* 0x000fe20003f44070 */
[--C-:B------:R-:W-:Y:S01]  /*4880*/  @!P5 IMAD.IADD R181, R181, 0x1, -R0.reuse ;  /* 0x00000001b5b5d824 */ /* 0x100fe200078e0a00 */
[----:B------:R-:W-:Y:S01]  /*4890*/  LOP3.LUT R13, R3, 0xa6, RZ, 0xfc, !PT ;  /* 0x000000a6030d7812 */ /* 0x000fe200078efcff */
[----:B------:R-:W-:-:S02]  /*48a0*/  @!P6 IMAD.IADD R184, R184, 0x1, -R0 ;  /* 0x00000001b8b8e824 */ /* 0x000fc400078e0a00 */
[----:B------:R-:W-:Y:S01]  /*48b0*/  IMAD.HI.U32 R4, R2, R5, RZ ;  /* 0x0000000502047227 */ /* 0x000fe200078e00ff */
[C---:B------:R-:W-:Y:S02]  /*48c0*/  ISETP.GT.U32.AND P5, PT, R0.reuse, R181, PT ;  /* 0x000000b50000720c */ /* 0x040fe40003fa4070 */
[C---:B------:R-:W-:Y:S01]  /*48d0*/  ISETP.GT.U32.AND P6, PT, R0.reuse, R184, PT ;  /* 0x000000b80000720c */ /* 0x040fe20003fc4070 */
[----:B------:R-:W-:Y:S01]  /*48e0*/  IMAD.MOV R4, RZ, RZ, -R4 ;  /* 0x000000ffff047224 */ /* 0x000fe200078e0a04 */
[----:B------:R-:W-:Y:S01]  /*48f0*/  IABS R11, R13 ;  /* 0x0000000d000b7213 */ /* 0x000fe20000000000 */
[----:B------:R-:W-:Y:S01]  /*4900*/  @!P3 IMAD.MOV R179, RZ, RZ, -R179 ;  /* 0x000000ffffb3b224 */ /* 0x000fe200078e0ab3 */
[----:B------:R-:W-:Y:S01]  /*4910*/  ISETP.GT.U32.AND P3, PT, R0, R183, PT ;  /* 0x000000b70000720c */ /* 0x000fe20003f64070 */
[----:B------:R-:W-:Y:S01]  /*4920*/  @!P2 IMAD.IADD R182, R182, 0x1, -R0 ;  /* 0x00000001b6b6a824 */ /* 0x000fe200078e0a00 */
[C---:B------:R-:W-:Y:S01]  /*4930*/  ISETP.GT.U32.AND P2, PT, R0.reuse, R185, PT ;  /* 0x000000b90000720c */ /* 0x040fe20003f44070 */
[----:B------:R-:W-:-:S02]  /*4940*/  IMAD R186, R0, R4, R5 ;  /* 0x0000000400ba7224 */ /* 0x000fc400078e0205 */
[----:B------:R-:W-:Y:S01]  /*4950*/  @!P1 IMAD.MOV R178, RZ, RZ, -R178 ;  /* 0x000000ffffb29224 */ /* 0x000fe200078e0ab2 */
[----:B------:R-:W-:Y:S01]  /*4960*/  ISETP.GE.AND P1, PT, R12, RZ, PT ;  /* 0x000000ff0c00720c */ /* 0x000fe20003f26270 */
[--C-:B------:R-:W-:Y:S01]  /*4970*/  @!P5 IMAD.IADD R181, R181, 0x1, -R0.reuse ;  /* 0x00000001b5b5d824 */ /* 0x100fe200078e0a00 */
[----:B------:R-:W-:Y:S01]  /*4980*/  ISETP.GE.AND P5, PT, R14, RZ, PT ;  /* 0x000000ff0e00720c */ /* 0x000fe20003fa6270 */
[--C-:B------:R-:W-:Y:S01]  /*4990*/  @!P6 IMAD.IADD R184, R184, 0x1, -R0.reuse ;  /* 0x00000001b8b8e824 */ /* 0x100fe200078e0a00 */
[----:B------:R-:W-:Y:S01]  /*49a0*/  ISETP.GT.U32.AND P6, PT, R0, R186, PT ;  /* 0x000000ba0000720c */ /* 0x000fe20003fc4070 */
[----:B------:R-:W-:Y:S01]  /*49b0*/  IMAD.HI.U32 R5, R2, R11, RZ ;  /* 0x0000000b02057227 */ /* 0x000fe200078e00ff */
[C---:B------:R-:W-:Y:S02]  /*49c0*/  LOP3.LUT R14, R3.reuse, 0xa8, RZ, 0xfc, !PT ;  /* 0x000000a8030e7812 */ /* 0x040fe400078efcff */
[----:B------:R-:W-:Y:S01]  /*49d0*/  LOP3.LUT R12, R3, 0xa4, RZ, 0xfc, !PT ;  /* 0x000000a4030c7812 */ /* 0x000fe200078efcff */
[--C-:B------:R-:W-:Y:S01]  /*49e0*/  @!P2 IMAD.IADD R185, R185, 0x1, -R0.reuse ;  /* 0x00000001b9b9a824 */ /* 0x100fe200078e0a00 */
[----:B------:R-:W-:Y:S01]  /*49f0*/  IABS R189, R14 ;  /* 0x0000000e00bd7213 */ /* 0x000fe20000000000 */
[----:B------:R-:W-:Y:S01]  /*4a00*/  @!P3 IMAD.IADD R183, R183, 0x1, -R0 ;  /* 0x00000001b7b7b824 */ /* 0x000fe200078e0a00 */
[----:B------:R-:W-:Y:S01]  /*4a10*/  IABS R187, R12 ;  /* 0x0000000c00bb7213 */ /* 0x000fe20000000000 */
[----:B------:R-:W-:Y:S01]  /*4a20*/  IMAD.MOV R5, RZ, RZ, -R5 ;  /* 0x000000ffff057224 */ /* 0x000fe200078e0a05 */
[----:B------:R-:W-:Y:S01]  /*4a30*/  ISETP.GE.AND P2, PT, R10, RZ, PT ;  /* 0x000000ff0a00720c */ /* 0x000fe20003f46270 */
[----:B------:R-:W-:Y:S01]  /*4a40*/  IMAD.HI.U32 R6, R2, R189, RZ ;  /* 0x000000bd02067227 */ /* 0x000fe200078e00ff */
[----:B------:R-:W-:-:S02]  /*4a50*/  ISETP.GT.U32.AND P3, PT, R0, R183, PT ;  /* 0x000000b70000720c */ /* 0x000fc40003f64070 */
[----:B------:R-:W-:Y:S01]  /*4a60*/  LOP3.LUT R10, R3, 0xaa, RZ, 0xfc, !PT ;  /* 0x000000aa030a7812 */ /* 0x000fe200078efcff */
[----:B------:R-:W-:Y:S01]  /*4a70*/  @!P6 IMAD.IADD R186, R186, 0x1, -R0 ;  /* 0x00000001babae824 */ /* 0x000fe200078e0a00 */
[----:B------:R-:W-:Y:S01]  /*4a80*/  ISETP.GT.U32.AND P6, PT, R0, R185, PT ;  /* 0x000000b90000720c */ /* 0x000fe20003fc4070 */
[----:B------:R-:W-:-:S04]  /*4a90*/  IMAD.HI.U32 R4, R2, R187, RZ ;  /* 0x000000bb02047227 */ /* 0x000fc800078e00ff */
[----:B------:R-:W-:Y:S02]  /*4aa0*/  IMAD.MOV R6, RZ, RZ, -R6 ;  /* 0x000000ffff067224 */ /* 0x000fe400078e0a06 */
[----:B------:R-:W-:Y:S02]  /*4ab0*/  IMAD.MOV R4, RZ, RZ, -R4 ;  /* 0x000000ffff047224 */ /* 0x000fe400078e0a04 */
[C---:B------:R-:W-:Y:S01]  /*4ac0*/  IMAD R189, R0.reuse, R6, R189 ;  /* 0x0000000600bd7224 */ /* 0x040fe200078e02bd */
[----:B------:R-:W-:Y:S01]  /*4ad0*/  LOP3.LUT R6, R3, 0xac, RZ, 0xfc, !PT ;  /* 0x000000ac03067812 */ /* 0x000fe200078efcff */
[C---:B------:R-:W-:Y:S02]  /*4ae0*/  IMAD R187, R0.reuse, R4, R187 ;  /* 0x0000000400bb7224 */ /* 0x040fe400078e02bb */
[--C-:B------:R-:W-:Y:S01]  /*4af0*/  @!P6 IMAD.IADD R185, R185, 0x1, -R0.reuse ;  /* 0x00000001b9b9e824 */ /* 0x100fe200078e0a00 */
[C---:B------:R-:W-:Y:S01]  /*4b00*/  ISETP.GT.U32.AND P6, PT, R0.reuse, R189, PT ;  /* 0x000000bd0000720c */ /* 0x040fe20003fc4070 */
[----:B------:R-:W-:Y:S01]  /*4b10*/  @!P3 IMAD.IADD R183, R183, 0x1, -R0 ;  /* 0x00000001b7b7b824 */ /* 0x000fe200078e0a00 */
[----:B------:R-:W-:Y:S01]  /*4b20*/  ISETP.GE.AND P3, PT, R15, RZ, PT ;  /* 0x000000ff0f00720c */ /* 0x000fe20003f66270 */
[C---:B------:R-:W-:Y:S01]  /*4b30*/  IMAD R188, R0.reuse, R5, R11 ;  /* 0x0000000500bc7224 */ /* 0x040fe200078e020b */
        /* <DEDUP_REMOVED lines=8> */
[----:B------:R-:W-:-:S02]  /*4bc0*/  IABS R191, R6 ;  /* 0x0000000600bf7213 */ /* 0x000fc40000000000 */
[----:B------:R-:W-:Y:S01]  /*4bd0*/  LOP3.LUT R15, R3, 0xc0, RZ, 0xfc, !PT ;  /* 0x000000c0030f7812 */ /* 0x000fe200078efcff */
[----:B------:R-:W-:Y:S02]  /*4be0*/  IMAD.MOV R190, RZ, RZ, -R4 ;  /* 0x000000ffffbe7224 */ /* 0x000fe400078e0a04 */
[--C-:B------:R-:W-:Y:S01]  /*4bf0*/  @!P6 IMAD.IADD R189, R189, 0x1, -R0.reuse ;  /* 0x00000001bdbde824 */ /* 0x100fe200078e0a00 */
[----:B------:R-:W-:Y:S01]  /*4c00*/  IABS R201, R15 ;  /* 0x0000000f00c97213 */ /* 0x000fe20000000000 */
[--C-:B------:R-:W-:Y:S01]  /*4c10*/  @!P1 IMAD.IADD R186, R186, 0x1, -R0.reuse ;  /* 0x00000001baba9824 */ /* 0x100fe200078e0a00 */
[----:B------:R-:W-:Y:S01]  /*4c20*/  ISETP.GE.AND P1, PT, R13, RZ, PT ;  /* 0x000000ff0d00720c */ /* 0x000fe20003f26270 */
[C---:B------:R-:W-:Y:S01]  /*4c30*/  IMAD R190, R0.reuse, R190, R5 ;  /* 0x000000be00be7224 */ /* 0x040fe200078e0205 */
[----:B------:R-:W-:Y:S01]  /*4c40*/  @!P4 IADD3 R187, R187, -R0, RZ ;  /* 0x80000000bbbbc210 */ /* 0x000fe20007ffe0ff */
[----:B------:R-:W-:Y:S01]  /*4c50*/  @!P3 IMAD.MOV R185, RZ, RZ, -R185 ;  /* 0x000000ffffb9b224 */ /* 0x000fe200078e0ab9 */
[----:B------:R-:W-:Y:S01]  /*4c60*/  ISETP.GT.U32.AND P3, PT, R0, R189, PT ;  /* 0x000000bd0000720c */ /* 0x000fe20003f64070 */
[----:B------:R-:W-:Y:S01]  /*4c70*/  @!P0 IMAD.IADD R188, R188, 0x1, -R0 ;  /* 0x00000001bcbc8824 */ /* 0x000fe200078e0a00 */
[C---:B------:R-:W-:Y:S01]  /*4c80*/  ISETP.GT.U32.AND P0, PT, R0.reuse, R187, PT ;  /* 0x000000bb0000720c */ /* 0x040fe20003f04070 */
[----:B------:R-:W-:Y:S01]  /*4c90*/  @!P2 IMAD.MOV R186, RZ, RZ, -R186 ;  /* 0x000000ffffbaa224 */ /* 0x000fe200078e0aba */
[----:B------:R-:W-:Y:S01]  /*4ca0*/  ISETP.GT.U32.AND P2, PT, R0, R190, PT ;  /* 0x000000be0000720c */ /* 0x000fe20003f44070 */
[----:B------:R-:W-:Y:S01]  /*4cb0*/  @!P5 IMAD.MOV R184, RZ, RZ, -R184 ;  /* 0x000000ffffb8d224 */ /* 0x000fe200078e0ab8 */
[----:B------:R-:W-:Y:S01]  /*4cc0*/  ISETP.GE.AND P5, PT, R12, RZ, PT ;  /* 0x000000ff0c00720c */ /* 0x000fe20003fa6270 */
[----:B------:R-:W-:Y:S01]  /*4cd0*/  IMAD.HI.U32 R4, R2, R191, RZ ;  /* 0x000000bf02047227 */ /* 0x000fe200078e00ff */
[----:B------:R-:W-:-:S02]  /*4ce0*/  ISETP.GT.U32.AND P6, PT, R0, R188, PT ;  /* 0x000000bc0000720c */ /* 0x000fc40003fc4070 */
[----:B------:R-:W-:Y:S01]  /*4cf0*/  LOP3.LUT R12, R3, 0xae, RZ, 0xfc, !PT ;  /* 0x000000ae030c7812 */ /* 0x000fe200078efcff */
[----:B------:R-:W-:Y:S01]  /*4d00*/  IMAD.MOV R4, RZ, RZ, -R4 ;  /* 0x000000ffff047224 */ /* 0x000fe200078e0a04 */
[----:B------:R-:W-:Y:S01]  /*4d10*/  ISETP.GE.AND P4, PT, R14, RZ, PT ;  /* 0x000000ff0e00720c */ /* 0x000fe20003f86270 */
[--C-:B------:R-:W-:Y:S01]  /*4d20*/  @!P3 IMAD.IADD R189, R189, 0x1, -R0.reuse ;  /* 0x00000001bdbdb824 */ /* 0x100fe200078e0a00 */
[----:B------:R-:W-:Y:S01]  /*4d30*/  IABS R11, R12 ;  /* 0x0000000c000b7213 */ /* 0x000fe20000000000 */
[----:B------:R-:W-:Y:S01]  /*4d40*/  IMAD R191, R0, R4, R191 ;  /* 0x0000000400bf7224 */ /* 0x000fe200078e02bf */
[----:B------:R-:W-:Y:S01]  /*4d50*/  ISETP.GE.AND P3, PT, R6, RZ, PT ;  /* 0x000000ff0600720c */ /* 0x000fe20003f66270 */
[--C-:B------:R-:W-:Y:S01]  /*4d60*/  @!P0 IMAD.IADD R187, R187, 0x1, -R0.reuse ;  /* 0x00000001bbbb8824 */ /* 0x100fe200078e0a00 */
[----:B------:R-:W-:Y:S01]  /*4d70*/  LOP3.LUT R6, R3, 0xb2, RZ, 0xfc, !PT ;  /* 0x000000b203067812 */ /* 0x000fe200078efcff */
[----:B------:R-:W-:Y:S01]  /*4d80*/  @!P2 IMAD.IADD R190, R190, 0x1, -R0 ;  /* 0x00000001bebea824 */ /* 0x000fe200078e0a00 */
[----:B------:R-:W-:Y:S01]  /*4d90*/  ISETP.GE.AND P0, PT, R10, RZ, PT ;  /* 0x000000ff0a00720c */ /* 0x000fe20003f06270 */
[----:B------:R-:W-:Y:S01]  /*4da0*/  IMAD.HI.U32 R4, R2, R11, RZ ;  /* 0x0000000b02047227 */ /* 0x000fe200078e00ff */
[----:B------:R-:W-:-:S02]  /*4db0*/  IABS R13, R6 ;  /* 0x00000006000d7213 */ /* 0x000fc40000000000 */
[C---:B------:R-:W-:Y:S01]  /*4dc0*/  LOP3.LUT R14, R3.reuse, 0xb0, RZ, 0xfc, !PT ;  /* 0x000000b0030e7812 */ /* 0x040fe200078efcff */
[----:B------:R-:W-:Y:S01]  /*4dd0*/  @!P6 IMAD.IADD R188, R188, 0x1, -R0 ;  /* 0x00000001bcbce824 */ /* 0x000fe200078e0a00 */
[C---:B------:R-:W-:Y:S01]  /*4de0*/  ISETP.GT.U32.AND P6, PT, R0.reuse, R191, PT ;  /* 0x000000bf0000720c */ /* 0x040fe20003fc4070 */
[----:B------:R-:W-:Y:S01]  /*4df0*/  @!P5 IMAD.MOV R187, RZ, RZ, -R187 ;  /* 0x000000ffffbbd224 */ /* 0x000fe200078e0abb */
[C---:B------:R-:W-:Y:S01]  /*4e00*/  ISETP.GT.U32.AND P5, PT, R0.reuse, R190, PT ;  /* 0x000000be0000720c */ /* 0x040fe20003fa4070 */
[----:B------:R-:W-:Y:S01]  /*4e10*/  IMAD.MOV R4, RZ, RZ, -R4 ;  /* 0x000000ffff047224 */ /* 0x000fe200078e0a04 */
[----:B------:R-:W-:Y:S01]  /*4e20*/  IABS R193, R14 ;  /* 0x0000000e00c17213 */ /* 0x000fe20000000000 */
[----:B------:R-:W-:Y:S01]  /*4e30*/  @!P1 IMAD.MOV R188, RZ, RZ, -R188 ;  /* 0x000000ffffbc9224 */ /* 0x000fe200078e0abc */
[----:B------:R-:W-:Y:S01]  /*4e40*/  LOP3.LUT R10, R3, 0xb6, RZ, 0xfc, !PT ;  /* 0x000000b6030a7812 */ /* 0x000fe200078efcff */
[----:B------:R-:W-:Y:S01]  /*4e50*/  IMAD R192, R0, R4, R11 ;  /* 0x0000000400c07224 */ /* 0x000fe200078e020b */
[----:B------:R-:W-:Y:S01]  /*4e60*/  ISETP.GE.AND P2, PT, R12, RZ, PT ;  /* 0x000000ff0c00720c */ /* 0x000fe20003f46270 */
[----:B------:R-:W-:Y:S01]  /*4e70*/  IMAD.HI.U32 R4, R2, R13, RZ ;  /* 0x0000000d02047227 */ /* 0x000fe200078e00ff */
[----:B------:R-:W-:-:S02]  /*4e80*/  IABS R11, R10 ;  /* 0x0000000a000b7213 */ /* 0x000fc40000000000 */
[----:B------:R-:W-:Y:S01]  /*4e90*/  ISETP.GT.U32.AND P1, PT, R0, R192, PT ;  /* 0x000000c00000720c */ /* 0x000fe20003f24070 */
[----:B------:R-:W-:Y:S01]  /*4ea0*/  IMAD.MOV R4, RZ, RZ, -R4 ;  /* 0x000000ffff047224 */ /* 0x000fe200078e0a04 */
[----:B------:R-:W-:Y:S01]  /*4eb0*/  LOP3.LUT R12, R3, 0xb8, RZ, 0xfc, !PT ;  /* 0x000000b8030c7812 */ /* 0x000fe200078efcff */
[--C-:B------:R-:W-:Y:S02]  /*4ec0*/  @!P6 IMAD.IADD R191, R191, 0x1, -R0.reuse ;  /* 0x00000001bfbfe824 */ /* 0x100fe400078e0a00 */
[----:B------:R-:W-:Y:S01]  /*4ed0*/  @!P5 IMAD.IADD R190, R190, 0x1, -R0 ;  /* 0x00000001bebed824 */ /* 0x000fe200078e0a00 */
[----:B------:R-:W-:Y:S01]  /*4ee0*/  IABS R197, R12 ;  /* 0x0000000c00c57213 */ /* 0x000fe20000000000 */
[C---:B------:R-:W-:Y:S01]  /*4ef0*/  IMAD R194, R0.reuse, R4, R13 ;  /* 0x0000000400c27224 */ /* 0x040fe200078e020d */
[----:B------:R-:W-:Y:S01]  /*4f00*/  ISETP.GT.U32.AND P6, PT, R0, R191, PT ;  /* 0x000000bf0000720c */ /* 0x000fe20003fc4070 */
[----:B------:R-:W-:-:S04]  /*4f10*/  IMAD.HI.U32 R5, R2, R193, RZ ;  /* 0x000000c102057227 */ /* 0x000fc800078e00ff */
[----:B------:R-:W-:Y:S01]  /*4f20*/  @!P0 IMAD.MOV R190, RZ, RZ, -R190 ;  /* 0x000000ffffbe8224 */ /* 0x000fe200078e0abe */
[----:B------:R-:W-:Y:S01]  /*4f30*/  ISETP.GT.U32.AND P0, PT, R0, R194, PT ;  /* 0x000000c20000720c */ /* 0x000fe20003f04070 */
[----:B------:R-:W-:Y:S02]  /*4f40*/  IMAD.MOV R5, RZ, RZ, -R5 ;  /* 0x000000ffff057224 */ /* 0x000fe400078e0a05 */
[--C-:B------:R-:W-:Y:S02]  /*4f50*/  @!P1 IMAD.IADD R192, R192, 0x1, -R0.reuse ;  /* 0x00000001c0c09824 */ /* 0x100fe400078e0a00 */
[C---:B------:R-:W-:Y:S01]  /*4f60*/  IMAD R193, R0.reuse, R5, R193 ;  /* 0x0000000500c17224 */ /* 0x040fe200078e02c1 */
[----:B------:R-:W-:Y:S01]  /*4f70*/  LOP3.LUT R5, R3, 0xb4, RZ, 0xfc, !PT ;  /* 0x000000b403057812 */ /* 0x000fe200078efcff */
[--C-:B------:R-:W-:Y:S01]  /*4f80*/  @!P6 IMAD.IADD R191, R191, 0x1, -R0.reuse ;  /* 0x00000001bfbfe824 */ /* 0x100fe200078e0a00 */
[C---:B------:R-:W-:Y:S01]  /*4f90*/  ISETP.GT.U32.AND P1, PT, R0.reuse, R192, PT ;  /* 0x000000c00000720c */ /* 0x040fe20003f24070 */
[----:B------:R-:W-:Y:S01]  /*4fa0*/  @!P4 IMAD.MOV R189, RZ, RZ, -R189 ;  /* 0x000000ffffbdc224 */ /* 0x000fe200078e0abd */
[----:B------:R-:W-:Y:S01]  /*4fb0*/  ISETP.GT.U32.AND P5, PT, R0, R193, PT ;  /* 0x000000c10000720c */ /* 0x000fe20003fa4070 */
[----:B------:R-:W-:Y:S01]  /*4fc0*/  @!P3 IMAD.MOV R191, RZ, RZ, -R191 ;  /* 0x000000ffffbfb224 */ /* 0x000fe200078e0abf */
[----:B------:R-:W-:Y:S01]  /*4fd0*/  IABS R195, R5 ;  /* 0x0000000500c37213 */ /* 0x000fe20000000000 */
[----:B------:R-:W-:Y:S01]  /*4fe0*/  @!P0 IMAD.IADD R194, R194, 0x1, -R0 ;  /* 0x00000001c2c28824 */ /* 0x000fe200078e0a00 */
[----:B------:R-:W-:Y:S01]  /*4ff0*/  ISETP.GE.AND P3, PT, R5, RZ, PT ;  /* 0x000000ff0500720c */ /* 0x000fe20003f66270 */
[----:B------:R-:W-:Y:S01]  /*5000*/  IMAD.HI.U32 R5, R2, R11, RZ ;  /* 0x0000000b02057227 */ /* 0x000fe200078e00ff */
[----:B------:R-:W-:-:S02]  /*5010*/  ISETP.GE.AND P4, PT, R14, RZ, PT ;  /* 0x000000ff0e00720c */ /* 0x000fc40003f86270 */
[----:B------:R-:W-:Y:S01]  /*5020*/  ISETP.GT.U32.AND P0, PT, R0, R194, PT ;  /* 0x000000c20000720c */ /* 0x000fe20003f04070 */
[----:B------:R-:W-:Y:S01]  /*5030*/  IMAD.MOV R5, RZ, RZ, -R5 ;  /* 0x000000ffff057224 */ /* 0x000fe200078e0a05 */
[----:B------:R-:W-:Y:S01]  /*5040*/  ISETP.GE.AND P6, PT, R6, RZ, PT ;  /* 0x000000ff0600720c */ /* 0x000fe20003fc6270 */
[----:B------:R-:W-:Y:S01]  /*5050*/  IMAD.HI.U32 R4, R2, R195, RZ ;  /* 0x000000c302047227 */ /* 0x000fe200078e00ff */
[----:B------:R-:W-:Y:S02]  /*5060*/  LOP3.LUT R14, R3, 0xbe, RZ, 0xfc, !PT ;  /* 0x000000be030e7812 */ /* 0x000fe400078efcff */
[----:B------:R-:W-:Y:S01]  /*5070*/  @!P5 IADD3 R193, R193, -R0, RZ ;  /* 0x80000000c1c1d210 */ /* 0x000fe20007ffe0ff */
[C---:B------:R-:W-:Y:S01]  /*5080*/  IMAD R196, R0.reuse, R5, R11 ;  /* 0x0000000500c47224 */ /* 0x040fe200078e020b */
[----:B------:R-:W-:Y:S01]  /*5090*/  IABS R13, R14 ;  /* 0x0000000e000d7213 */ /* 0x000fe20000000000 */
[----:B------:R-:W-:Y:S01]  /*50a0*/  IMAD.MOV R4, RZ, RZ, -R4 ;  /* 0x000000ffff047224 */ /* 0x000fe200078e0a04 */
[----:B------:R-:W-:Y:S01]  /*50b0*/  ISETP.GT.U32.AND P5, PT, R0, R193, PT ;  /* 0x000000c10000720c */ /* 0x000fe20003fa4070 */
[--C-:B------:R-:W-:Y:S01]  /*50c0*/  @!P1 IMAD.IADD R192, R192, 0x1, -R0.reuse ;  /* 0x00000001c0c09824 */ /* 0x100fe200078e0a00 */
[----:B------:R-:W-:Y:S01]  /*50d0*/  ISETP.GE.AND P1, PT, R10, RZ, PT ;  /* 0x000000ff0a00720c */ /* 0x000fe20003f26270 */
[----:B------:R-:W-:Y:S01]  /*50e0*/  @!P0 IMAD.IADD R194, R194, 0x1, -R0 ;  /* 0x00000001c2c28824 */ /* 0x000fe200078e0a00 */
[C---:B------:R-:W-:Y:S01]  /*50f0*/  ISETP.GT.U32.AND P0, PT, R0.reuse, R196, PT ;  /* 0x000000c40000720c */ /* 0x040fe20003f04070 */
[----:B------:R-:W-:Y:S01]  /*5100*/  IMAD R195, R0, R4, R195 ;  /* 0x0000000400c37224 */ /* 0x000fe200078e02c3 */
[----:B------:R-:W-:Y:S01]  /*5110*/  LOP3.LUT R4, R3, 0xba, RZ, 0xfc, !PT ;  /* 0x000000ba03047812 */ /* 0x000fe200078efcff */
[----:B------:R-:W-:-:S03]  /*5120*/  IMAD.HI.U32 R6, R2, R197, RZ ;  /* 0x000000c502067227 */ /* 0x000fc600078e00ff */
[----:B------:R-:W-:Y:S01]  /*5130*/  IABS R11, R4 ;  /* 0x00000004000b7213 */ /* 0x000fe20000000000 */
[----:B------:R-:W-:Y:S01]  /*5140*/  @!P2 IMAD.MOV R192, RZ, RZ, -R192 ;  /* 0x000000ffffc0a224 */ /* 0x000fe200078e0ac0 */
[----:B------:R-:W-:Y:S01]  /*5150*/  ISETP.GT.U32.AND P2, PT, R0, R195, PT ;  /* 0x000000c30000720c */ /* 0x000fe20003f44070 */
[----:B------:R-:W-:Y:S01]  /*5160*/  @!P5 IMAD.IADD R193, R193, 0x1, -R0 ;  /* 0x00000001c1c1d824 */ /* 0x000fe200078e0a00 */
[----:B------:R-:W-:Y:S01]  /*5170*/  ISETP.GE.AND P5, PT, R12, RZ, PT ;  /* 0x000000ff0c00720c */ /* 0x000fe20003fa6270 */
[----:B------:R-:W-:Y:S01]  /*5180*/  IMAD.MOV R6, RZ, RZ, -R6 ;  /* 0x000000ffff067224 */ /* 0x000fe200078e0a06 */
[----:B------:R-:W-:Y:S01]  /*5190*/  LOP3.LUT R12, R3, 0xbc, RZ, 0xfc, !PT ;  /* 0x000000bc030c7812 */ /* 0x000fe200078efcff */
[----:B------:R-:W-:Y:S02]  /*51a0*/  @!P0 IMAD.IADD R196, R196, 0x1, -R0 ;  /* 0x00000001c4c48824 */ /* 0x000fe400078e0a00 */
[----:B------:R-:W-:Y:S01]  /*51b0*/  IMAD R197, R0, R6, R197 ;  /* 0x0000000600c57224 */ /* 0x000fe200078e02c5 */
[----:B------:R-:W-:Y:S01]  /*51c0*/  IABS R199, R12 ;  /* 0x0000000c00c77213 */ /* 0x000fe20000000000 */
[----:B------:R-:W-:Y:S01]  /*51d0*/  @!P4 IMAD.MOV R193, RZ, RZ, -R193 ;  /* 0x000000ffffc1c224 */ /* 0x000fe200078e0ac1 */
[----:B------:R-:W-:Y:S01]  /*51e0*/  ISETP.GE.AND P4, PT, R4, RZ, PT ;  /* 0x000000ff0400720c */ /* 0x000fe20003f86270 */
[----:B------:R-:W-:Y:S01]  /*51f0*/  @!P6 IMAD.MOV R194, RZ, RZ, -R194 ;  /* 0x000000ffffc2e224 */ /* 0x000fe200078e0ac2 */
[----:B------:R-:W-:Y:S01]  /*5200*/  ISETP.GT.U32.AND P0, PT, R0, R196, PT ;  /* 0x000000c40000720c */ /* 0x000fe20003f04070 */
[----:B------:R-:W-:Y:S01]  /*5210*/  IMAD.HI.U32 R4, R2, R11, RZ ;  /* 0x0000000b02047227 */ /* 0x000fe200078e00ff */
[----:B------:R-:W-:-:S03]  /*5220*/  ISETP.GT.U32.AND P6, PT, R0, R197, PT ;  /* 0x000000c50000720c */ /* 0x000fc60003fc4070 */
[----:B------:R-:W-:-:S04]  /*5230*/  IMAD.HI.U32 R5, R2, R199, RZ ;  /* 0x000000c702057227 */ /* 0x000fc800078e00ff */
[----:B------:R-:W-:Y:S02]  /*5240*/  @!P2 IMAD.IADD R195, R195, 0x1, -R0 ;  /* 0x00000001c3c3a824 */ /* 0x000fe400078e0a00 */
[----:B------:R-:W-:Y:S02]  /*5250*/  IMAD.MOV R4, RZ, RZ, -R4 ;  /* 0x000000ffff047224 */ /* 0x000fe400078e0a04 */
[----:B------:R-:W-:Y:S01]  /*5260*/  IMAD.MOV R5, RZ, RZ, -R5 ;  /* 0x000000ffff057224 */ /* 0x000fe200078e0a05 */
[C---:B------:R-:W-:Y:S01]  /*5270*/  ISETP.GT.U32.AND P2, PT, R0.reuse, R195, PT ;  /* 0x000000c30000720c */ /* 0x040fe20003f44070 */
[----:B------:R-:W-:Y:S01]  /*5280*/  IMAD R198, R0, R4, R11 ;  /* 0x0000000400c67224 */ /* 0x000fe200078e020b */
[----:B------:R-:W-:Y:S01]  /*5290*/  @!P0 IADD3 R196, R196, -R0, RZ ;  /* 0x80000000c4c48210 */ /* 0x000fe20007ffe0ff */
[C---:B------:R-:W-:Y:S02]  /*52a0*/  IMAD R199, R0.reuse, R5, R199 ;  /* 0x0000000500c77224 */ /* 0x040fe400078e02c7 */
[----:B------:R-:W-:Y:S01]  /*52b0*/  @!P6 IMAD.IADD R197, R197, 0x1, -R0 ;  /* 0x00000001c5c5e824 */ /* 0x000fe200078e0a00 */
[----:B------:R-:W-:Y:S01]  /*52c0*/  ISETP.GT.U32.AND P0, PT, R0, R198, PT ;  /* 0x000000c60000720c */ /* 0x000fe20003f04070 */
[----:B------:R-:W-:Y:S01]  /*52d0*/  IMAD.HI.U32 R10, R2, R201, RZ ;  /* 0x000000c9020a7227 */ /* 0x000fe200078e00ff */
[----:B------:R-:W-:-:S03]  /*52e0*/  ISETP.GT.U32.AND P6, PT, R0, R199, PT ;  /* 0x000000c70000720c */ /* 0x000fc60003fc4070 */
[----:B------:R-:W-:Y:S02]  /*52f0*/  IMAD.MOV R10, RZ, RZ, -R10 ;  /* 0x000000ffff0a7224 */ /* 0x000fe400078e0a0a */
[--C-:B------:R-:W-:Y:S01]  /*5300*/  @!P2 IMAD.IADD R195, R195, 0x1, -R0.reuse ;  /* 0x00000001c3c3a824 */ /* 0x100fe200078e0a00 */
[----:B------:R-:W-:Y:S01]  /*5310*/  ISETP.GE.AND P2, PT, R12, RZ, PT ;  /* 0x000000ff0c00720c */ /* 0x000fe20003f46270 */
[----:B------:R-:W-:Y:S01]  /*5320*/  IMAD R201, R0, R10, R201 ;  /* 0x0000000a00c97224 */ /* 0x000fe200078e02c9 */
[C---:B------:R-:W-:Y:S01]  /*5330*/  LOP3.LUT R10, R3.reuse, 0xc2, RZ, 0xfc, !PT ;  /* 0x000000c2030a7812 */ /* 0x040fe200078efcff */
[----:B------:R-:W-:Y:S01]  /*5340*/  IMAD.HI.U32 R6, R2, R13, RZ ;  /* 0x0000000d02067227 */ /* 0x000fe200078e00ff */
[----:B------:R-:W-:Y:S02]  /*5350*/  LOP3.LUT R12, R3, 0xc4, RZ, 0xfc, !PT ;  /* 0x000000c4030c7812 */ /* 0x000fe400078efcff */
[----:B------:R-:W-:Y:S01]  /*5360*/  IABS R11, R10 ;  /* 0x0000000a000b7213 */ /* 0x000fe20000000000 */
[--C-:B------:R-:W-:Y:S01]  /*5370*/  @!P0 IMAD.IADD R198, R198, 0x1, -R0.reuse ;  /* 0x00000001c6c68824 */ /* 0x100fe200078e0a00 */
[----:B------:R-:W-:Y:S01]  /*5380*/  IABS R203, R12 ;  /* 0x0000000c00cb7213 */ /* 0x000fe20000000000 */
[----:B------:R-:W-:Y:S01]  /*5390*/  @!P6 IMAD.IADD R199, R199, 0x1, -R0 ;  /* 0x00000001c7c7e824 */ /* 0x000fe200078e0a00 */
[C---:B------:R-:W-:Y:S01]  /*53a0*/  ISETP.GT.U32.AND P0, PT, R0.reuse, R197, PT ;  /* 0x000000c50000720c */ /* 0x040fe20003f04070 */
[----:B------:R-:W-:Y:S01]  /*53b0*/  @!P3 IMAD.MOV R195, RZ, RZ, -R195 ;  /* 0x000000ffffc3b224 */ /* 0x000fe200078e0ac3 */
[C---:B------:R-:W-:Y:S01]  /*53c0*/  ISETP.GT.U32.AND P3, PT, R0.reuse, R198, PT ;  /* 0x000000c60000720c */ /* 0x040fe20003f64070 */
[----:B------:R-:W-:Y:S01]  /*53d0*/  IMAD.MOV R6, RZ, RZ, -R6 ;  /* 0x000000ffff067224 */ /* 0x000fe200078e0a06 */
[----:B------:R-:W-:Y:S01]  /*53e0*/  ISETP.GT.U32.AND P6, PT, R0, R199, PT ;  /* 0x000000c70000720c */ /* 0x000fe20003fc4070 */
[----:B------:R-:W-:-:S04]  /*53f0*/  IMAD.HI.U32 R4, R2, R11, RZ ;  /* 0x0000000b02047227 */ /* 0x000fc800078e00ff */
[----:B------:R-:W-:-:S04]  /*5400*/  IMAD.HI.U32 R5, R2, R203, RZ ;  /* 0x000000cb02057227 */ /* 0x000fc800078e00ff */
[C---:B------:R-:W-:Y:S01]  /*5410*/  IMAD R200, R0.reuse, R6, R13 ;  /* 0x0000000600c87224 */ /* 0x040fe200078e020d */
[----:B------:R-:W-:Y:S01]  /*5420*/  IABS R13, R16 ;  /* 0x00000010000d7213 */ /* 0x000fe20000000000 */
[----:B------:R-:W-:Y:S02]  /*5430*/  IMAD.MOV R4, RZ, RZ, -R4 ;  /* 0x000000ffff047224 */ /* 0x000fe400078e0a04 */
[----:B------:R-:W-:Y:S02]  /*5440*/  IMAD.MOV R6, RZ, RZ, -R5 ;  /* 0x000000ffff067224 */ /* 0x000fe400078e0a05 */
[----:B------:R-:W-:Y:S01]  /*5450*/  @!P1 IMAD.MOV R196, RZ, RZ, -R196 ;  /* 0x000000ffffc49224 */ /* 0x000fe200078e0ac4 */
[C---:B------:R-:W-:Y:S01]  /*5460*/  ISETP.GT.U32.AND P1, PT, R0.reuse, R200, PT ;  /* 0x000000c80000720c */ /* 0x040fe20003f24070 */
[----:B------:R-:W-:Y:S01]  /*5470*/  @!P0 IMAD.IADD R197, R197, 0x1, -R0 ;  /* 0x00000001c5c58824 */ /* 0x000fe200078e0a00 */
[C---:B------:R-:W-:Y:S01]  /*5480*/  ISETP.GT.U32.AND P0, PT, R0.reuse, R201, PT ;  /* 0x000000c90000720c */ /* 0x040fe20003f04070 */
[----:B------:R-:W-:-:S02]  /*5490*/  IMAD R202, R0, R4, R11 ;  /* 0x0000000400ca7224 */ /* 0x000fc400078e020b */
[----:B------:R-:W-:Y:S01]  /*54a0*/  IMAD R203, R0, R6, R203 ;  /* 0x0000000600cb7224 */ /* 0x000fe200078e02cb */
[----:B------:R-:W-:Y:S01]  /*54b0*/  LOP3.LUT R6, R3, 0xca, RZ, 0xfc, !PT ;  /* 0x000000ca03067812 */ /* 0x000fe200078efcff */
[--C-:B------:R-:W-:Y:S01]  /*54c0*/  @!P3 IMAD.IADD R198, R198, 0x1, -R0.reuse ;  /* 0x00000001c6c6b824 */ /* 0x100fe200078e0a00 */
[C---:B------:R-:W-:Y:S01]  /*54d0*/  ISETP.GT.U32.AND P3, PT, R0.reuse, R202, PT ;  /* 0x000000ca0000720c */ /* 0x040fe20003f64070 */
[----:B------:R-:W-:Y:S01]  /*54e0*/  @!P6 IMAD.IADD R199, R199, 0x1, -R0 ;  /* 0x00000001c7c7e824 */ /* 0x000fe200078e0a00 */
[----:B------:R-:W-:Y:S01]  /*54f0*/  ISETP.GT.U32.AND P6, PT, R0, R203, PT ;  /* 0x000000cb0000720c */ /* 0x000fe20003fc4070 */
[----:B------:R-:W-:Y:S01]  /*5500*/  IMAD.HI.U32 R4, R2, R13, RZ ;  /* 0x0000000d02047227 */ /* 0x000fe200078e00ff */
[----:B------:R-:W-:-:S03]  /*5510*/  IABS R11, R6 ;  /* 0x00000006000b7213 */ /* 0x000fc60000000000 */
[--C-:B------:R-:W-:Y:S01]  /*5520*/  @!P1 IMAD.IADD R200, R200, 0x1, -R0.reuse ;  /* 0x00000001c8c89824 */ /* 0x100fe200078e0a00 */
[----:B------:R-:W-:Y:S01]  /*5530*/  ISETP.GE.AND P1, PT, R14, RZ, PT ;  /* 0x000000ff0e00720c */ /* 0x000fe20003f26270 */
[--C-:B------:R-:W-:Y:S01]  /*5540*/  @!P0 IMAD.IADD R201, R201, 0x1, -R0.reuse ;  /* 0x00000001c9c98824 */ /* 0x100fe200078e0a00 */
[----:B------:R-:W-:Y:S01]  /*5550*/  ISETP.GE.AND P0, PT, R15, RZ, PT ;  /* 0x000000ff0f00720c */ /* 0x000fe20003f06270 */
[----:B------:R-:W-:Y:S01]  /*5560*/  IMAD.HI.U32 R5, R2, R205, RZ ;  /* 0x000000cd02057227 */ /* 0x000fe200078e00ff */
[C---:B------:R-:W-:Y:S02]  /*5570*/  LOP3.LUT R14, R3.reuse, 0xde, RZ, 0xfc, !PT ;  /* 0x000000de030e7812 */ /* 0x040fe400078efcff */
[----:B------:R-:W-:Y:S01]  /*5580*/  LOP3.LUT R15, R3, 0xe0, RZ, 0xfc, !PT ;  /* 0x000000e0030f7812 */ /* 0x000fe200078efcff */
[--C-:B------:R-:W-:Y:S01]  /*5590*/  @!P3 IMAD.IADD R202, R202, 0x1, -R0.reuse ;  /* 0x00000001cacab824 */ /* 0x100fe200078e0a00 */
[C---:B------:R-:W-:Y:S01]  /*55a0*/  ISETP.GT.U32.AND P3, PT, R0.reuse, R200, PT ;  /* 0x000000c80000720c */ /* 0x040fe20003f64070 */
[----:B------:R-:W-:Y:S01]  /*55b0*/  @!P6 IMAD.IADD R203, R203, 0x1, -R0 ;  /* 0x00000001cbcbe824 */ /* 0x000fe200078e0a00 */
[C---:B------:R-:W-:Y:S01]  /*55c0*/  ISETP.GT.U32.AND P6, PT, R0.reuse, R201, PT ;  /* 0x000000c90000720c */ /* 0x040fe20003fc4070 */
[----:B------:R-:W-:Y:S01]  /*55d0*/  @!P5 IMAD.MOV R197, RZ, RZ, -R197 ;  /* 0x000000ffffc5d224 */ /* 0x000fe200078e0ac5 */
[----:B------:R-:W-:Y:S01]  /*55e0*/  ISETP.GT.U32.AND P5, PT, R0, R202, PT ;  /* 0x000000ca0000720c */ /* 0x000fe20003fa4070 */
[----:B------:R-:W-:Y:S01]  /*55f0*/  IMAD.MOV R4, RZ, RZ, -R4 ;  /* 0x000000ffff047224 */ /* 0x000fe200078e0a04 */
[----:B------:R-:W-:Y:S01]  /*5600*/  IABS R217, R15 ;  /* 0x0000000f00d97213 */ /* 0x000fe20000000000 */
[----:B------:R-:W-:-:S02]  /*5610*/  IMAD.MOV R5, RZ, RZ, -R5 ;  /* 0x000000ffff057224 */ /* 0x000fc400078e0a05 */
[C---:B------:R-:W-:Y:S01]  /*5620*/  IMAD R204, R0.reuse, R4, R13 ;  /* 0x0000000400cc7224 */ /* 0x040fe200078e020d */
[----:B------:R-:W-:Y:S01]  /*5630*/  LOP3.LUT R13, R3, 0xcc, RZ, 0xfc, !PT ;  /* 0x000000cc030d7812 */ /* 0x000fe200078efcff */
[----:B------:R-:W-:Y:S02]  /*5640*/  IMAD R205, R0, R5, R205 ;  /* 0x0000000500cd7224 */ /* 0x000fe400078e02cd */
[----:B------:R-:W-:Y:S01]  /*5650*/  @!P4 IMAD.MOV R198, RZ, RZ, -R198 ;  /* 0x000000ffffc6c224 */ /* 0x000fe200078e0ac6 */
[----:B------:R-:W-:Y:S01]  /*5660*/  @!P3 IADD3 R200, R200, -R0, RZ ;  /* 0x80000000c8c8b210 */ /* 0x000fe20007ffe0ff */
[--C-:B------:R-:W-:Y:S01]  /*5670*/  @!P6 IMAD.IADD R201, R201, 0x1, -R0.reuse ;  /* 0x00000001c9c9e824 */ /* 0x100fe200078e0a00 */
[----:B------:R-:W-:Y:S01]  /*5680*/  ISETP.GT.U32.AND P4, PT, R0, R203, PT ;  /* 0x000000cb0000720c */ /* 0x000fe20003f84070 */
[----:B------:R-:W-:Y:S01]  /*5690*/  IMAD.HI.U32 R4, R2, R11, RZ ;  /* 0x0000000b02047227 */ /* 0x000fe200078e00ff */
[----:B------:R-:W-:Y:S02]  /*56a0*/  IABS R207, R13 ;  /* 0x0000000d00cf7213 */ /* 0x000fe40000000000 */
[----:B------:R-:W-:Y:S01]  /*56b0*/  ISETP.GE.AND P3, PT, R10, RZ, PT ;  /* 0x000000ff0a00720c */ /* 0x000fe20003f66270 */
[----:B------:R-:W-:Y:S01]  /*56c0*/  @!P5 IMAD.IADD R202, R202, 0x1, -R0 ;  /* 0x00000001cacad824 */ /* 0x000fe200078e0a00 */
[----:B------:R-:W-:Y:S01]  /*56d0*/  ISETP.GT.U32.AND P6, PT, R0, R205, PT ;  /* 0x000000cd0000720c */ /* 0x000fe20003fc4070 */
[----:B------:R-:W-:Y:S01]  /*56e0*/  IMAD.HI.U32 R5, R2, R207, RZ ;  /* 0x000000cf02057227 */ /* 0x000fe200078e00ff */
[----:B------:R-:W-:-:S02]  /*56f0*/  ISETP.GE.AND P5, PT, R12, RZ, PT ;  /* 0x000000ff0c00720c */ /* 0x000fc40003fa6270 */
[C---:B------:R-:W-:Y:S01]  /*5700*/  LOP3.LUT R10, R3.reuse, 0xd8, RZ, 0xfc, !PT ;  /* 0x000000d8030a7812 */ /* 0x040fe200078efcff */
[----:B------:R-:W-:Y:S01]  /*5710*/  IMAD.MOV R4, RZ, RZ, -R4 ;  /* 0x000000ffff047224 */ /* 0x000fe200078e0a04 */
[C---:B------:R-:W-:Y:S01]  /*5720*/  LOP3.LUT R12, R3.reuse, 0xdc, RZ, 0xfc, !PT ;  /* 0x000000dc030c7812 */ /* 0x040fe200078efcff */
[----:B------:R-:W-:Y:S01]  /*5730*/  @!P2 IMAD.MOV R199, RZ, RZ, -R199 ;  /* 0x000000ffffc7a224 */ /* 0x000fe200078e0ac7 */
[C---:B------:R-:W-:Y:S01]  /*5740*/  ISETP.GT.U32.AND P2, PT, R0.reuse, R204, PT ;  /* 0x000000cc0000720c */ /* 0x040fe20003f44070 */
[----:B------:R-:W-:Y:S01]  /*5750*/  IMAD.MOV R5, RZ, RZ, -R5 ;  /* 0x000000ffff057224 */ /* 0x000fe200078e0a05 */
[----:B------:R-:W-:Y:S01]  /*5760*/  IABS R213, R10 ;  /* 0x0000000a00d57213 */ /* 0x000fe20000000000 */
[----:B------:R-:W-:Y:S01]  /*5770*/  IMAD R206, R0, R4, R11 ;  /* 0x0000000400ce7224 */ /* 0x000fe200078e020b */
[----:B------:R-:W-:Y:S01]  /*5780*/  LOP3.LUT R4, R3, 0xce, RZ, 0xfc, !PT ;  /* 0x000000ce03047812 */ /* 0x000fe200078efcff */
[--C-:B------:R-:W-:Y:S01]  /*5790*/  @!P4 IMAD.IADD R203, R203, 0x1, -R0.reuse ;  /* 0x00000001cbcbc824 */ /* 0x100fe200078e0a00 */
[----:B------:R-:W-:Y:S01]  /*57a0*/  ISETP.GE.AND P4, PT, R16, RZ, PT ;  /* 0x000000ff1000720c */ /* 0x000fe20003f86270 */
[----:B------:R-:W-:Y:S01]  /*57b0*/  @!P6 IMAD.IADD R205, R205, 0x1, -R0 ;  /* 0x00000001cdcde824 */ /* 0x000fe200078e0a00 */
[----:B------:R-:W-:Y:S01]  /*57c0*/  IABS R11, R4 ;  /* 0x00000004000b7213 */ /* 0x000fe20000000000 */
[C---:B------:R-:W-:Y:S01]  /*57d0*/  IMAD R207, R0.reuse, R5, R207 ;  /* 0x0000000500cf7224 */ /* 0x040fe200078e02cf */
[----:B------:R-:W-:Y:S01]  /*57e0*/  LOP3.LUT R5, R3, 0xd0, RZ, 0xfc, !PT ;  /* 0x000000d003057812 */ /* 0x000fe200078efcff */
[----:B------:R-:W-:Y:S01]  /*57f0*/  @!P3 IMAD.MOV R202, RZ, RZ, -R202 ;  /* 0x000000ffffcab224 */ /* 0x000fe200078e0aca */
        /* <DEDUP_REMOVED lines=9> */
[C---:B------:R-:W-:Y:S01]  /*5890*/  IMAD R99, R0.reuse, R100, R99 ;  /* 0x0000006400637224 */ /* 0x040fe200078e0263 */
[----:B------:R-:W-:Y:S01]  /*58a0*/  ISETP.GT.U32.AND P1, PT, R0, R204, PT ;  /* 0x000000cc0000720c */ /* 0x000fe20003f24070 */
[----:B------:R-:W-:Y:S01]  /*58b0*/  IMAD.HI.U32 R250, R2, R102, RZ ;  /* 0x0000006602fa7227 */ /* 0x000fe200078e00ff */
[----:B------:R-:W-:-:S02]  /*58c0*/  ISETP.GE.AND P6, PT, R6, RZ, PT ;  /* 0x000000ff0600720c */ /* 0x000fc40003fc6270 */
[----:B------:R-:W-:Y:S01]  /*58d0*/  LOP3.LUT R6, R3, 0xd2, RZ, 0xfc, !PT ;  /* 0x000000d203067812 */ /* 0x000fe200078efcff */
[--C-:B------:R-:W-:Y:S01]  /*58e0*/  @!P3 IMAD.IADD R206, R206, 0x1, -R0.reuse ;  /* 0x00000001ceceb824 */ /* 0x100fe200078e0a00 */
[----:B------:R-:W-:Y:S01]  /*58f0*/  ISETP.GE.AND P3, PT, R5, RZ, PT ;  /* 0x000000ff0500720c */ /* 0x000fe20003f66270 */
[--C-:B------:R-:W-:Y:S01]  /*5900*/  @!P0 IMAD.IADD R205, R205, 0x1, -R0.reuse ;  /* 0x00000001cdcd8824 */ /* 0x100fe200078e0a00 */
[----:B------:R-:W-:Y:S01]  /*5910*/  ISETP.GE.AND P0, PT, R4, RZ, PT ;  /* 0x000000ff0400720c */ /* 0x000fe20003f06270 */
[----:B------:R-:W-:Y:S01]  /*5920*/  @!P5 IMAD.IADD R207, R207, 0x1, -R0 ;  /* 0x00000001cfcfd824 */ /* 0x000fe200078e0a00 */
[----:B------:R-:W-:Y:S01]  /*5930*/  ISETP.GT.U32.AND P5, PT, R0, R206, PT ;  /* 0x000000ce0000720c */ /* 0x000fe20003fa4070 */
[----:B------:R-:W-:Y:S01]  /*5940*/  IMAD.HI.U32 R4, R2, R11, RZ ;  /* 0x0000000b02047227 */ /* 0x000fe200078e00ff */
[----:B------:R-:W-:Y:S02]  /*5950*/  IABS R215, R12 ;  /* 0x0000000c00d77213 */ /* 0x000fe40000000000 */
[----:B------:R-:W-:Y:S01]  /*5960*/  LOP3.LUT R16, R3, 0x11c, RZ, 0xfc, !PT ;  /* 0x0000011c03107812 */ /* 0x000fe200078efcff */
[----:B------:R-:W-:Y:S01]  /*5970*/  IMAD.MOV R4, RZ, RZ, -R4 ;  /* 0x000000ffff047224 */ /* 0x000fe200078e0a04 */
[----:B------:R-:W-:Y:S01]  /*5980*/  IABS R100, R119 ;  /* 0x0000007700647213 */ /* 0x000fe20000000000 */
[----:B------:R-:W-:Y:S01]  /*5990*/  @!P1 IMAD.IADD R204, R204, 0x1, -R0 ;  /* 0x00000001cccc9824 */ /* 0x000fe200078e0a00 */
[----:B------:R-:W-:Y:S01]  /*59a0*/  ISETP.GE.AND P1, PT, R13, RZ, PT ;  /* 0x000000ff0d00720c */ /* 0x000fe20003f26270 */
[----:B------:R-:W-:Y:S01]  /*59b0*/  IMAD R208, R0, R4, R11 ;  /* 0x0000000400d07224 */ /* 0x000fe200078e020b */
[----:B------:R-:W-:Y:S01]  /*59c0*/  LOP3.LUT R4, R3, 0xd4, RZ, 0xfc, !PT ;  /* 0x000000d403047812 */ /* 0x000fe200078efcff */
[----:B------:R-:W-:Y:S01]  /*59d0*/  IMAD.HI.U32 R5, R2, R209, RZ ;  /* 0x000000d102057227 */ /* 0x000fe200078e00ff */
[----:B------:R-:W-:-:S02]  /*59e0*/  IABS R247, R16 ;  /* 0x0000001000f77213 */ /* 0x000fc40000000000 */
[----:B------:R-:W-:Y:S01]  /*59f0*/  IABS R211, R4 ;  /* 0x0000000400d37213 */ /* 0x000fe20000000000 */
[----:B------:R-:W-:Y:S01]  /*5a00*/  @!P4 IMAD.MOV R204, RZ, RZ, -R204 ;  /* 0x000000ffffccc224 */ /* 0x000fe200078e0acc */
[----:B------:R-:W-:Y:S01]  /*5a10*/  ISETP.GT.U32.AND P4, PT, R0, R207, PT ;  /* 0x000000cf0000720c */ /* 0x000fe20003f84070 */
[----:B------:R-:W-:Y:S01]  /*5a20*/  @!P5 IMAD.IADD R206, R206, 0x1, -R0 ;  /* 0x00000001ceced824 */ /* 0x000fe200078e0a00 */
[----:B------:R-:W-:Y:S01]  /*5a30*/  ISETP.GT.U32.AND P5, PT, R0, R208, PT ;  /* 0x000000d00000720c */ /* 0x000fe20003fa4070 */
[----:B------:R-:W-:Y:S02]  /*5a40*/  IMAD.MOV R5, RZ, RZ, -R5 ;  /* 0x000000ffff057224 */ /* 0x000fe400078e0a05 */
[----:B------:R-:W-:Y:S01]  /*5a50*/  @!P2 IMAD.MOV R205, RZ, RZ, -R205 ;  /* 0x000000ffffcda224 */ /* 0x000fe200078e0acd */
[----:B------:R-:W-:Y:S01]  /*5a60*/  ISETP.GE.AND P2, PT, R6, RZ, PT ;  /* 0x000000ff0600720c */ /* 0x000fe20003f46270 */
[----:B------:R-:W-:Y:S01]  /*5a70*/  IMAD R209, R0, R5, R209 ;  /* 0x0000000500d17224 */ /* 0x000fe200078e02d1 */
[----:B------:R-:W-:Y:S01]  /*5a80*/  IABS R6, R6 ;  /* 0x0000000600067213 */ /* 0x000fe20000000000 */
[----:B------:R-:W-:-:S03]  /*5a90*/  @!P6 IMAD.MOV R206, RZ, RZ, -R206 ;  /* 0x000000ffffcee224 */ /* 0x000fc600078e0ace */
[----:B------:R-:W-:Y:S01]  /*5aa0*/  MOV R5, R6 ;  /* 0x0000000600057202 */ /* 0x000fe20000000f00 */
[--C-:B------:R-:W-:Y:S01]  /*5ab0*/  @!P4 IMAD.IADD R207, R207, 0x1, -R0.reuse ;  /* 0x00000001cfcfc824 */ /* 0x100fe200078e0a00 */
[----:B------:R-:W-:Y:S01]  /*5ac0*/  ISETP.GT.U32.AND P6, PT, R0, R209, PT ;  /* 0x000000d10000720c */ /* 0x000fe20003fc4070 */
[----:B------:R-:W-:Y:S01]  /*5ad0*/  @!P5 IMAD.IADD R208, R208, 0x1, -R0 ;  /* 0x00000001d0d0d824 */ /* 0x000fe200078e0a00 */
[----:B------:R-:W-:Y:S01]  /*5ae0*/  ISETP.GE.AND P4, PT, R4, RZ, PT ;  /* 0x000000ff0400720c */ /* 0x000fe20003f86270 */
[----:B------:R-:W-:Y:S01]  /*5af0*/  IMAD.HI.U32 R4, R2, R5, RZ ;  /* 0x0000000502047227 */ /* 0x000fe200078e00ff */
[----:B------:R-:W-:Y:S02]  /*5b00*/  LOP3.LUT R6, R3, 0xd6, RZ, 0xfc, !PT ;  /* 0x000000d603067812 */ /* 0x000fe400078efcff */
[----:B------:R-:W-:Y:S01]  /*5b10*/  ISETP.GT.U32.AND P5, PT, R0, R208, PT ;  /* 0x000000d00000720c */ /* 0x000fe20003fa4070 */
[----:B------:R-:W-:Y:S01]  /*5b20*/  IMAD.MOV R210, RZ, RZ, -R4 ;  /* 0x000000ffffd27224 */ /* 0x000fe200078e0a04 */
[----:B------:R-:W-:Y:S01]  /*5b30*/  IABS R11, R6 ;  /* 0x00000006000b7213 */ /* 0x000fe20000000000 */
[----:B------:R-:W-:-:S04]  /*5b40*/  IMAD.HI.U32 R4, R2, R211, RZ ;  /* 0x000000d302047227 */ /* 0x000fc800078e00ff */
[----:B------:R-:W-:Y:S02]  /*5b50*/  @!P6 IMAD.IADD R209, R209, 0x1, -R0 ;  /* 0x00000001d1d1e824 */ /* 0x000fe400078e0a00 */
[----:B------:R-:W-:Y:S02]  /*5b60*/  IMAD.MOV R4, RZ, RZ, -R4 ;  /* 0x000000ffff047224 */ /* 0x000fe400078e0a04 */
[C---:B------:R-:W-:Y:S01]  /*5b70*/  IMAD R210, R0.reuse, R210, R5 ;  /* 0x000000d200d27224 */ /* 0x040fe200078e0205 */
[C---:B------:R-:W-:Y:S01]  /*5b80*/  ISETP.GT.U32.AND P6, PT, R0.reuse, R209, PT ;  /* 0x000000d10000720c */ /* 0x040fe20003fc4070 */
[----:B------:R-:W-:Y:S02]  /*5b90*/  IMAD R211, R0, R4, R211 ;  /* 0x0000000400d37224 */ /* 0x000fe400078e02d3 */
[----:B------:R-:W-:-:S04]  /*5ba0*/  IMAD.HI.U32 R4, R2, R11, RZ ;  /* 0x0000000b02047227 */ /* 0x000fc800078e00ff */
[----:B------:R-:W-:Y:S01]  /*5bb0*/  @!P5 IMAD.IADD R208, R208, 0x1, -R0 ;  /* 0x00000001d0d0d824 */ /* 0x000fe200078e0a00 */
[----:B------:R-:W-:Y:S01]  /*5bc0*/  ISETP.GT.U32.AND P5, PT, R0, R210, PT ;  /* 0x000000d20000720c */ /* 0x000fe20003fa4070 */
[----:B------:R-:W-:-:S04]  /*5bd0*/  IMAD.HI.U32 R5, R2, R213, RZ ;  /* 0x000000d502057227 */ /* 0x000fc800078e00ff */
[----:B------:R-:W-:Y:S02]  /*5be0*/  IMAD.MOV R4, RZ, RZ, -R4 ;  /* 0x000000ffff047224 */ /* 0x000fe400078e0a04 */
[----:B------:R-:W-:Y:S02]  /*5bf0*/  IMAD.MOV R5, RZ, RZ, -R5 ;  /* 0x000000ffff057224 */ /* 0x000fe400078e0a05 */
[----:B------:R-:W-:Y:S01]  /*5c00*/  IMAD R212, R0, R4, R11 ;  /* 0x0000000400d47224 */ /* 0x000fe200078e020b */
[----:B------:R-:W-:Y:S01]  /*5c10*/  IABS R11, R14 ;  /* 0x0000000e000b7213 */ /* 0x000fe20000000000 */
[----:B------:R-:W-:Y:S01]  /*5c20*/  @!P1 IMAD.MOV R207, RZ, RZ, -R207 ;  /* 0x000000ffffcf9224 */ /* 0x000fe200078e0acf */
[----:B------:R-:W-:Y:S01]  /*5c30*/  ISETP.GE.AND P1, PT, R6, RZ, PT ;  /* 0x000000ff0600720c */ /* 0x000fe20003f26270 */
[C---:B------:R-:W-:Y:S01]  /*5c40*/  IMAD R213, R0.reuse, R5, R213 ;  /* 0x0000000500d57224 */ /* 0x040fe200078e02d5 */
[----:B------:R-:W-:Y:S01]  /*5c50*/  LOP3.LUT R6, R3, 0xda, RZ, 0xfc, !PT ;  /* 0x000000da03067812 */ /* 0x000fe200078efcff */
[--C-:B------:R-:W-:Y:S01]  /*5c60*/  @!P6 IMAD.IADD R209, R209, 0x1, -R0.reuse ;  /* 0x00000001d1d1e824 */ /* 0x100fe200078e0a00 */
[----:B------:R-:W-:Y:S01]  /*5c70*/  ISETP.GT.U32.AND P6, PT, R0, R212, PT ;  /* 0x000000d40000720c */ /* 0x000fe20003fc4070 */
[----:B------:R-:W-:Y:S01]  /*5c80*/  @!P5 IMAD.IADD R210, R210, 0x1, -R0 ;  /* 0x00000001d2d2d824 */ /* 0x000fe200078e0a00 */
[----:B------:R-:W-:Y:S01]  /*5c90*/  IABS R13, R6 ;  /* 0x00000006000d7213 */ /* 0x000fe20000000000 */
[----:B------:R-:W-:Y:S01]  /*5ca0*/  @!P0 IMAD.MOV R208, RZ, RZ, -R208 ;  /* 0x000000ffffd08224 */ /* 0x000fe200078e0ad0 */
[C---:B------:R-:W-:Y:S01]  /*5cb0*/  ISETP.GT.U32.AND P5, PT, R0.reuse, R213, PT ;  /* 0x000000d50000720c */ /* 0x040fe20003fa4070 */
[----:B------:R-:W-:Y:S01]  /*5cc0*/  @!P3 IMAD.MOV R209, RZ, RZ, -R209 ;  /* 0x000000ffffd1b224 */ /* 0x000fe200078e0ad1 */
[----:B------:R-:W-:Y:S01]  /*5cd0*/  ISETP.GT.U32.AND P0, PT, R0, R211, PT ;  /* 0x000000d30000720c */ /* 0x000fe20003f04070 */
[----:B------:R-:W-:-:S04]  /*5ce0*/  IMAD.HI.U32 R4, R2, R13, RZ ;  /* 0x0000000d02047227 */ /* 0x000fc800078e00ff */
[----:B------:R-:W-:Y:S02]  /*5cf0*/  IMAD.MOV R4, RZ, RZ, -R4 ;  /* 0x000000ffff047224 */ /* 0x000fe400078e0a04 */
[----:B------:R-:W-:Y:S02]  /*5d00*/  @!P6 IMAD.IADD R212, R212, 0x1, -R0 ;  /* 0x00000001d4d4e824 */ /* 0x000fe400078e0a00 */
[----:B------:R-:W-:Y:S02]  /*5d10*/  IMAD R214, R0, R4, R13 ;  /* 0x0000000400d67224 */ /* 0x000fe400078e020d */
[----:B------:R-:W-:-:S04]  /*5d20*/  IMAD.HI.U32 R4, R2, R215, RZ ;  /* 0x000000d702047227 */ /* 0x000fc800078e00ff */
[--C-:B------:R-:W-:Y:S01]  /*5d30*/  @!P5 IMAD.IADD R213, R213, 0x1, -R0.reuse ;  /* 0x00000001d5d5d824 */ /* 0x100fe200078e0a00 */
[----:B------:R-:W-:Y:S01]  /*5d40*/  ISETP.GT.U32.AND P5, PT, R0, R212, PT ;  /* 0x000000d40000720c */ /* 0x000fe20003fa4070 */
[----:B------:R-:W-:Y:S01]  /*5d50*/  @!P0 IMAD.IADD R211, R211, 0x1, -R0 ;  /* 0x00000001d3d38824 */ /* 0x000fe200078e0a00 */
[----:B------:R-:W-:Y:S01]  /*5d60*/  IADD3 R4, -R4, RZ, RZ ;  /* 0x000000ff04047210 */ /* 0x000fe20007ffe1ff */
[----:B------:R-:W-:Y:S01]  /*5d70*/  IMAD.HI.U32 R5, R2, R217, RZ ;  /* 0x000000d902057227 */ /* 0x000fe200078e00ff */
[C---:B------:R-:W-:Y:S02]  /*5d80*/  ISETP.GT.U32.AND P0, PT, R0.reuse, R210, PT ;  /* 0x000000d20000720c */ /* 0x040fe40003f04070 */
[C---:B------:R-:W-:Y:S01]  /*5d90*/  ISETP.GT.U32.AND P6, PT, R0.reuse, R211, PT ;  /* 0x000000d30000720c */ /* 0x040fe20003fc4070 */
[C---:B------:R-:W-:Y:S01]  /*5da0*/  IMAD R215, R0.reuse, R4, R215 ;  /* 0x0000000400d77224 */ /* 0x040fe200078e02d7 */
[----:B------:R-:W-:Y:S01]  /*5db0*/  ISETP.GT.U32.AND P3, PT, R0, R213, PT ;  /* 0x000000d50000720c */ /* 0x000fe20003f64070 */
[----:B------:R-:W-:-:S04]  /*5dc0*/  IMAD.HI.U32 R4, R2, R11, RZ ;  /* 0x0000000b02047227 */ /* 0x000fc800078e00ff */
[----:B------:R-:W-:Y:S01]  /*5dd0*/  @!P5 IMAD.IADD R212, R212, 0x1, -R0 ;  /* 0x00000001d4d4d824 */ /* 0x000fe200078e0a00 */
[----:B------:R-:W-:Y:S01]  /*5de0*/  ISETP.GT.U32.AND P5, PT, R0, R215, PT ;  /* 0x000000d70000720c */ /* 0x000fe20003fa4070 */
[----:B------:R-:W-:Y:S02]  /*5df0*/  IMAD.MOV R4, RZ, RZ, -R4 ;  /* 0x000000ffff047224 */ /* 0x000fe400078e0a04 */
[--C-:B------:R-:W-:Y:S01]  /*5e00*/  @!P0 IMAD.IADD R210, R210, 0x1, -R0.reuse ;  /* 0x00000001d2d28824 */ /* 0x100fe200078e0a00 */
[----:B------:R-:W-:Y:S01]  /*5e10*/  ISETP.GT.U32.AND P0, PT, R0, R214, PT ;  /* 0x000000d60000720c */ /* 0x000fe20003f04070 */
[----:B------:R-:W-:Y:S01]  /*5e20*/  @!P6 IMAD.IADD R211, R211, 0x1, -R0 ;  /* 0x00000001d3d3e824 */ /* 0x000fe200078e0a00 */
[----:B------:R-:W-:Y:S01]  /*5e30*/  ISETP.GE.AND P6, PT, R10, RZ, PT ;  /* 0x000000ff0a00720c */ /* 0x000fe20003fc6270 */
[----:B------:R-:W-:Y:S01]  /*5e40*/  IMAD R216, R0, R4, R11 ;  /* 0x0000000400d87224 */ /* 0x000fe200078e020b */
[----:B------:R-:W-:Y:S01]  /*5e50*/  LOP3.LUT R10, R3, 0xe2, RZ, 0xfc, !PT ;  /* 0x000000e2030a7812 */ /* 0x000fe200078efcff */
[----:B------:R-:W-:-:S02]  /*5e60*/  IMAD.MOV R5, RZ, RZ, -R5 ;  /* 0x000000ffff057224 */ /* 0x000fc400078e0a05 */
[--C-:B------:R-:W-:Y:S01]  /*5e70*/  @!P3 IMAD.IADD R213, R213, 0x1, -R0.reuse ;  /* 0x00000001d5d5b824 */ /* 0x100fe200078e0a00 */
[----:B------:R-:W-:Y:S01]  /*5e80*/  IABS R13, R10 ;  /* 0x0000000a000d7213 */ /* 0x000fe20000000000 */
[----:B------:R-:W-:Y:S01]  /*5e90*/  @!P5 IMAD.IADD R215, R215, 0x1, -R0 ;  /* 0x00000001d7d7d824 */ /* 0x000fe200078e0a00 */
[----:B------:R-:W-:Y:S01]  /*5ea0*/  ISETP.GE.AND P3, PT, R6, RZ, PT ;  /* 0x000000ff0600720c */ /* 0x000fe20003f66270 */
[----:B------:R-:W-:Y:S01]  /*5eb0*/  IMAD R217, R0, R5, R217 ;  /* 0x0000000500d97224 */ /* 0x000fe200078e02d9 */
[----:B------:R-:W-:Y:S01]  /*5ec0*/  LOP3.LUT R6, R3, 0xe4, RZ, 0xfc, !PT ;  /* 0x000000e403067812 */ /* 0x000fe200078efcff */
[----:B------:R-:W-:Y:S01]  /*5ed0*/  IMAD.HI.U32 R4, R2, R13, RZ ;  /* 0x0000000d02047227 */ /* 0x000fe200078e00ff */
[----:B------:R-:W-:Y:S02]  /*5ee0*/  ISETP.GT.U32.AND P5, PT, R0, R215, PT ;  /* 0x000000d70000720c */ /* 0x000fe40003fa4070 */
[----:B------:R-:W-:Y:S01]  /*5ef0*/  IABS R219, R6 ;  /* 0x0000000600db7213 */ /* 0x000fe20000000000 */
[----:B------:R-:W-:-:S02]  /*5f00*/  IMAD.MOV R4, RZ, RZ, -R4 ;  /* 0x000000ffff047224 */ /* 0x000fc400078e0a04 */
[----:B------:R-:W-:Y:S01]  /*5f10*/  @!P0 IMAD.IADD R214, R214, 0x1, -R0 ;  /* 0x00000001d6d68824 */ /* 0x000fe200078e0a00 */
[----:B------:R-:W-:Y:S01]  /*5f20*/  ISETP.GE.AND P0, PT, R12, RZ, PT ;  /* 0x000000ff0c00720c */ /* 0x000fe20003f06270 */
[C---:B------:R-:W-:Y:S01]  /*5f30*/  IMAD R218, R0.reuse, R4, R13 ;  /* 0x0000000400da7224 */ /* 0x040fe200078e020d */
[----:B------:R-:W-:Y:S01]  /*5f40*/  LOP3.LUT R12, R3, 0xe6, RZ, 0xfc, !PT ;  /* 0x000000e6030c7812 */ /* 0x000fe200078efcff */
[----:B------:R-:W-:Y:S01]  /*5f50*/  @!P2 IMAD.MOV R210, RZ, RZ, -R210 ;  /* 0x000000ffffd2a224 */ /* 0x000fe200078e0ad2 */
[C---:B------:R-:W-:Y:S01]  /*5f60*/  ISETP.GT.U32.AND P2, PT, R0.reuse, R214, PT ;  /* 0x000000d60000720c */ /* 0x040fe20003f44070 */
[----:B------:R-:W-:Y:S01]  /*5f70*/  @!P6 IMAD.MOV R213, RZ, RZ, -R213 ;  /* 0x000000ffffd5e224 */ /* 0x000fe200078e0ad5 */
[C---:B------:R-:W-:Y:S01]  /*5f80*/  ISETP.GT.U32.AND P6, PT, R0.reuse, R217, PT ;  /* 0x000000d90000720c */ /* 0x040fe20003fc4070 */
[----:B------:R-:W-:Y:S01]  /*5f90*/  @!P5 IMAD.IADD R215, R215, 0x1, -R0 ;  /* 0x00000001d7d7d824 */ /* 0x000fe200078e0a00 */
[----:B------:R-:W-:Y:S01]  /*5fa0*/  ISETP.GT.U32.AND P5, PT, R0, R218, PT ;  /* 0x000000da0000720c */ /* 0x000fe20003fa4070 */
[----:B------:R-:W-:Y:S01]  /*5fb0*/  IMAD.HI.U32 R4, R2, R219, RZ ;  /* 0x000000db02047227 */ /* 0x000fe200078e00ff */
[----:B------:R-:W-:-:S03]  /*5fc0*/  IABS R11, R12 ;  /* 0x0000000c000b7213 */ /* 0x000fc60000000000 */
[----:B------:R-:W-:Y:S01]  /*5fd0*/  @!P4 IMAD.MOV R211, RZ, RZ, -R211 ;  /* 0x000000ffffd3c224 */ /* 0x000fe200078e0ad3 */
[----:B------:R-:W-:Y:S01]  /*5fe0*/  ISETP.GT.U32.AND P4, PT, R0, R216, PT ;  /* 0x000000d80000720c */ /* 0x000fe20003f84070 */
[----:B------:R-:W-:Y:S02]  /*5ff0*/  IMAD.MOV R5, RZ, RZ, -R4 ;  /* 0x000000ffff057224 */ /* 0x000fe400078e0a04 */
[----:B------:R-:W-:-:S04]  /*6000*/  IMAD.HI.U32 R4, R2, R11, RZ ;  /* 0x0000000b02047227 */ /* 0x000fc800078e00ff */
[----:B------:R-:W-:Y:S01]  /*6010*/  @!P5 IADD3 R218, R218, -R0, RZ ;  /* 0x80000000dadad210 */ /* 0x000fe20007ffe0ff */
[--C-:B------:R-:W-:Y:S01]  /*6020*/  @!P2 IMAD.IADD R214, R214, 0x1, -R0.reuse ;  /* 0x00000001d6d6a824 */ /* 0x100fe200078e0a00 */
[----:B------:R-:W-:Y:S01]  /*6030*/  ISETP.GE.AND P2, PT, R15, RZ, PT ;  /* 0x000000ff0f00720c */ /* 0x000fe20003f46270 */
[----:B------:R-:W-:Y:S01]  /*6040*/  @!P6 IMAD.IADD R217, R217, 0x1, -R0 ;  /* 0x00000001d9d9e824 */ /* 0x000fe200078e0a00 */
[C---:B------:R-:W-:Y:S01]  /*6050*/  ISETP.GT.U32.AND P5, PT, R0.reuse, R218, PT ;  /* 0x000000da0000720c */ /* 0x040fe20003fa4070 */
[----:B------:R-:W-:Y:S01]  /*6060*/  IMAD.MOV R4, RZ, RZ, -R4 ;  /* 0x000000ffff047224 */ /* 0x000fe200078e0a04 */
[C---:B------:R-:W-:Y:S01]  /*6070*/  LOP3.LUT R15, R3.reuse, 0x11a, RZ, 0xfc, !PT ;  /* 0x0000011a030f7812 */ /* 0x040fe200078efcff */
[----:B------:R-:W-:Y:S01]  /*6080*/  @!P3 IMAD.MOV R214, RZ, RZ, -R214 ;  /* 0x000000ffffd6b224 */ /* 0x000fe200078e0ad6 */
[C---:B------:R-:W-:Y:S01]  /*6090*/  ISETP.GT.U32.AND P3, PT, R0.reuse, R217, PT ;  /* 0x000000d90000720c */ /* 0x040fe20003f64070 */
[----:B------:R-:W-:Y:S01]  /*60a0*/  IMAD R220, R0, R4, R11 ;  /* 0x0000000400dc7224 */ /* 0x000fe200078e020b */
[C---:B------:R-:W-:Y:S01]  /*60b0*/  LOP3.LUT R11, R3.reuse, 0xee, RZ, 0xfc, !PT ;  /* 0x000000ee030b7812 */ /* 0x040fe200078efcff */
[----:B------:R-:W-:Y:S01]  /*60c0*/  @!P4 IMAD.IADD R216, R216, 0x1, -R0 ;  /* 0x00000001d8d8c824 */ /* 0x000fe200078e0a00 */
[----:B------:R-:W-:Y:S01]  /*60d0*/  ISETP.GE.AND P4, PT, R10, RZ, PT ;  /* 0x000000ff0a00720c */ /* 0x000fe20003f86270 */
[C---:B------:R-:W-:Y:S01]  /*60e0*/  IMAD R219, R0.reuse, R5, R219 ;  /* 0x0000000500db7224 */ /* 0x040fe200078e02db */
[----:B------:R-:W-:Y:S01]  /*60f0*/  LOP3.LUT R10, R3, 0xe8, RZ, 0xfc, !PT ;  /* 0x000000e8030a7812 */ /* 0x000fe200078efcff */
[----:B------:R-:W-:Y:S01]  /*6100*/  @!P1 IMAD.MOV R212, RZ, RZ, -R212 ;  /* 0x000000ffffd49224 */ /* 0x000fe200078e0ad4 */
[----:B------:R-:W-:Y:S01]  /*6110*/  ISETP.GT.U32.AND P6, PT, R0, R216, PT ;  /* 0x000000d80000720c */ /* 0x000fe20003fc4070 */
[--C-:B------:R-:W-:Y:S01]  /*6120*/  @!P5 IMAD.IADD R218, R218, 0x1, -R0.reuse ;  /* 0x00000001dadad824 */ /* 0x100fe200078e0a00 */
[----:B------:R-:W-:Y:S01]  /*6130*/  ISETP.GT.U32.AND P5, PT, R0, R220, PT ;  /* 0x000000dc0000720c */ /* 0x000fe20003fa4070 */
[----:B------:R-:W-:Y:S01]  /*6140*/  @!P0 IMAD.MOV R215, RZ, RZ, -R215 ;  /* 0x000000ffffd78224 */ /* 0x000fe200078e0ad7 */
[----:B------:R-:W-:Y:S01]  /*6150*/  IABS R221, R10 ;  /* 0x0000000a00dd7213 */ /* 0x000fe20000000000 */
[----:B------:R-:W-:Y:S01]  /*6160*/  @!P3 IMAD.IADD R217, R217, 0x1, -R0 ;  /* 0x00000001d9d9b824 */ /* 0x000fe200078e0a00 */
[----:B------:R-:W-:-:S02]  /*6170*/  ISETP.GE.AND P3, PT, R6, RZ, PT ;  /* 0x000000ff0600720c */ /* 0x000fc40003f66270 */
[C---:B------:R-:W-:Y:S01]  /*6180*/  LOP3.LUT R6, R3.reuse, 0xec, RZ, 0xfc, !PT ;  /* 0x000000ec03067812 */ /* 0x040fe200078efcff */
[----:B------:R-:W-:Y:S01]  /*6190*/  IMAD.HI.U32 R4, R2, R221, RZ ;  /* 0x000000dd02047227 */ /* 0x000fe200078e00ff */
[----:B------:R-:W-:Y:S02]  /*61a0*/  ISETP.GE.AND P1, PT, R14, RZ, PT ;  /* 0x000000ff0e00720c */ /* 0x000fe40003f26270 */
[----:B------:R-:W-:Y:S01]  /*61b0*/  IABS R223, R6 ;  /* 0x0000000600df7213 */ /* 0x000fe20000000000 */
[----:B------:R-:W-:Y:S01]  /*61c0*/  IMAD.MOV R4, RZ, RZ, -R4 ;  /* 0x000000ffff047224 */ /* 0x000fe200078e0a04 */
[----:B------:R-:W-:Y:S01]  /*61d0*/  LOP3.LUT R14, R3, 0xea, RZ, 0xfc, !PT ;  /* 0x000000ea030e7812 */ /* 0x000fe200078efcff */
[--C-:B------:R-:W-:Y:S02]  /*61e0*/  @!P5 IMAD.IADD R220, R220, 0x1, -R0.reuse ;  /* 0x00000001dcdcd824 */ /* 0x100fe400078e0a00 */
[----:B------:R-:W-:Y:S01]  /*61f0*/  @!P6 IMAD.IADD R216, R216, 0x1, -R0 ;  /* 0x00000001d8d8e824 */ /* 0x000fe200078e0a00 */
[C---:B------:R-:W-:Y:S01]  /*6200*/  ISETP.GT.U32.AND P6, PT, R0.reuse, R219, PT ;  /* 0x000000db0000720c */ /* 0x040fe20003fc4070 */
[C---:B------:R-:W-:Y:S01]  /*6210*/  IMAD R221, R0.reuse, R4, R221 ;  /* 0x0000000400dd7224 */ /* 0x040fe200078e02dd */
[----:B------:R-:W-:Y:S01]  /*6220*/  ISETP.GT.U32.AND P5, PT, R0, R220, PT ;  /* 0x000000dc0000720c */ /* 0x000fe20003fa4070 */
[----:B------:R-:W-:Y:S01]  /*6230*/  IMAD.HI.U32 R4, R2, R223, RZ ;  /* 0x000000df02047227 */ /* 0x000fe200078e00ff */
[----:B------:R-:W-:-:S03]  /*6240*/  IABS R13, R14 ;  /* 0x0000000e000d7213 */ /* 0x000fc60000000000 */
[----:B------:R-:W-:Y:S02]  /*6250*/  IMAD.MOV R4, RZ, RZ, -R4 ;  /* 0x000000ffff047224 */ /* 0x000fe400078e0a04 */
[----:B------:R-:W-:-:S04]  /*6260*/  IMAD.HI.U32 R5, R2, R13, RZ ;  /* 0x0000000d02057227 */ /* 0x000fc800078e00ff */
[----:B------:R-:W-:Y:S02]  /*6270*/  IMAD R223, R0, R4, R223 ;  /* 0x0000000400df7224 */ /* 0x000fe400078e02df */
[--C-:B------:R-:W-:Y:S01]  /*6280*/  @!P6 IMAD.IADD R219, R219, 0x1, -R0.reuse ;  /* 0x00000001dbdbe824 */ /* 0x100fe200078e0a00 */
[----:B------:R-:W-:Y:S01]  /*6290*/  ISETP.GE.AND P6, PT, R12, RZ, PT ;  /* 0x000000ff0c00720c */ /* 0x000fe20003fc6270 */
[----:B------:R-:W-:Y:S01]  /*62a0*/  IMAD.MOV R5, RZ, RZ, -R5 ;  /* 0x000000ffff057224 */ /* 0x000fe200078e0a05 */
[C---:B------:R-:W-:Y:S01]  /*62b0*/  LOP3.LUT R12, R3.reuse, 0xf6, RZ, 0xfc, !PT ;  /* 0x000000f6030c7812 */ /* 0x040fe200078efcff */
[----:B------:R-:W-:Y:S01]  /*62c0*/  @!P5 IMAD.IADD R220, R220, 0x1, -R0 ;  /* 0x00000001dcdcd824 */ /* 0x000fe200078e0a00 */
[C---:B------:R-:W-:Y:S01]  /*62d0*/  ISETP.GT.U32.AND P5, PT, R0.reuse, R223, PT ;  /* 0x000000df0000720c */ /* 0x040fe20003fa4070 */
[----:B------:R-:W-:Y:S01]  /*62e0*/  @!P1 IMAD.MOV R216, RZ, RZ, -R216 ;  /* 0x000000ffffd89224 */ /* 0x000fe200078e0ad8 */
[C---:B------:R-:W-:Y:S01]  /*62f0*/  ISETP.GT.U32.AND P0, PT, R0.reuse, R219, PT ;  /* 0x000000db0000720c */ /* 0x040fe20003f04070 */
[C---:B------:R-:W-:Y:S01]  /*6300*/  IMAD R222, R0.reuse, R5, R13 ;  /* 0x0000000500de7224 */ /* 0x040fe200078e020d */
[----:B------:R-:W-:Y:S01]  /*6310*/  ISETP.GT.U32.AND P1, PT, R0, R221, PT ;  /* 0x000000dd0000720c */ /* 0x000fe20003f24070 */
[----:B------:R-:W-:Y:S01]  /*6320*/  @!P2 IMAD.MOV R217, RZ, RZ, -R217 ;  /* 0x000000ffffd9a224 */ /* 0x000fe200078e0ad9 */
[----:B------:R-:W-:Y:S01]  /*6330*/  IABS R5, R11 ;  /* 0x0000000b00057213 */ /* 0x000fe20000000000 */
[----:B------:R-:W-:Y:S01]  /*6340*/  @!P4 IMAD.MOV R218, RZ, RZ, -R218 ;  /* 0x000000ffffdac224 */ /* 0x000fe200078e0ada */
[----:B------:R-:W-:Y:S01]  /*6350*/  ISETP.GE.AND P2, PT, R10, RZ, PT ;  /* 0x000000ff0a00720c */ /* 0x000fe20003f46270 */
[----:B------:R-:W-:Y:S01]  /*6360*/  @!P6 IMAD.MOV R220, RZ, RZ, -R220 ;  /* 0x000000ffffdce224 */ /* 0x000fe200078e0adc */
[----:B------:R-:W-:Y:S01]  /*6370*/  ISETP.GT.U32.AND P4, PT, R0, R222, PT ;  /* 0x000000de0000720c */ /* 0x000fe20003f84070 */
[----:B------:R-:W-:Y:S01]  /*6380*/  IMAD.HI.U32 R4, R2, R5, RZ ;  /* 0x0000000502047227 */ /* 0x000fe200078e00ff */
[----:B------:R-:W-:-:S02]  /*6390*/  LOP3.LUT R10, R3, 0xf0, RZ, 0xfc, !PT ;  /* 0x000000f0030a7812 */ /* 0x000fc400078efcff */
[----:B------:R-:W-:Y:S01]  /*63a0*/  @!P5 IADD3 R223, R223, -R0, RZ ;  /* 0x80000000dfdfd210 */ /* 0x000fe20007ffe0ff */
[----:B------:R-:W-:Y:S01]  /*63b0*/  IMAD.MOV R4, RZ, RZ, -R4 ;  /* 0x000000ffff047224 */ /* 0x000fe200078e0a04 */
[----:B------:R-:W-:Y:S01]  /*63c0*/  IABS R225, R10 ;  /* 0x0000000a00e17213 */ /* 0x000fe20000000000 */
[--C-:B------:R-:W-:Y:S01]  /*63d0*/  @!P0 IMAD.IADD R219, R219, 0x1, -R0.reuse ;  /* 0x00000001dbdb8824 */ /* 0x100fe200078e0a00 */
[----:B------:R-:W-:Y:S01]  /*63e0*/  ISETP.GT.U32.AND P5, PT, R0, R223, PT ;  /* 0x000000df0000720c */ /* 0x000fe20003fa4070 */
[----:B------:R-:W-:Y:S01]  /*63f0*/  @!P1 IMAD.IADD R221, R221, 0x1, -R0 ;  /* 0x00000001dddd9824 */ /* 0x000fe200078e0a00 */
[----:B------:R-:W-:Y:S01]  /*6400*/  ISETP.GE.AND P1, PT, R6, RZ, PT ;  /* 0x000000ff0600720c */ /* 0x000fe20003f26270 */
[----:B------:R-:W-:Y:S01]  /*6410*/  IMAD R224, R0, R4, R5 ;  /* 0x0000000400e07224 */ /* 0x000fe200078e0205 */
[----:B------:R-:W-:Y:S01]  /*6420*/  LOP3.LUT R6, R3, 0xf2, RZ, 0xfc, !PT ;  /* 0x000000f203067812 */ /* 0x000fe200078efcff */
[----:B------:R-:W-:Y:S01]  /*6430*/  IMAD.HI.U32 R4, R2, R225, RZ ;  /* 0x000000e102047227 */ /* 0x000fe200078e00ff */
[----:B------:R-:W-:-:S02]  /*6440*/  ISETP.GE.AND P0, PT, R14, RZ, PT ;  /* 0x000000ff0e00720c */ /* 0x000fc40003f06270 */
[----:B------:R-:W-:Y:S01]  /*6450*/  IABS R5, R6 ;  /* 0x0000000600057213 */ /* 0x000fe20000000000 */
[----:B------:R-:W-:Y:S01]  /*6460*/  @!P3 IMAD.MOV R219, RZ, RZ, -R219 ;  /* 0x000000ffffdbb224 */ /* 0x000fe200078e0adb */
[----:B------:R-:W-:Y:S01]  /*6470*/  ISETP.GT.U32.AND P3, PT, R0, R221, PT ;  /* 0x000000dd0000720c */ /* 0x000fe20003f64070 */
[----:B------:R-:W-:Y:S01]  /*6480*/  @!P4 IMAD.IADD R222, R222, 0x1, -R0 ;  /* 0x00000001dedec824 */ /* 0x000fe200078e0a00 */
[----:B------:R-:W-:Y:S01]  /*6490*/  ISETP.GE.AND P6, PT, R11, RZ, PT ;  /* 0x000000ff0b00720c */ /* 0x000fe20003fc6270 */
[----:B------:R-:W-:Y:S01]  /*64a0*/  IMAD.MOV R4, RZ, RZ, -R4 ;  /* 0x000000ffff047224 */ /* 0x000fe200078e0a04 */
[----:B------:R-:W-:Y:S01]  /*64b0*/  IABS R11, R12 ;  /* 0x0000000c000b7213 */ /* 0x000fe20000000000 */
[----:B------:R-:W-:Y:S01]  /*64c0*/  @!P5 IMAD.IADD R223, R223, 0x1, -R0 ;  /* 0x00000001dfdfd824 */ /* 0x000fe200078e0a00 */
[C---:B------:R-:W-:Y:S01]  /*64d0*/  ISETP.GT.U32.AND P4, PT, R0.reuse, R222, PT ;  /* 0x000000de0000720c */ /* 0x040fe20003f84070 */
[----:B------:R-:W-:Y:S01]  /*64e0*/  IMAD R225, R0, R4, R225 ;  /* 0x0000000400e17224 */ /* 0x000fe200078e02e1 */
[----:B------:R-:W-:Y:S01]  /*64f0*/  LOP3.LUT R14, R3, 0x118, RZ, 0xfc, !PT ;  /* 0x00000118030e7812 */ /* 0x000fe200078efcff */
[----:B------:R-:W-:-:S03]  /*6500*/  IMAD.HI.U32 R4, R2, R5, RZ ;  /* 0x0000000502047227 */ /* 0x000fc600078e00ff */
[C---:B------:R-:W-:Y:S01]  /*6510*/  ISETP.GT.U32.AND P5, PT, R0.reuse, R225, PT ;  /* 0x000000e10000720c */ /* 0x040fe20003fa4070 */
[----:B------:R-:W-:Y:S01]  /*6520*/  @!P3 IMAD.IADD R221, R221, 0x1, -R0 ;  /* 0x00000001ddddb824 */ /* 0x000fe200078e0a00 */
[----:B------:R-:W-:Y:S01]  /*6530*/  ISETP.GT.U32.AND P3, PT, R0, R224, PT ;  /* 0x000000e00000720c */ /* 0x000fe20003f64070 */
[----:B------:R-:W-:Y:S01]  /*6540*/  IMAD.MOV R4, RZ, RZ, -R4 ;  /* 0x000000ffff047224 */ /* 0x000fe200078e0a04 */
[----:B------:R-:W-:Y:S01]  /*6550*/  IABS R245, R14 ;  /* 0x0000000e00f57213 */ /* 0x000fe20000000000 */
[----:B------:R-:W-:Y:S02]  /*6560*/  @!P2 IMAD.MOV R221, RZ, RZ, -R221 ;  /* 0x000000ffffdda224 */ /* 0x000fe400078e0add */
[----:B------:R-:W-:Y:S01]  /*6570*/  @!P4 IMAD.IADD R222, R222, 0x1, -R0 ;  /* 0x00000001dedec824 */ /* 0x000fe200078e0a00 */
[----:B------:R-:W-:Y:S01]  /*6580*/  ISETP.GE.AND P4, PT, R10, RZ, PT ;  /* 0x000000ff0a00720c */ /* 0x000fe20003f86270 */
[----:B------:R-:W-:Y:S01]  /*6590*/  IMAD R226, R0, R4, R5 ;  /* 0x0000000400e27224 */ /* 0x000fe200078e0205 */
[----:B------:R-:W-:Y:S01]  /*65a0*/  LOP3.LUT R10, R3, 0xf4, RZ, 0xfc, !PT ;  /* 0x000000f4030a7812 */ /* 0x000fe200078efcff */
[----:B------:R-:W-:-:S03]  /*65b0*/  IMAD.HI.U32 R5, R2, R11, RZ ;  /* 0x0000000b02057227 */ /* 0x000fc600078e00ff */
[----:B------:R-:W-:Y:S01]  /*65c0*/  IABS R227, R10 ;  /* 0x0000000a00e37213 */ /* 0x000fe20000000000 */
[--C-:B------:R-:W-:Y:S02]  /*65d0*/  @!P5 IMAD.IADD R225, R225, 0x1, -R0.reuse ;  /* 0x00000001e1e1d824 */ /* 0x100fe400078e0a00 */
[----:B------:R-:W-:Y:S01]  /*65e0*/  @!P3 IMAD.IADD R224, R224, 0x1, -R0 ;  /* 0x00000001e0e0b824 */ /* 0x000fe200078e0a00 */
[----:B------:R-:W-:Y:S01]  /*65f0*/  ISETP.GE.AND P3, PT, R6, RZ, PT ;  /* 0x000000ff0600720c */ /* 0x000fe20003f66270 */
[----:B------:R-:W-:Y:S01]  /*6600*/  IMAD.HI.U32 R4, R2, R227, RZ ;  /* 0x000000e302047227 */ /* 0x000fe200078e00ff */
[C---:B------:R-:W-:Y:S02]  /*6610*/  ISETP.GT.U32.AND P5, PT, R0.reuse, R225, PT ;  /* 0x000000e10000720c */ /* 0x040fe40003fa4070 */
[C---:B------:R-:W-:Y:S01]  /*6620*/  ISETP.GT.U32.AND P2, PT, R0.reuse, R224, PT ;  /* 0x000000e00000720c */ /* 0x040fe20003f44070 */
[----:B------:R-:W-:Y:S01]  /*6630*/  IMAD.MOV R4, RZ, RZ, -R4 ;  /* 0x000000ffff047224 */ /* 0x000fe200078e0a04 */
[----:B------:R-:W-:Y:S01]  /*6640*/  LOP3.LUT R6, R3, 0xf8, RZ, 0xfc, !PT ;  /* 0x000000f803067812 */ /* 0x000fe200078efcff */
[----:B------:R-:W-:Y:S01]  /*6650*/  @!P0 IMAD.MOV R222, RZ, RZ, -R222 ;  /* 0x000000ffffde8224 */ /* 0x000fe200078e0ade */
[C---:B------:R-:W-:Y:S01]  /*6660*/  ISETP.GT.U32.AND P0, PT, R0.reuse, R226, PT ;  /* 0x000000e20000720c */ /* 0x040fe20003f04070 */
[----:B------:R-:W-:Y:S01]  /*6670*/  IMAD R227, R0, R4, R227 ;  /* 0x0000000400e37224 */ /* 0x000fe200078e02e3 */
[----:B------:R-:W-:Y:S01]  /*6680*/  IABS R229, R6 ;  /* 0x0000000600e57213 */ /* 0x000fe20000000000 */
[----:B------:R-:W-:-:S02]  /*6690*/  IMAD.MOV R5, RZ, RZ, -R5 ;  /* 0x000000ffff057224 */ /* 0x000fc400078e0a05 */
[----:B------:R-:W-:Y:S01]  /*66a0*/  @!P1 IMAD.MOV R223, RZ, RZ, -R223 ;  /* 0x000000ffffdf9224 */ /* 0x000fe200078e0adf */
[----:B------:R-:W-:Y:S01]  /*66b0*/  ISETP.GE.AND P1, PT, R10, RZ, PT ;  /* 0x000000ff0a00720c */ /* 0x000fe20003f26270 */
[--C-:B------:R-:W-:Y:S01]  /*66c0*/  @!P5 IMAD.IADD R225, R225, 0x1, -R0.reuse ;  /* 0x00000001e1e1d824 */ /* 0x100fe200078e0a00 */
[----:B------:R-:W-:Y:S01]  /*66d0*/  ISETP.GT.U32.AND P5, PT, R0, R227, PT ;  /* 0x000000e30000720c */ /* 0x000fe20003fa4070 */
[----:B------:R-:W-:Y:S01]  /*66e0*/  @!P2 IMAD.IADD R224, R224, 0x1, -R0 ;  /* 0x00000001e0e0a824 */ /* 0x000fe200078e0a00 */
[C---:B------:R-:W-:Y:S01]  /*66f0*/  LOP3.LUT R10, R3.reuse, 0xfc, RZ, 0xfc, !PT ;  /* 0x000000fc030a7812 */ /* 0x040fe200078efcff */
[----:B------:R-:W-:Y:S01]  /*6700*/  IMAD R228, R0, R5, R11 ;  /* 0x0000000500e47224 */ /* 0x000fe200078e020b */
[----:B------:R-:W-:Y:S01]  /*6710*/  LOP3.LUT R5, R3, 0xfa, RZ, 0xfc, !PT ;  /* 0x000000fa03057812 */ /* 0x000fe200078efcff */
[----:B------:R-:W-:Y:S01]  /*6720*/  @!P6 IMAD.MOV R224, RZ, RZ, -R224 ;  /* 0x000000ffffe0e224 */ /* 0x000fe200078e0ae0 */
[----:B------:R-:W-:Y:S01]  /*6730*/  IABS R231, R10 ;  /* 0x0000000a00e77213 */ /* 0x000fe20000000000 */
[----:B------:R-:W-:Y:S01]  /*6740*/  @!P0 IMAD.IADD R226, R226, 0x1, -R0 ;  /* 0x00000001e2e28824 */ /* 0x000fe200078e0a00 */
[----:B------:R-:W-:Y:S01]  /*6750*/  ISETP.GT.U32.AND P6, PT, R0, R228, PT ;  /* 0x000000e40000720c */ /* 0x000fe20003fc4070 */
[----:B------:R-:W-:Y:S01]  /*6760*/  IMAD.HI.U32 R4, R2, R229, RZ ;  /* 0x000000e502047227 */ /* 0x000fe200078e00ff */
[----:B------:R-:W-:-:S02]  /*6770*/  ISETP.GE.AND P2, PT, R12, RZ, PT ;  /* 0x000000ff0c00720c */ /* 0x000fc40003f46270 */
[----:B------:R-:W-:Y:S01]  /*6780*/  ISETP.GT.U32.AND P0, PT, R0, R226, PT ;  /* 0x000000e20000720c */ /* 0x000fe20003f04070 */
[--C-:B------:R-:W-:Y:S01]  /*6790*/  @!P5 IMAD.IADD R227, R227, 0x1, -R0.reuse ;  /* 0x00000001e3e3d824 */ /* 0x100fe200078e0a00 */
[----:B------:R-:W-:Y:S01]  /*67a0*/  IABS R11, R5 ;  /* 0x00000005000b7213 */ /* 0x000fe20000000000 */
[----:B------:R-:W-:Y:S01]  /*67b0*/  @!P4 IMAD.MOV R225, RZ, RZ, -R225 ;  /* 0x000000ffffe1c224 */ /* 0x000fe200078e0ae1 */
[----:B------:R-:W-:Y:S02]  /*67c0*/  ISETP.GE.AND P4, PT, R6, RZ, PT ;  /* 0x000000ff0600720c */ /* 0x000fe40003f86270 */
[----:B------:R-:W-:Y:S02]  /*67d0*/  ISETP.GT.U32.AND P5, PT, R0, R227, PT ;  /* 0x000000e30000720c */ /* 0x000fe40003fa4070 */
[----:B------:R-:W-:Y:S01]  /*67e0*/  IADD3 R6, -R4, RZ, RZ ;  /* 0x000000ff04067210 */ /* 0x000fe20007ffe1ff */
[----:B------:R-:W-:Y:S01]  /*67f0*/  @!P6 IMAD.IADD R228, R228, 0x1, -R0 ;  /* 0x00000001e4e4e824 */ /* 0x000fe200078e0a00 */
[----:B------:R-:W-:Y:S01]  /*6800*/  LOP3.LUT R12, R3, 0x104, RZ, 0xfc, !PT ;  /* 0x00000104030c7812 */ /* 0x000fe200078efcff */
[----:B------:R-:W-:-:S03]  /*6810*/  IMAD.HI.U32 R4, R2, R11, RZ ;  /* 0x0000000b02047227 */ /* 0x000fc600078e00ff */
[C---:B------:R-:W-:Y:S01]  /*6820*/  ISETP.GT.U32.AND P6, PT, R0.reuse, R228, PT ;  /* 0x000000e40000720c */ /* 0x040fe20003fc4070 */
[----:B------:R-:W-:Y:S01]  /*6830*/  IMAD R229, R0, R6, R229 ;  /* 0x0000000600e57224 */ /* 0x000fe200078e02e5 */
[----:B------:R-:W-:Y:S01]  /*6840*/  LOP3.LUT R6, R3, 0x100, RZ, 0xfc, !PT ;  /* 0x0000010003067812 */ /* 0x000fe200078efcff */
[--C-:B------:R-:W-:Y:S01]  /*6850*/  @!P0 IMAD.IADD R226, R226, 0x1, -R0.reuse ;  /* 0x00000001e2e28824 */ /* 0x100fe200078e0a00 */
[----:B------:R-:W-:Y:S01]  /*6860*/  ISETP.GE.AND P0, PT, R5, RZ, PT ;  /* 0x000000ff0500720c */ /* 0x000fe20003f06270 */
[----:B------:R-:W-:Y:S01]  /*6870*/  IMAD.HI.U32 R5, R2, R231, RZ ;  /* 0x000000e702057227 */ /* 0x000fe200078e00ff */
[----:B------:R-:W-:Y:S02]  /*6880*/  IABS R233, R6 ;  /* 0x0000000600e97213 */ /* 0x000fe40000000000 */
[----:B------:R-:W-:Y:S01]  /*6890*/  IABS R235, R12 ;  /* 0x0000000c00eb7213 */ /* 0x000fe20000000000 */
[----:B------:R-:W-:Y:S01]  /*68a0*/  @!P5 IMAD.IADD R227, R227, 0x1, -R0 ;  /* 0x00000001e3e3d824 */ /* 0x000fe200078e0a00 */
[----:B------:R-:W-:Y:S01]  /*68b0*/  ISETP.GT.U32.AND P5, PT, R0, R229, PT ;  /* 0x000000e50000720c */ /* 0x000fe20003fa4070 */
[----:B------:R-:W-:-:S02]  /*68c0*/  IMAD.MOV R5, RZ, RZ, -R5 ;  /* 0x000000ffff057224 */ /* 0x000fc400078e0a05 */
[----:B------:R-:W-:Y:S02]  /*68d0*/  @!P6 IMAD.IADD R228, R228, 0x1, -R0 ;  /* 0x00000001e4e4e824 */ /* 0x000fe400078e0a00 */
[C---:B------:R-:W-:Y:S02]  /*68e0*/  IMAD R231, R0.reuse, R5, R231 ;  /* 0x0000000500e77224 */ /* 0x040fe400078e02e7 */
[----:B------:R-:W-:Y:S02]  /*68f0*/  IMAD.MOV R4, RZ, RZ, -R4 ;  /* 0x000000ffff047224 */ /* 0x000fe400078e0a04 */
[----:B------:R-:W-:Y:S01]  /*6900*/  @!P2 IMAD.MOV R228, RZ, RZ, -R228 ;  /* 0x000000ffffe4a224 */ /* 0x000fe200078e0ae4 */
[C---:B------:R-:W-:Y:S01]  /*6910*/  ISETP.GT.U32.AND P2, PT, R0.reuse, R231, PT ;  /* 0x000000e70000720c */ /* 0x040fe20003f44070 */
[----:B------:R-:W-:Y:S01]  /*6920*/  IMAD R230, R0, R4, R11 ;  /* 0x0000000400e67224 */ /* 0x000fe200078e020b */
[----:B------:R-:W-:Y:S01]  /*6930*/  LOP3.LUT R4, R3, 0xfe, RZ, 0xfc, !PT ;  /* 0x000000fe03047812 */ /* 0x000fe200078efcff */
[----:B------:R-:W-:-:S02]  /*6940*/  @!P5 IMAD.IADD R229, R229, 0x1, -R0 ;  /* 0x00000001e5e5d824 */ /* 0x000fc400078e0a00 */
[----:B------:R-:W-:Y:S01]  /*6950*/  @!P1 IMAD.MOV R227, RZ, RZ, -R227 ;  /* 0x000000ffffe39224 */ /* 0x000fe200078e0ae3 */
[----:B------:R-:W-:Y:S01]  /*6960*/  ISETP.GT.U32.AND P1, PT, R0, R230, PT ;  /* 0x000000e60000720c */ /* 0x000fe20003f24070 */
[----:B------:R-:W-:Y:S01]  /*6970*/  IMAD.HI.U32 R5, R2, R233, RZ ;  /* 0x000000e902057227 */ /* 0x000fe200078e00ff */
[----:B------:R-:W-:Y:S02]  /*6980*/  ISETP.GT.U32.AND P5, PT, R0, R229, PT ;  /* 0x000000e50000720c */ /* 0x000fe40003fa4070 */
[----:B------:R-:W-:Y:S01]  /*6990*/  IABS R11, R4 ;  /* 0x00000004000b7213 */ /* 0x000fe20000000000 */
[----:B------:R-:W-:Y:S01]  /*69a0*/  IMAD.MOV R5, RZ, RZ, -R5 ;  /* 0x000000ffff057224 */ /* 0x000fe200078e0a05 */
[----:B------:R-:W-:Y:S01]  /*69b0*/  ISETP.GE.AND P6, PT, R4, RZ, PT ;  /* 0x000000ff0400720c */ /* 0x000fe20003fc6270 */
[----:B------:R-:W-:Y:S02]  /*69c0*/  @!P2 IMAD.IADD R231, R231, 0x1, -R0 ;  /* 0x00000001e7e7a824 */ /* 0x000fe400078e0a00 */
[----:B------:R-:W-:-:S02]  /*69d0*/  IMAD R233, R0, R5, R233 ;  /* 0x0000000500e97224 */ /* 0x000fc400078e02e9 */
[----:B------:R-:W-:Y:S01]  /*69e0*/  @!P3 IMAD.MOV R226, RZ, RZ, -R226 ;  /* 0x000000ffffe2b224 */ /* 0x000fe200078e0ae2 */
[----:B------:R-:W-:Y:S01]  /*69f0*/  ISETP.GT.U32.AND P2, PT, R0, R231, PT ;  /* 0x000000e70000720c */ /* 0x000fe20003f44070 */
[--C-:B------:R-:W-:Y:S01]  /*6a00*/  @!P1 IMAD.IADD R230, R230, 0x1, -R0.reuse ;  /* 0x00000001e6e69824 */ /* 0x100fe200078e0a00 */
[----:B------:R-:W-:Y:S01]  /*6a10*/  ISETP.GE.AND P3, PT, R10, RZ, PT ;  /* 0x000000ff0a00720c */ /* 0x000fe20003f66270 */
[----:B------:R-:W-:Y:S01]  /*6a20*/  @!P5 IMAD.IADD R229, R229, 0x1, -R0 ;  /* 0x00000001e5e5d824 */ /* 0x000fe200078e0a00 */
[C---:B------:R-:W-:Y:S01]  /*6a30*/  LOP3.LUT R10, R3.reuse, 0x102, RZ, 0xfc, !PT ;  /* 0x00000102030a7812 */ /* 0x040fe200078efcff */
[----:B------:R-:W-:Y:S01]  /*6a40*/  IMAD.HI.U32 R5, R2, R235, RZ ;  /* 0x000000eb02057227 */ /* 0x000fe200078e00ff */
[C---:B------:R-:W-:Y:S02]  /*6a50*/  ISETP.GT.U32.AND P1, PT, R0.reuse, R230, PT ;  /* 0x000000e60000720c */ /* 0x040fe40003f24070 */
[----:B------:R-:W-:Y:S01]  /*6a60*/  IABS R13, R10 ;  /* 0x0000000a000d7213 */ /* 0x000fe20000000000 */
[----:B------:R-:W-:Y:S01]  /*6a70*/  @!P4 IMAD.MOV R229, RZ, RZ, -R229 ;  /* 0x000000ffffe5c224 */ /* 0x000fe200078e0ae5 */
[----:B------:R-:W-:Y:S01]  /*6a80*/  ISETP.GT.U32.AND P4, PT, R0, R233, PT ;  /* 0x000000e90000720c */ /* 0x000fe20003f84070 */
[----:B------:R-:W-:Y:S01]  /*6a90*/  IMAD.MOV R5, RZ, RZ, -R5 ;  /* 0x000000ffff057224 */ /* 0x000fe200078e0a05 */
[----:B------:R-:W-:Y:S01]  /*6aa0*/  ISETP.GE.AND P5, PT, R6, RZ, PT ;  /* 0x000000ff0600720c */ /* 0x000fe20003fa6270 */
[----:B------:R-:W-:Y:S01]  /*6ab0*/  IMAD.HI.U32 R4, R2, R11, RZ ;  /* 0x0000000b02047227 */ /* 0x000fe200078e00ff */
[----:B------:R-:W-:-:S03]  /*6ac0*/  LOP3.LUT R6, R3, 0x106, RZ, 0xfc, !PT ;  /* 0x0000010603067812 */ /* 0x000fc600078efcff */
[----:B------:R-:W-:Y:S01]  /*6ad0*/  IMAD R235, R0, R5, R235 ;  /* 0x0000000500eb7224 */ /* 0x000fe200078e02eb */
[----:B------:R-:W-:Y:S01]  /*6ae0*/  IABS R5, R6 ;  /* 0x0000000600057213 */ /* 0x000fe20000000000 */
[----:B------:R-:W-:Y:S02]  /*6af0*/  @!P2 IMAD.IADD R231, R231, 0x1, -R0 ;  /* 0x00000001e7e7a824 */ /* 0x000fe400078e0a00 */
[----:B------:R-:W-:Y:S02]  /*6b00*/  IMAD.MOV R232, RZ, RZ, -R4 ;  /* 0x000000ffffe87224 */ /* 0x000fe400078e0a04 */
[----:B------:R-:W-:-:S04]  /*6b10*/  IMAD.HI.U32 R4, R2, R13, RZ ;  /* 0x0000000d02047227 */ /* 0x000fc800078e00ff */
[----:B------:R-:W-:Y:S01]  /*6b20*/  @!P3 IMAD.MOV R231, RZ, RZ, -R231 ;  /* 0x000000ffffe7b224 */ /* 0x000fe200078e0ae7 */
[C---:B------:R-:W-:Y:S01]  /*6b30*/  ISETP.GT.U32.AND P3, PT, R0.reuse, R235, PT ;  /* 0x000000eb0000720c */ /* 0x040fe20003f64070 */
[----:B------:R-:W-:Y:S02]  /*6b40*/  IMAD R232, R0, R232, R11 ;  /* 0x000000e800e87224 */ /* 0x000fe400078e020b */
[----:B------:R-:W-:Y:S02]  /*6b50*/  @!P4 IMAD.IADD R233, R233, 0x1, -R0 ;  /* 0x00000001e9e9c824 */ /* 0x000fe400078e0a00 */
[----:B------:R-:W-:Y:S02]  /*6b60*/  IMAD.MOV R4, RZ, RZ, -R4 ;  /* 0x000000ffff047224 */ /* 0x000fe400078e0a04 */
[----:B------:R-:W-:Y:S01]  /*6b70*/  @!P1 IMAD.IADD R230, R230, 0x1, -R0 ;  /* 0x00000001e6e69824 */ /* 0x000fe200078e0a00 */
[C---:B------:R-:W-:Y:S01]  /*6b80*/  ISETP.GT.U32.AND P1, PT, R0.reuse, R232, PT ;  /* 0x000000e80000720c */ /* 0x040fe20003f24070 */
[C---:B------:R-:W-:Y:S01]  /*6b90*/  IMAD R234, R0.reuse, R4, R13 ;  /* 0x0000000400ea7224 */ /* 0x040fe200078e020d */
[----:B------:R-:W-:Y:S01]  /*6ba0*/  ISETP.GT.U32.AND P4, PT, R0, R233, PT ;  /* 0x000000e90000720c */ /* 0x000fe20003f84070 */
[----:B------:R-:W-:Y:S01]  /*6bb0*/  IMAD.HI.U32 R4, R2, R5, RZ ;  /* 0x0000000502047227 */ /* 0x000fe200078e00ff */
[----:B------:R-:W-:-:S02]  /*6bc0*/  @!P0 IADD3 R230, -R230, RZ, RZ ;  /* 0x000000ffe6e68210 */ /* 0x000fc40007ffe1ff */
[----:B------:R-:W-:Y:S01]  /*6bd0*/  ISETP.GE.AND P0, PT, R10, RZ, PT ;  /* 0x000000ff0a00720c */ /* 0x000fe20003f06270 */
[----:B------:R-:W-:Y:S01]  /*6be0*/  IMAD.MOV R4, RZ, RZ, -R4 ;  /* 0x000000ffff047224 */ /* 0x000fe200078e0a04 */
[----:B------:R-:W-:Y:S01]  /*6bf0*/  LOP3.LUT R10, R3, 0x108, RZ, 0xfc, !PT ;  /* 0x00000108030a7812 */ /* 0x000fe200078efcff */
[--C-:B------:R-:W-:Y:S01]  /*6c00*/  @!P3 IMAD.IADD R235, R235, 0x1, -R0.reuse ;  /* 0x00000001ebebb824 */ /* 0x100fe200078e0a00 */
[C---:B------:R-:W-:Y:S01]  /*6c10*/  ISETP.GT.U32.AND P2, PT, R0.reuse, R234, PT ;  /* 0x000000ea0000720c */ /* 0x040fe20003f44070 */
[----:B------:R-:W-:Y:S01]  /*6c20*/  IMAD R236, R0, R4, R5 ;  /* 0x0000000400ec7224 */ /* 0x000fe200078e0205 */
[----:B------:R-:W-:Y:S01]  /*6c30*/  IABS R237, R10 ;  /* 0x0000000a00ed7213 */ /* 0x000fe20000000000 */
[--C-:B------:R-:W-:Y:S01]  /*6c40*/  @!P1 IMAD.IADD R232, R232, 0x1, -R0.reuse ;  /* 0x00000001e8e89824 */ /* 0x100fe200078e0a00 */
[C---:B------:R-:W-:Y:S01]  /*6c50*/  ISETP.GT.U32.AND P3, PT, R0.reuse, R235, PT ;  /* 0x000000eb0000720c */ /* 0x040fe20003f64070 */
[----:B------:R-:W-:Y:S01]  /*6c60*/  @!P4 IMAD.IADD R233, R233, 0x1, -R0 ;  /* 0x00000001e9e9c824 */ /* 0x000fe200078e0a00 */
[----:B------:R-:W-:Y:S01]  /*6c70*/  ISETP.GT.U32.AND P4, PT, R0, R236, PT ;  /* 0x000000ec0000720c */ /* 0x000fe20003f84070 */
[----:B------:R-:W-:Y:S01]  /*6c80*/  IMAD.HI.U32 R4, R2, R237, RZ ;  /* 0x000000ed02047227 */ /* 0x000fe200078e00ff */
[----:B------:R-:W-:-:S02]  /*6c90*/  ISETP.GT.U32.AND P1, PT, R0, R232, PT ;  /* 0x000000e80000720c */ /* 0x000fc40003f24070 */
[C---:B------:R-:W-:Y:S01]  /*6ca0*/  LOP3.LUT R13, R3.reuse, 0x10a, RZ, 0xfc, !PT ;  /* 0x0000010a030d7812 */ /* 0x040fe200078efcff */
[----:B------:R-:W-:Y:S02]  /*6cb0*/  IMAD.MOV R4, RZ, RZ, -R4 ;  /* 0x000000ffff047224 */ /* 0x000fe400078e0a04 */
[--C-:B------:R-:W-:Y:S01]  /*6cc0*/  @!P2 IMAD.IADD R234, R234, 0x1, -R0.reuse ;  /* 0x00000001eaeaa824 */ /* 0x100fe200078e0a00 */
[----:B------:R-:W-:Y:S01]  /*6cd0*/  IABS R11, R13 ;  /* 0x0000000d000b7213 */ /* 0x000fe20000000000 */
[C---:B------:R-:W-:Y:S01]  /*6ce0*/  IMAD R237, R0.reuse, R4, R237 ;  /* 0x0000000400ed7224 */ /* 0x040fe200078e02ed */
[----:B------:R-:W-:Y:S01]  /*6cf0*/  LOP3.LUT R4, R3, 0x10c, RZ, 0xfc, !PT ;  /* 0x0000010c03047812 */ /* 0x000fe200078efcff */
[--C-:B------:R-:W-:Y:S01]  /*6d00*/  @!P3 IMAD.IADD R235, R235, 0x1, -R0.reuse ;  /* 0x00000001ebebb824 */ /* 0x100fe200078e0a00 */
[----:B------:R-:W-:Y:S01]  /*6d10*/  ISETP.GT.U32.AND P2, PT, R0, R234, PT ;  /* 0x000000ea0000720c */ /* 0x000fe20003f44070 */
[----:B------:R-:W-:Y:S01]  /*6d20*/  @!P4 IMAD.IADD R236, R236, 0x1, -R0 ;  /* 0x00000001ececc824 */ /* 0x000fe200078e0a00 */
[----:B------:R-:W-:Y:S01]  /*6d30*/  ISETP.GT.U32.AND P3, PT, R0, R237, PT ;  /* 0x000000ed0000720c */ /* 0x000fe20003f64070 */
[----:B------:R-:W-:Y:S01]  /*6d40*/  IMAD.HI.U32 R5, R2, R11, RZ ;  /* 0x0000000b02057227 */ /* 0x000fe200078e00ff */
[----:B------:R-:W-:-:S02]  /*6d50*/  IABS R239, R4 ;  /* 0x0000000400ef7213 */ /* 0x000fc40000000000 */
[----:B------:R-:W-:Y:S01]  /*6d60*/  ISETP.GT.U32.AND P4, PT, R0, R236, PT ;  /* 0x000000ec0000720c */ /* 0x000fe20003f84070 */
[----:B------:R-:W-:Y:S01]  /*6d70*/  @!P1 IMAD.IADD R232, R232, 0x1, -R0 ;  /* 0x00000001e8e89824 */ /* 0x000fe200078e0a00 */
[----:B------:R-:W-:Y:S01]  /*6d80*/  ISETP.GE.AND P1, PT, R12, RZ, PT ;  /* 0x000000ff0c00720c */ /* 0x000fe20003f26270 */
[----:B------:R-:W-:Y:S01]  /*6d90*/  IMAD.MOV R5, RZ, RZ, -R5 ;  /* 0x000000ffff057224 */ /* 0x000fe200078e0a05 */
[C---:B------:R-:W-:Y:S01]  /*6da0*/  LOP3.LUT R12, R3.reuse, 0x116, RZ, 0xfc, !PT ;  /* 0x00000116030c7812 */ /* 0x040fe200078efcff */
[----:B------:R-:W-:Y:S01]  /*6db0*/  @!P6 IMAD.MOV R232, RZ, RZ, -R232 ;  /* 0x000000ffffe8e224 */ /* 0x000fe200078e0ae8 */
[----:B------:R-:W-:Y:S01]  /*6dc0*/  ISETP.GE.AND P6, PT, R6, RZ, PT ;  /* 0x000000ff0600720c */ /* 0x000fe20003fc6270 */
[----:B------:R-:W-:Y:S01]  /*6dd0*/  @!P2 IMAD.IADD R234, R234, 0x1, -R0 ;  /* 0x00000001eaeaa824 */ /* 0x000fe200078e0a00 */
[C---:B------:R-:W-:Y:S01]  /*6de0*/  LOP3.LUT R6, R3.reuse, 0x110, RZ, 0xfc, !PT ;  /* 0x0000011003067812 */ /* 0x040fe200078efcff */
[----:B------:R-:W-:Y:S01]  /*6df0*/  IMAD R238, R0, R5, R11 ;  /* 0x0000000500ee7224 */ /* 0x000fe200078e020b */
[----:B------:R-:W-:Y:S01]  /*6e00*/  LOP3.LUT R5, R3, 0x10e, RZ, 0xfc, !PT ;  /* 0x0000010e03057812 */ /* 0x000fe200078efcff */
[----:B------:R-:W-:Y:S01]  /*6e10*/  @!P0 IMAD.MOV R234, RZ, RZ, -R234 ;  /* 0x000000ffffea8224 */ /* 0x000fe200078e0aea */
[----:B------:R-:W-:Y:S01]  /*6e20*/  @!P3 IADD3 R237, R237, -R0, RZ ;  /* 0x80000000ededb210 */ /* 0x000fe20007ffe0ff */
[----:B------:R-:W-:Y:S01]  /*6e30*/  @!P4 IMAD.IADD R236, R236, 0x1, -R0 ;  /* 0x00000001ececc824 */ /* 0x000fe200078e0a00 */
[----:B------:R-:W-:Y:S01]  /*6e40*/  ISETP.GE.AND P0, PT, R4, RZ, PT ;  /* 0x000000ff0400720c */ /* 0x000fe20003f06270 */
[----:B------:R-:W-:Y:S01]  /*6e50*/  IMAD.HI.U32 R4, R2, R239, RZ ;  /* 0x000000ef02047227 */ /* 0x000fe200078e00ff */
[----:B------:R-:W-:-:S02]  /*6e60*/  IABS R11, R5 ;  /* 0x00000005000b7213 */ /* 0x000fc40000000000 */
[----:B------:R-:W-:Y:S01]  /*6e70*/  ISETP.GT.U32.AND P3, PT, R0, R237, PT ;  /* 0x000000ed0000720c */ /* 0x000fe20003f64070 */
[----:B------:R-:W-:Y:S01]  /*6e80*/  @!P1 IMAD.MOV R235, RZ, RZ, -R235 ;  /* 0x000000ffffeb9224 */ /* 0x000fe200078e0aeb */
[----:B------:R-:W-:Y:S01]  /*6e90*/  ISETP.GE.AND P1, PT, R5, RZ, PT ;  /* 0x000000ff0500720c */ /* 0x000fe20003f26270 */
[----:B------:R-:W-:Y:S01]  /*6ea0*/  IMAD.HI.U32 R5, R2, R11, RZ ;  /* 0x0000000b02057227 */ /* 0x000fe200078e00ff */
[C---:B------:R-:W-:Y:S02]  /*6eb0*/  ISETP.GT.U32.AND P4, PT, R0.reuse, R238, PT ;  /* 0x000000ee0000720c */ /* 0x040fe40003f84070 */
[----:B------:R-:W-:Y:S01]  /*6ec0*/  IABS R241, R6 ;  /* 0x0000000600f17213 */ /* 0x000fe20000000000 */
[----:B------:R-:W-:Y:S01]  /*6ed0*/  IMAD.MOV R4, RZ, RZ, -R4 ;  /* 0x000000ffff047224 */ /* 0x000fe200078e0a04 */
[----:B------:R-:W-:Y:S01]  /*6ee0*/  ISETP.GE.AND P2, PT, R13, RZ, PT ;  /* 0x000000ff0d00720c */ /* 0x000fe20003f46270 */
[----:B------:R-:W-:Y:S02]  /*6ef0*/  IMAD.MOV R5, RZ, RZ, -R5 ;  /* 0x000000ffff057224 */ /* 0x000fe400078e0a05 */
[----:B------:R-:W-:-:S02]  /*6f00*/  IMAD R239, R0, R4, R239 ;  /* 0x0000000400ef7224 */ /* 0x000fc400078e02ef */
[C---:B------:R-:W-:Y:S01]  /*6f10*/  IMAD R240, R0.reuse, R5, R11 ;  /* 0x0000000500f07224 */ /* 0x040fe200078e020b */
[----:B------:R-:W-:Y:S01]  /*6f20*/  IABS R11, R12 ;  /* 0x0000000c000b7213 */ /* 0x000fe20000000000 */
[--C-:B------:R-:W-:Y:S01]  /*6f30*/  @!P3 IMAD.IADD R237, R237, 0x1, -R0.reuse ;  /* 0x00000001ededb824 */ /* 0x100fe200078e0a00 */
[----:B------:R-:W-:Y:S01]  /*6f40*/  ISETP.GT.U32.AND P3, PT, R0, R239, PT ;  /* 0x000000ef0000720c */ /* 0x000fe20003f64070 */
[----:B------:R-:W-:Y:S02]  /*6f50*/  @!P4 IMAD.IADD R238, R238, 0x1, -R0 ;  /* 0x00000001eeeec824 */ /* 0x000fe400078e0a00 */
[----:B------:R-:W-:Y:S01]  /*6f60*/  @!P6 IMAD.MOV R236, RZ, RZ, -R236 ;  /* 0x000000ffffece224 */ /* 0x000fe200078e0aec */
[C---:B------:R-:W-:Y:S01]  /*6f70*/  ISETP.GT.U32.AND P6, PT, R0.reuse, R240, PT ;  /* 0x000000f00000720c */ /* 0x040fe20003fc4070 */
[----:B------:R-:W-:Y:S01]  /*6f80*/  @!P5 IMAD.MOV R233, RZ, RZ, -R233 ;  /* 0x000000ffffe9d224 */ /* 0x000fe200078e0ae9 */
[----:B------:R-:W-:Y:S01]  /*6f90*/  ISETP.GT.U32.AND P4, PT, R0, R238, PT ;  /* 0x000000ee0000720c */ /* 0x000fe20003f84070 */
[----:B------:R-:W-:Y:S01]  /*6fa0*/  IMAD.HI.U32 R4, R2, R241, RZ ;  /* 0x000000f102047227 */ /* 0x000fe200078e00ff */
[----:B------:R-:W-:-:S02]  /*6fb0*/  ISETP.GE.AND P5, PT, R10, RZ, PT ;  /* 0x000000ff0a00720c */ /* 0x000fc40003fa6270 */
[----:B------:R-:W-:Y:S01]  /*6fc0*/  LOP3.LUT R10, R3, 0x112, RZ, 0xfc, !PT ;  /* 0x00000112030a7812 */ /* 0x000fe200078efcff */
[----:B------:R-:W-:Y:S02]  /*6fd0*/  IMAD.MOV R4, RZ, RZ, -R4 ;  /* 0x000000ffff047224 */ /* 0x000fe400078e0a04 */
[--C-:B------:R-:W-:Y:S01]  /*6fe0*/  @!P3 IMAD.IADD R239, R239, 0x1, -R0.reuse ;  /* 0x00000001efefb824 */ /* 0x100fe200078e0a00 */
[----:B------:R-:W-:Y:S01]  /*6ff0*/  IABS R13, R10 ;  /* 0x0000000a000d7213 */ /* 0x000fe20000000000 */
[----:B------:R-:W-:Y:S02]  /*7000*/  IMAD R241, R0, R4, R241 ;  /* 0x0000000400f17224 */ /* 0x000fe400078e02f1 */
[--C-:B------:R-:W-:Y:S01]  /*7010*/  @!P6 IMAD.IADD R240, R240, 0x1, -R0.reuse ;  /* 0x00000001f0f0e824 */ /* 0x100fe200078e0a00 */
[----:B------:R-:W-:Y:S01]  /*7020*/  ISETP.GT.U32.AND P3, PT, R0, R239, PT ;  /* 0x000000ef0000720c */ /* 0x000fe20003f64070 */
[----:B------:R-:W-:Y:S01]  /*7030*/  @!P4 IMAD.IADD R238, R238, 0x1, -R0 ;  /* 0x00000001eeeec824 */ /* 0x000fe200078e0a00 */
[----:B------:R-:W-:Y:S01]  /*7040*/  ISETP.GE.AND P4, PT, R10, RZ, PT ;  /* 0x000000ff0a00720c */ /* 0x000fe20003f86270 */
[----:B------:R-:W-:Y:S01]  /*7050*/  IMAD.HI.U32 R5, R2, R13, RZ ;  /* 0x0000000d02057227 */ /* 0x000fe200078e00ff */
[----:B------:R-:W-:-:S02]  /*7060*/  ISETP.GT.U32.AND P6, PT, R0, R240, PT ;  /* 0x000000f00000720c */ /* 0x000fc40003fc4070 */
[----:B------:R-:W-:Y:S01]  /*7070*/  LOP3.LUT R10, R3, 0x114, RZ, 0xfc, !PT ;  /* 0x00000114030a7812 */ /* 0x000fe200078efcff */
[----:B------:R-:W-:Y:S02]  /*7080*/  IMAD.MOV R5, RZ, RZ, -R5 ;  /* 0x000000ffff057224 */ /* 0x000fe400078e0a05 */
[----:B------:R-:W-:Y:S01]  /*7090*/  @!P5 IMAD.MOV R237, RZ, RZ, -R237 ;  /* 0x000000ffffedd224 */ /* 0x000fe200078e0aed */
[----:B------:R-:W-:Y:S01]  /*70a0*/  IABS R243, R10 ;  /* 0x0000000a00f37213 */ /* 0x000fe20000000000 */
[----:B------:R-:W-:Y:S01]  /*70b0*/  IMAD R242, R0, R5, R13 ;  /* 0x0000000500f27224 */ /* 0x000fe200078e020d */
[----:B------:R-:W-:Y:S01]  /*70c0*/  ISETP.GE.AND P5, PT, R6, RZ, PT ;  /* 0x000000ff0600720c */ /* 0x000fe20003fa6270 */
[----:B------:R-:W-:Y:S01]  /*70d0*/  @!P3 IMAD.IADD R239, R239, 0x1, -R0 ;  /* 0x00000001efefb824 */ /* 0x000fe200078e0a00 */
[----:B------:R-:W-:Y:S01]  /*70e0*/  ISETP.GT.U32.AND P3, PT, R0, R241, PT ;  /* 0x000000f10000720c */ /* 0x000fe20003f64070 */
[----:B------:R-:W-:Y:S01]  /*70f0*/  IMAD.HI.U32 R4, R2, R243, RZ ;  /* 0x000000f302047227 */ /* 0x000fe200078e00ff */
[----:B------:R-:W-:-:S03]  /*7100*/  IABS R13, R15 ;  /* 0x0000000f000d7213 */ /* 0x000fc60000000000 */
[----:B------:R-:W-:Y:S01]  /*7110*/  @!P6 IMAD.IADD R240, R240, 0x1, -R0 ;  /* 0x00000001f0f0e824 */ /* 0x000fe200078e0a00 */
[----:B------:R-:W-:Y:S01]  /*7120*/  ISETP.GT.U32.AND P6, PT, R0, R242, PT ;  /* 0x000000f20000720c */ /* 0x000fe20003fc4070 */
[----:B------:R-:W-:Y:S02]  /*7130*/  IMAD.MOV R6, RZ, RZ, -R4 ;  /* 0x000000ffff067224 */ /* 0x000fe400078e0a04 */
[----:B------:R-:W-:-:S04]  /*7140*/  IMAD.HI.U32 R4, R2, R11, RZ ;  /* 0x0000000b02047227 */ /* 0x000fc800078e00ff */
[C---:B------:R-:W-:Y:S02]  /*7150*/  IMAD R243, R0.reuse, R6, R243 ;  /* 0x0000000600f37224 */ /* 0x040fe400078e02f3 */
[----:B------:R-:W-:Y:S02]  /*7160*/  IMAD.MOV R244, RZ, RZ, -R4 ;  /* 0x000000fffff47224 */ /* 0x000fe400078e0a04 */
[----:B------:R-:W-:Y:S01]  /*7170*/  @!P3 IMAD.IADD R241, R241, 0x1, -R0 ;  /* 0x00000001f1f1b824 */ /* 0x000fe200078e0a00 */
[C---:B------:R-:W-:Y:S01]  /*7180*/  ISETP.GT.U32.AND P3, PT, R0.reuse, R243, PT ;  /* 0x000000f30000720c */ /* 0x040fe20003f64070 */
[----:B------:R-:W-:Y:S01]  /*7190*/  IMAD R244, R0, R244, R11 ;  /* 0x000000f400f47224 */ /* 0x000fe200078e020b */
[----:B------:R-:W-:Y:S01]  /*71a0*/  @!P6 IADD3 R242, R242, -R0, RZ ;  /* 0x80000000f2f2e210 */ /* 0x000fe20007ffe0ff */
[----:B------:R-:W-:-:S03]  /*71b0*/  IMAD.HI.U32 R5, R2, R245, RZ ;  /* 0x000000f502057227 */ /* 0x000fc600078e00ff */
[----:B------:R-:W-:Y:S01]  /*71c0*/  ISETP.GT.U32.AND P6, PT, R0, R244, PT ;  /* 0x000000f40000720c */ /* 0x000fe20003fc4070 */
[----:B------:R-:W-:Y:S02]  /*71d0*/  IMAD.MOV R5, RZ, RZ, -R5 ;  /* 0x000000ffff057224 */ /* 0x000fe400078e0a05 */
[----:B------:R-:W-:-:S04]  /*71e0*/  IMAD.HI.U32 R6, R2, R13, RZ ;  /* 0x0000000d02067227 */ /* 0x000fc800078e00ff */
[----:B------:R-:W-:Y:S01]  /*71f0*/  @!P3 IMAD.IADD R243, R243, 0x1, -R0 ;  /* 0x00000001f3f3b824 */ /* 0x000fe200078e0a00 */
[C---:B------:R-:W-:Y:S01]  /*7200*/  ISETP.GT.U32.AND P3, PT, R0.reuse, R242, PT ;  /* 0x000000f20000720c */ /* 0x040fe20003f64070 */
[----:B------:R-:W-:Y:S02]  /*7210*/  IMAD R245, R0, R5, R245 ;  /* 0x0000000500f57224 */ /* 0x000fe400078e02f5 */
[----:B------:R-:W-:-:S04]  /*7220*/  IMAD.HI.U32 R4, R2, R247, RZ ;  /* 0x000000f702047227 */ /* 0x000fc800078e00ff */
[----:B------:R-:W-:Y:S01]  /*7230*/  @!P6 IMAD.IADD R244, R244, 0x1, -R0 ;  /* 0x00000001f4f4e824 */ /* 0x000fe200078e0a00 */
[C---:B------:R-:W-:Y:S01]  /*7240*/  ISETP.GT.U32.AND P6, PT, R0.reuse, R243, PT ;  /* 0x000000f30000720c */ /* 0x040fe20003fc4070 */
[----:B------:R-:W-:Y:S01]  /*7250*/  @!P2 IMAD.MOV R238, RZ, RZ, -R238 ;  /* 0x000000ffffeea224 */ /* 0x000fe200078e0aee */
[C---:B------:R-:W-:Y:S01]  /*7260*/  ISETP.GT.U32.AND P2, PT, R0.reuse, R241, PT ;  /* 0x000000f10000720c */ /* 0x040fe20003f44070 */
[----:B------:R-:W-:Y:S01]  /*7270*/  @!P1 IMAD.MOV R240, RZ, RZ, -R240 ;  /* 0x000000fffff09224 */ /* 0x000fe200078e0af0 */
[C---:B------:R-:W-:Y:S01]  /*7280*/  ISETP.GT.U32.AND P1, PT, R0.reuse, R245, PT ;  /* 0x000000f50000720c */ /* 0x040fe20003f24070 */
[----:B------:R-:W-:Y:S02]  /*7290*/  IMAD.MOV R6, RZ, RZ, -R6 ;  /* 0x000000ffff067224 */ /* 0x000fe400078e0a06 */
[----:B------:R-:W-:Y:S02]  /*72a0*/  IMAD.MOV R4, RZ, RZ, -R4 ;  /* 0x000000ffff047224 */ /* 0x000fe400078e0a04 */
[----:B------:R-:W-:Y:S01]  /*72b0*/  @!P0 IMAD.MOV R239, RZ, RZ, -R239 ;  /* 0x000000ffffef8224 */ /* 0x000fe200078e0aef */
[C---:B------:R-:W-:Y:S01]  /*72c0*/  ISETP.GT.U32.AND P0, PT, R0.reuse, R244, PT ;  /* 0x000000f40000720c */ /* 0x040fe20003f04070 */
[C---:B------:R-:W-:Y:S01]  /*72d0*/  IMAD R246, R0.reuse, R6, R13 ;  /* 0x0000000600f67224 */ /* 0x040fe200078e020d */
[C---:B------:R-:W-:Y:S01]  /*72e0*/  LOP3.LUT R13, R3.reuse, 0x120, RZ, 0xfc, !PT ;  /* 0x00000120030d7812 */ /* 0x040fe200078efcff */
[C---:B------:R-:W-:Y:S01]  /*72f0*/  IMAD R247, R0.reuse, R4, R247 ;  /* 0x0000000400f77224 */ /* 0x040fe200078e02f7 */
[----:B------:R-:W-:Y:S01]  /*7300*/  LOP3.LUT R6, R3, 0x11e, RZ, 0xfc, !PT ;  /* 0x0000011e03067812 */ /* 0x000fe200078efcff */
[--C-:B------:R-:W-:Y:S01]  /*7310*/  @!P6 IMAD.IADD R243, R243, 0x1, -R0.reuse ;  /* 0x00000001f3f3e824 */ /* 0x100fe200078e0a00 */
[----:B------:R-:W-:Y:S01]  /*7320*/  IABS R105, R13 ;  /* 0x0000000d00697213 */ /* 0x000fe20000000000 */
[--C-:B------:R-:W-:Y:S01]  /*7330*/  @!P2 IMAD.IADD R241, R241, 0x1, -R0.reuse ;  /* 0x00000001f1f1a824 */ /* 0x100fe200078e0a00 */
[----:B------:R-:W-:Y:S01]  /*7340*/  ISETP.GT.U32.AND P6, PT, R0, R247, PT ;  /* 0x000000f70000720c */ /* 0x000fe20003fc4070 */
[----:B------:R-:W-:Y:S01]  /*7350*/  @!P1 IMAD.IADD R245, R245, 0x1, -R0 ;  /* 0x00000001f5f59824 */ /* 0x000fe200078e0a00 */
[----:B------:R-:W-:Y:S01]  /*7360*/  IABS R11, R6 ;  /* 0x00000006000b7213 */ /* 0x000fe20000000000 */
[----:B------:R-:W-:Y:S01]  /*7370*/  IMAD.HI.U32 R5, R2, R105, RZ ;  /* 0x0000006902057227 */ /* 0x000fe200078e00ff */
[----:B------:R-:W-:-:S02]  /*7380*/  ISETP.GT.U32.AND P2, PT, R0, R246, PT ;  /* 0x000000f60000720c */ /* 0x000fc40003f44070 */
[----:B------:R-:W-:Y:S01]  /*7390*/  ISETP.GE.AND P1, PT, R14, RZ, PT ;  /* 0x000000ff0e00720c */ /* 0x000fe20003f26270 */
[----:B------:R-:W-:Y:S01]  /*73a0*/  @!P5 IMAD.MOV R241, RZ, RZ, -R241 ;  /* 0x000000fffff1d224 */ /* 0x000fe200078e0af1 */
[----:B------:R-:W-:Y:S01]  /*73b0*/  ISETP.GT.U32.AND P5, PT, R0, R245, PT ;  /* 0x000000f50000720c */ /* 0x000fe20003fa4070 */
[--C-:B------:R-:W-:Y:S01]  /*73c0*/  @!P3 IMAD.IADD R242, R242, 0x1, -R0.reuse ;  /* 0x00000001f2f2b824 */ /* 0x100fe200078e0a00 */
[----:B------:R-:W-:Y:S01]  /*73d0*/  ISETP.GE.AND P3, PT, R10, RZ, PT ;  /* 0x000000ff0a00720c */ /* 0x000fe20003f66270 */
[----:B------:R-:W-:Y:S01]  /*73e0*/  @!P0 IMAD.IADD R244, R244, 0x1, -R0 ;  /* 0x00000001f4f48824 */ /* 0x000fe200078e0a00 */
[----:B------:R-:W-:Y:S01]  /*73f0*/  ISETP.GE.AND P0, PT, R12, RZ, PT ;  /* 0x000000ff0c00720c */ /* 0x000fe20003f06270 */
[----:B------:R-:W-:Y:S01]  /*7400*/  IMAD.HI.U32 R4, R2, R11, RZ ;  /* 0x0000000b02047227 */ /* 0x000fe200078e00ff */
[C---:B------:R-:W-:Y:S02]  /*7410*/  LOP3.LUT R10, R3.reuse, 0x124, RZ, 0xfc, !PT ;  /* 0x00000124030a7812 */ /* 0x040fe400078efcff */
[C---:B------:R-:W-:Y:S01]  /*7420*/  LOP3.LUT R12, R3.reuse, 0x130, RZ, 0xfc, !PT ;  /* 0x00000130030c7812 */ /* 0x040fe200078efcff */
[----:B------:R-:W-:Y:S01]  /*7430*/  IMAD.MOV R5, RZ, RZ, -R5 ;  /* 0x000000ffff057224 */ /* 0x000fe200078e0a05 */
[----:B------:R-:W-:Y:S01]  /*7440*/  IABS R107, R10 ;  /* 0x0000000a006b7213 */ /* 0x000fe20000000000 */
[----:B------:R-:W-:Y:S01]  /*7450*/  IMAD.MOV R4, RZ, RZ, -R4 ;  /* 0x000000ffff047224 */ /* 0x000fe200078e0a04 */
[C---:B------:R-:W-:Y:S01]  /*7460*/  LOP3.LUT R14, R3.reuse, 0x132, RZ, 0xfc, !PT ;  /* 0x00000132030e7812 */ /* 0x040fe200078efcff */
[----:B------:R-:W-:Y:S01]  /*7470*/  IMAD R105, R0, R5, R105 ;  /* 0x0000000500697224 */ /* 0x000fe200078e0269 */
[----:B------:R-:W-:Y:S01]  /*7480*/  LOP3.LUT R5, R3, 0x122, RZ, 0xfc, !PT ;  /* 0x0000012203057812 */ /* 0x000fe200078efcff */
[----:B------:R-:W-:-:S02]  /*7490*/  @!P6 IMAD.IADD R247, R247, 0x1, -R0 ;  /* 0x00000001f7f7e824 */ /* 0x000fc400078e0a00 */
[C---:B------:R-:W-:Y:S01]  /*74a0*/  IMAD R104, R0.reuse, R4, R11 ;  /* 0x0000000400687224 */ /* 0x040fe200078e020b */
[----:B------:R-:W-:Y:S01]  /*74b0*/  IABS R11, R5 ;  /* 0x00000005000b7213 */ /* 0x000fe20000000000 */
[----:B------:R-:W-:Y:S01]  /*74c0*/  @!P4 IMAD.MOV R242, RZ, RZ, -R242 ;  /* 0x000000fffff2c224 */ /* 0x000fe200078e0af2 */
[C---:B------:R-:W-:Y:S01]  /*74d0*/  ISETP.GT.U32.AND P4, PT, R0.reuse, R247, PT ;  /* 0x000000f70000720c */ /* 0x040fe20003f84070 */
[----:B------:R-:W-:Y:S01]  /*74e0*/  @!P5 IMAD.IADD R245, R245, 0x1, -R0 ;  /* 0x00000001f5f5d824 */ /* 0x000fe200078e0a00 */
[C---:B------:R-:W-:Y:S01]  /*74f0*/  ISETP.GT.U32.AND P5, PT, R0.reuse, R105, PT ;  /* 0x000000690000720c */ /* 0x040fe20003fa4070 */
[----:B------:R-:W-:Y:S01]  /*7500*/  @!P3 IMAD.MOV R243, RZ, RZ, -R243 ;  /* 0x000000fffff3b224 */ /* 0x000fe200078e0af3 */
[----:B------:R-:W-:Y:S01]  /*7510*/  ISETP.GT.U32.AND P3, PT, R0, R104, PT ;  /* 0x000000680000720c */ /* 0x000fe20003f64070 */
[----:B------:R-:W-:Y:S01]  /*7520*/  @!P0 IMAD.MOV R244, RZ, RZ, -R244 ;  /* 0x000000fffff48224 */ /* 0x000fe200078e0af4 */
[----:B------:R-:W-:Y:S01]  /*7530*/  ISETP.GE.AND P0, PT, R16, RZ, PT ;  /* 0x000000ff1000720c */ /* 0x000fe20003f06270 */
[----:B------:R-:W-:Y:S01]  /*7540*/  IMAD.HI.U32 R4, R2, R11, RZ ;  /* 0x0000000b02047227 */ /* 0x000fe200078e00ff */
[----:B------:R-:W-:-:S03]  /*7550*/  LOP3.LUT R16, R3, 0x13c, RZ, 0xfc, !PT ;  /* 0x0000013c03107812 */ /* 0x000fc600078efcff */
[----:B------:R-:W-:Y:S01]  /*7560*/  IMAD.MOV R4, RZ, RZ, -R4 ;  /* 0x000000ffff047224 */ /* 0x000fe200078e0a04 */
[----:B------:R-:W-:Y:S01]  /*7570*/  IABS R17, R16 ;  /* 0x0000001000117213 */ /* 0x000fe20000000000 */
[--C-:B------:R-:W-:Y:S01]  /*7580*/  @!P4 IMAD.IADD R247, R247, 0x1, -R0.reuse ;  /* 0x00000001f7f7c824 */ /* 0x100fe200078e0a00 */
[----:B------:R-:W-:Y:S01]  /*7590*/  ISETP.GE.AND P4, PT, R13, RZ, PT ;  /* 0x000000ff0d00720c */ /* 0x000fe20003f86270 */
[----:B------:R-:W-:Y:S01]  /*75a0*/  IMAD R106, R0, R4, R11 ;  /* 0x00000004006a7224 */ /* 0x000fe200078e020b */
[----:B------:R-:W-:Y:S01]  /*75b0*/  LOP3.LUT R4, R3, 0x126, RZ, 0xfc, !PT ;  /* 0x0000012603047812 */ /* 0x000fe200078efcff */
[--C-:B------:R-:W-:Y:S01]  /*75c0*/  @!P5 IMAD.IADD R105, R105, 0x1, -R0.reuse ;  /* 0x000000016969d824 */ /* 0x100fe200078e0a00 */
[----:B------:R-:W-:Y:S01]  /*75d0*/  IABS R13, R12 ;  /* 0x0000000c000d7213 */ /* 0x000fe20000000000 */
[--C-:B------:R-:W-:Y:S01]  /*75e0*/  @!P2 IMAD.IADD R246, R246, 0x1, -R0.reuse ;  /* 0x00000001f6f6a824 */ /* 0x100fe200078e0a00 */
[----:B------:R-:W-:Y:S01]  /*75f0*/  ISETP.GE.AND P2, PT, R15, RZ, PT ;  /* 0x000000ff0f00720c */ /* 0x000fe20003f46270 */
[----:B------:R-:W-:Y:S01]  /*7600*/  @!P3 IMAD.IADD R104, R104, 0x1, -R0 ;  /* 0x000000016868b824 */ /* 0x000fe200078e0a00 */
[----:B------:R-:W-:Y:S01]  /*7610*/  ISETP.GE.AND P3, PT, R5, RZ, PT ;  /* 0x000000ff0500720c */ /* 0x000fe20003f66270 */
[----:B------:R-:W-:Y:S01]  /*7620*/  @!P0 IMAD.MOV R247, RZ, RZ, -R247 ;  /* 0x000000fffff78224 */ /* 0x000fe200078e0af7 */
[C---:B------:R-:W-:Y:S01]  /*7630*/  ISETP.GT.U32.AND P0, PT, R0.reuse, R106, PT ;  /* 0x0000006a0000720c */ /* 0x040fe20003f04070 */
[----:B------:R-:W-:Y:S01]  /*7640*/  @!P1 IMAD.MOV R245, RZ, RZ, -R245 ;  /* 0x000000fffff59224 */ /* 0x000fe200078e0af5 */
[----:B------:R-:W-:Y:S01]  /*7650*/  ISETP.GT.U32.AND P5, PT, R0, R105, PT ;  /* 0x000000690000720c */ /* 0x000fe20003fa4070 */
[----:B------:R-:W-:Y:S01]  /*7660*/  IMAD.HI.U32 R5, R2, R107, RZ ;  /* 0x0000006b02057227 */ /* 0x000fe200078e00ff */
[----:B------:R-:W-:-:S02]  /*7670*/  ISETP.GT.U32.AND P6, PT, R0, R246, PT ;  /* 0x000000f60000720c */ /* 0x000fc40003fc4070 */
[C---:B------:R-:W-:Y:S01]  /*7680*/  ISETP.GT.U32.AND P1, PT, R0.reuse, R104, PT ;  /* 0x000000680000720c */ /* 0x040fe20003f24070 */
[----:B------:R-:W-:Y:S01]  /*7690*/  IMAD.MOV R5, RZ, RZ, -R5 ;  /* 0x000000ffff057224 */ /* 0x000fe200078e0a05 */
[----:B------:R-:W-:Y:S02]  /*76a0*/  IABS R11, R4 ;  /* 0x00000004000b7213 */ /* 0x000fe40000000000 */
[----:B------:R-:W-:Y:S01]  /*76b0*/  IABS R15, R14 ;  /* 0x0000000e000f7213 */ /* 0x000fe20000000000 */
[----:B------:R-:W-:Y:S01]  /*76c0*/  IMAD R107, R0, R5, R107 ;  /* 0x00000005006b7224 */ /* 0x000fe200078e026b */
[----:B------:R-:W-:Y:S01]  /*76d0*/  LOP3.LUT R5, R3, 0x128, RZ, 0xfc, !PT ;  /* 0x0000012803057812 */ /* 0x000fe200078efcff */
[--C-:B------:R-:W-:Y:S02]  /*76e0*/  @!P0 IMAD.IADD R106, R106, 0x1, -R0.reuse ;  /* 0x000000016a6a8824 */ /* 0x100fe400078e0a00 */
[----:B------:R-:W-:Y:S01]  /*76f0*/  @!P5 IMAD.IADD R105, R105, 0x1, -R0 ;  /* 0x000000016969d824 */ /* 0x000fe200078e0a00 */
[----:B------:R-:W-:-:S02]  /*7700*/  ISETP.GT.U32.AND P5, PT, R0, R107, PT ;  /* 0x0000006b0000720c */ /* 0x000fc40003fa4070 */
[----:B------:R-:W-:Y:S01]  /*7710*/  @!P6 IADD3 R246, R246, -R0, RZ ;  /* 0x80000000f6f6e210 */ /* 0x000fe20007ffe0ff */
[----:B------:R-:W-:Y:S01]  /*7720*/  @!P1 IMAD.IADD R104, R104, 0x1, -R0 ;  /* 0x0000000168689824 */ /* 0x000fe200078e0a00 */
[----:B------:R-:W-:Y:S01]  /*7730*/  ISETP.GE.AND P1, PT, R4, RZ, PT ;  /* 0x000000ff0400720c */ /* 0x000fe20003f26270 */
[----:B------:R-:W-:Y:S01]  /*7740*/  IMAD.HI.U32 R4, R2, R11, RZ ;  /* 0x0000000b02047227 */ /* 0x000fe200078e00ff */
[----:B------:R-:W-:Y:S02]  /*7750*/  ISETP.GT.U32.AND P0, PT, R0, R106, PT ;  /* 0x0000006a0000720c */ /* 0x000fe40003f04070 */
[----:B------:R-:W-:Y:S01]  /*7760*/  ISETP.GE.AND P6, PT, R6, RZ, PT ;  /* 0x000000ff0600720c */ /* 0x000fe20003fc6270 */
[----:B------:R-:W-:Y:S01]  /*7770*/  @!P2 IMAD.MOV R246, RZ, RZ, -R246 ;  /* 0x000000fffff6a224 */ /* 0x000fe200078e0af6 */
[----:B------:R-:W-:Y:S01]  /*7780*/  ISETP.GE.AND P2, PT, R10, RZ, PT ;  /* 0x000000ff0a00720c */ /* 0x000fe20003f46270 */
[----:B------:R-:W-:Y:S01]  /*7790*/  IMAD.MOV R4, RZ, RZ, -R4 ;  /* 0x000000ffff047224 */ /* 0x000fe200078e0a04 */
[----:B------:R-:W-:Y:S01]  /*77a0*/  LOP3.LUT R10, R3, 0x12a, RZ, 0xfc, !PT ;  /* 0x0000012a030a7812 */ /* 0x000fe200078efcff */
[--C-:B------:R-:W-:Y:S01]  /*77b0*/  @!P5 IMAD.IADD R107, R107, 0x1, -R0.reuse ;  /* 0x000000016b6bd824 */ /* 0x100fe200078e0a00 */
[----:B------:R-:W-:Y:S01]  /*77c0*/  IABS R109, R5 ;  /* 0x00000005006d7213 */ /* 0x000fe20000000000 */
[C---:B------:R-:W-:Y:S01]  /*77d0*/  IMAD R108, R0.reuse, R4, R11 ;  /* 0x00000004006c7224 */ /* 0x040fe200078e020b */
[----:B------:R-:W-:Y:S01]  /*77e0*/  IABS R113, R10 ;  /* 0x0000000a00717213 */ /* 0x000fe20000000000 */
[----:B------:R-:W-:Y:S01]  /*77f0*/  @!P4 IMAD.MOV R105, RZ, RZ, -R105 ;  /* 0x000000ffff69c224 */ /* 0x000fe200078e0a69 */
[----:B------:R-:W-:Y:S01]  /*7800*/  ISETP.GT.U32.AND P5, PT, R0, R107, PT ;  /* 0x0000006b0000720c */ /* 0x000fe20003fa4070 */
[----:B------:R-:W-:Y:S01]  /*7810*/  @!P0 IMAD.IADD R106, R106, 0x1, -R0 ;  /* 0x000000016a6a8824 */ /* 0x000fe200078e0a00 */
[----:B------:R-:W-:Y:S01]  /*7820*/  ISETP.GT.U32.AND P0, PT, R0, R108, PT ;  /* 0x0000006c0000720c */ /* 0x000fe20003f04070 */
[----:B------:R-:W-:Y:S01]  /*7830*/  @!P6 IMAD.MOV R104, RZ, RZ, -R104 ;  /* 0x000000ffff68e224 */ /* 0x000fe200078e0a68 */
[----:B------:R-:W-:Y:S01]  /*7840*/  ISETP.GE.AND P6, PT, R5, RZ, PT ;  /* 0x000000ff0500720c */ /* 0x000fe20003fc6270 */
[----:B------:R-:W-:Y:S01]  /*7850*/  IMAD.HI.U32 R6, R2, R113, RZ ;  /* 0x0000007102067227 */ /* 0x000fe200078e00ff */
[----:B------:R-:W-:-:S02]  /*7860*/  ISETP.GE.AND P4, PT, R10, RZ, PT ;  /* 0x000000ff0a00720c */ /* 0x000fc40003f86270 */
[----:B------:R-:W-:Y:S01]  /*7870*/  LOP3.LUT R10, R3, 0x12e, RZ, 0xfc, !PT ;  /* 0x0000012e030a7812 */ /* 0x000fe200078efcff */
[----:B------:R-:W-:-:S03]  /*7880*/  IMAD.HI.U32 R5, R2, R109, RZ ;  /* 0x0000006d02057227 */ /* 0x000fc600078e00ff */
[----:B------:R-:W-:Y:S01]  /*7890*/  IABS R11, R10 ;  /* 0x0000000a000b7213 */ /* 0x000fe20000000000 */
[----:B------:R-:W-:Y:S02]  /*78a0*/  IMAD.MOV R6, RZ, RZ, -R6 ;  /* 0x000000ffff067224 */ /* 0x000fe400078e0a06 */
[----:B------:R-:W-:Y:S01]  /*78b0*/  IMAD.MOV R5, RZ, RZ, -R5 ;  /* 0x000000ffff057224 */ /* 0x000fe200078e0a05 */
[----:B------:R-:W-:Y:S01]  /*78c0*/  @!P0 IADD3 R108, R108, -R0, RZ ;  /* 0x800000006c6c8210 */ /* 0x000fe20007ffe0ff */
[C---:B------:R-:W-:Y:S02]  /*78d0*/  IMAD R113, R0.reuse, R6, R113 ;  /* 0x0000000600717224 */ /* 0x040fe400078e0271 */
[C---:B------:R-:W-:Y:S01]  /*78e0*/  IMAD R109, R0.reuse, R5, R109 ;  /* 0x00000005006d7224 */ /* 0x040fe200078e026d */
[----:B------:R-:W-:Y:S01]  /*78f0*/  LOP3.LUT R5, R3, 0x12c, RZ, 0xfc, !PT ;  /* 0x0000012c03057812 */ /* 0x000fe200078efcff */
[----:B------:R-:W-:Y:S01]  /*7900*/  @!P5 IMAD.IADD R107, R107, 0x1, -R0 ;  /* 0x000000016b6bd824 */ /* 0x000fe200078e0a00 */
[C---:B------:R-:W-:Y:S01]  /*7910*/  ISETP.GT.U32.AND P0, PT, R0.reuse, R113, PT ;  /* 0x000000710000720c */ /* 0x040fe20003f04070 */
[----:B------:R-:W-:Y:S01]  /*7920*/  @!P3 IMAD.MOV R106, RZ, RZ, -R106 ;  /* 0x000000ffff6ab224 */ /* 0x000fe200078e0a6a */
[----:B------:R-:W-:Y:S01]  /*7930*/  IABS R115, R5 ;  /* 0x0000000500737213 */ /* 0x000fe20000000000 */
[----:B------:R-:W-:Y:S01]  /*7940*/  @!P2 IMAD.MOV R107, RZ, RZ, -R107 ;  /* 0x000000ffff6ba224 */ /* 0x000fe200078e0a6b */
[----:B------:R-:W-:Y:S01]  /*7950*/  ISETP.GT.U32.AND P5, PT, R0, R109, PT ;  /* 0x0000006d0000720c */ /* 0x000fe20003fa4070 */
[----:B------:R-:W-:Y:S01]  /*7960*/  IMAD.HI.U32 R6, R2, R15, RZ ;  /* 0x0000000f02067227 */ /* 0x000fe200078e00ff */
[----:B------:R-:W-:-:S02]  /*7970*/  ISETP.GT.U32.AND P3, PT, R0, R108, PT ;  /* 0x0000006c0000720c */ /* 0x000fc40003f64070 */
[----:B------:R-:W-:Y:S01]  /*7980*/  ISETP.GE.AND P2, PT, R5, RZ, PT ;  /* 0x000000ff0500720c */ /* 0x000fe20003f46270 */
[----:B------:R-:W-:-:S04]  /*7990*/  IMAD.HI.U32 R4, R2, R115, RZ ;  /* 0x0000007302047227 */ /* 0x000fc800078e00ff */
[----:B------:R-:W-:Y:S02]  /*79a0*/  IMAD.MOV R4, RZ, RZ, -R4 ;  /* 0x000000ffff047224 */ /* 0x000fe400078e0a04 */
[----:B------:R-:W-:Y:S02]  /*79b0*/  @!P0 IMAD.IADD R113, R113, 0x1, -R0 ;  /* 0x0000000171718824 */ /* 0x000fe400078e0a00 */
[----:B------:R-:W-:Y:S02]  /*79c0*/  IMAD R115, R0, R4, R115 ;  /* 0x0000000400737224 */ /* 0x000fe400078e0273 */
[----:B------:R-:W-:Y:S01]  /*79d0*/  IMAD.HI.U32 R4, R2, R11, RZ ;  /* 0x0000000b02047227 */ /* 0x000fe200078e00ff */
[----:B------:R-:W-:-:S03]  /*79e0*/  ISETP.GT.U32.AND P0, PT, R0, R113, PT ;  /* 0x000000710000720c */ /* 0x000fc60003f04070 */
[----:B------:R-:W-:Y:S02]  /*79f0*/  @!P5 IMAD.IADD R109, R109, 0x1, -R0 ;  /* 0x000000016d6dd824 */ /* 0x000fe400078e0a00 */
[----:B------:R-:W-:-:S03]  /*7a00*/  IMAD.HI.U32 R5, R2, R13, RZ ;  /* 0x0000000d02057227 */ /* 0x000fc600078e00ff */
[----:B------:R-:W-:Y:S01]  /*7a10*/  ISETP.GT.U32.AND P5, PT, R0, R109, PT ;  /* 0x0000006d0000720c */ /* 0x000fe20003fa4070 */
[----:B------:R-:W-:Y:S02]  /*7a20*/  IMAD.MOV R4, RZ, RZ, -R4 ;  /* 0x000000ffff047224 */ /* 0x000fe400078e0a04 */
[----:B------:R-:W-:Y:S01]  /*7a30*/  @!P3 IMAD.IADD R108, R108, 0x1, -R0 ;  /* 0x000000016c6cb824 */ /* 0x000fe200078e0a00 */
[C---:B------:R-:W-:Y:S01]  /*7a40*/  ISETP.GT.U32.AND P3, PT, R0.reuse, R115, PT ;  /* 0x000000730000720c */ /* 0x040fe20003f64070 */
[----:B------:R-:W-:Y:S02]  /*7a50*/  IMAD.MOV R5, RZ, RZ, -R5 ;  /* 0x000000ffff057224 */ /* 0x000fe400078e0a05 */
[C---:B------:R-:W-:Y:S01]  /*7a60*/  IMAD R114, R0.reuse, R4, R11 ;  /* 0x0000000400727224 */ /* 0x040fe200078e020b */
[----:B------:R-:W-:Y:S01]  /*7a70*/  LOP3.LUT R11, R3, 0x136, RZ, 0xfc, !PT ;  /* 0x00000136030b7812 */ /* 0x000fe200078efcff */
[C---:B------:R-:W-:Y:S02]  /*7a80*/  IMAD R110, R0.reuse, R5, R13 ;  /* 0x00000005006e7224 */ /* 0x040fe400078e020d */
[----:B------:R-:W-:Y:S01]  /*7a90*/  @!P1 IMAD.MOV R108, RZ, RZ, -R108 ;  /* 0x000000ffff6c9224 */ /* 0x000fe200078e0a6c */
[C---:B------:R-:W-:Y:S01]  /*7aa0*/  ISETP.GT.U32.AND P1, PT, R0.reuse, R114, PT ;  /* 0x000000720000720c */ /* 0x040fe20003f24070 */
[----:B------:R-:W-:Y:S01]  /*7ab0*/  IMAD.MOV R6, RZ, RZ, -R6 ;  /* 0x000000ffff067224 */ /* 0x000fe200078e0a06 */
[----:B------:R-:W-:Y:S01]  /*7ac0*/  IABS R5, R11 ;  /* 0x0000000b00057213 */ /* 0x000fe20000000000 */
[--C-:B------:R-:W-:Y:S01]  /*7ad0*/  @!P0 IMAD.IADD R113, R113, 0x1, -R0.reuse ;  /* 0x0000000171718824 */ /* 0x100fe200078e0a00 */
[----:B------:R-:W-:Y:S01]  /*7ae0*/  ISETP.GT.U32.AND P0, PT, R0, R110, PT ;  /* 0x0000006e0000720c */ /* 0x000fe20003f04070 */
[--C-:B------:R-:W-:Y:S01]  /*7af0*/  @!P5 IMAD.IADD R109, R109, 0x1, -R0.reuse ;  /* 0x000000016d6dd824 */ /* 0x100fe200078e0a00 */
[----:B------:R-:W-:Y:S01]  /*7b00*/  ISETP.GE.AND P5, PT, R10, RZ, PT ;  /* 0x000000ff0a00720c */ /* 0x000fe20003fa6270 */
[----:B------:R-:W-:Y:S01]  /*7b10*/  IMAD R112, R0, R6, R15 ;  /* 0x0000000600707224 */ /* 0x000fe200078e020f */
[----:B------:R-:W-:Y:S01]  /*7b20*/  LOP3.LUT R10, R3, 0x134, RZ, 0xfc, !PT ;  /* 0x00000134030a7812 */ /* 0x000fe200078efcff */
[----:B------:R-:W-:-:S02]  /*7b30*/  @!P3 IMAD.IADD R115, R115, 0x1, -R0 ;  /* 0x000000017373b824 */ /* 0x000fc400078e0a00 */
[----:B------:R-:W-:Y:S01]  /*7b40*/  @!P4 IMAD.MOV R113, RZ, RZ, -R113 ;  /* 0x000000ffff71c224 */ /* 0x000fe200078e0a71 */
[----:B------:R-:W-:Y:S01]  /*7b50*/  ISETP.GT.U32.AND P4, PT, R0, R112, PT ;  /* 0x000000700000720c */ /* 0x000fe20003f84070 */
[--C-:B------:R-:W-:Y:S01]  /*7b60*/  @!P1 IMAD.IADD R114, R114, 0x1, -R0.reuse ;  /* 0x0000000172729824 */ /* 0x100fe200078e0a00 */
[----:B------:R-:W-:Y:S01]  /*7b70*/  IABS R111, R10 ;  /* 0x0000000a006f7213 */ /* 0x000fe20000000000 */
[----:B------:R-:W-:Y:S01]  /*7b80*/  @!P6 IMAD.MOV R109, RZ, RZ, -R109 ;  /* 0x000000ffff6de224 */ /* 0x000fe200078e0a6d */
[----:B------:R-:W-:Y:S01]  /*7b90*/  ISETP.GT.U32.AND P3, PT, R0, R115, PT ;  /* 0x000000730000720c */ /* 0x000fe20003f64070 */
[----:B------:R-:W-:Y:S01]  /*7ba0*/  @!P0 IMAD.IADD R110, R110, 0x1, -R0 ;  /* 0x000000016e6e8824 */ /* 0x000fe200078e0a00 */
[----:B------:R-:W-:Y:S01]  /*7bb0*/  ISETP.GT.U32.AND P0, PT, R0, R114, PT ;  /* 0x000000720000720c */ /* 0x000fe20003f04070 */
[----:B------:R-:W-:Y:S01]  /*7bc0*/  IMAD.HI.U32 R4, R2, R111, RZ ;  /* 0x0000006f02047227 */ /* 0x000fe200078e00ff */
[----:B------:R-:W-:Y:S02]  /*7bd0*/  ISETP.GE.AND P1, PT, R10, RZ, PT ;  /* 0x000000ff0a00720c */ /* 0x000fe40003f26270 */
[----:B------:R-:W-:Y:S01]  /*7be0*/  LOP3.LUT R10, R3, 0x138, RZ, 0xfc, !PT ;  /* 0x00000138030a7812 */ /* 0x000fe200078efcff */
[----:B------:R-:W-:Y:S01]  /*7bf0*/  IMAD.MOV R4, RZ, RZ, -R4 ;  /* 0x000000ffff047224 */ /* 0x000fe200078e0a04 */
[----:B------:R-:W-:-:S02]  /*7c00*/  ISETP.GE.AND P6, PT, R12, RZ, PT ;  /* 0x000000ff0c00720c */ /* 0x000fc40003fc6270 */
[----:B------:R-:W-:Y:S01]  /*7c10*/  @!P4 IADD3 R112, R112, -R0, RZ ;  /* 0x800000007070c210 */ /* 0x000fe20007ffe0ff */
[C---:B------:R-:W-:Y:S01]  /*7c20*/  IMAD R111, R0.reuse, R4, R111 ;  /* 0x00000004006f7224 */ /* 0x040fe200078e026f */
[----:B------:R-:W-:Y:S01]  /*7c30*/  ISETP.GT.U32.AND P4, PT, R0, R110, PT ;  /* 0x0000006e0000720c */ /* 0x000fe20003f84070 */
[----:B------:R-:W-:Y:S01]  /*7c40*/  @!P3 IMAD.IADD R115, R115, 0x1, -R0 ;  /* 0x000000017373b824 */ /* 0x000fe200078e0a00 */
[----:B------:R-:W-:Y:S01]  /*7c50*/  ISETP.GE.AND P3, PT, R14, RZ, PT ;  /* 0x000000ff0e00720c */ /* 0x000fe20003f66270 */
[----:B------:R-:W-:Y:S01]  /*7c60*/  IMAD.HI.U32 R4, R2, R5, RZ ;  /* 0x0000000502047227 */ /* 0x000fe200078e00ff */
[----:B------:R-:W-:Y:S02]  /*7c70*/  LOP3.LUT R14, R3, 0x13a, RZ, 0xfc, !PT ;  /* 0x0000013a030e7812 */ /* 0x000fe400078efcff */
[----:B------:R-:W-:Y:S01]  /*7c80*/  IABS R13, R10 ;  /* 0x0000000a000d7213 */ /* 0x000fe20000000000 */
[----:B------:R-:W-:Y:S01]  /*7c90*/  @!P2 IMAD.MOV R115, RZ, RZ, -R115 ;  /* 0x000000ffff73a224 */ /* 0x000fe200078e0a73 */
[----:B------:R-:W-:Y:S01]  /*7ca0*/  ISETP.GT.U32.AND P2, PT, R0, R112, PT ;  /* 0x000000700000720c */ /* 0x000fe20003f44070 */
[----:B------:R-:W-:Y:S01]  /*7cb0*/  IMAD.MOV R4, RZ, RZ, -R4 ;  /* 0x000000ffff047224 */ /* 0x000fe200078e0a04 */
[----:B------:R-:W-:Y:S01]  /*7cc0*/  IABS R15, R14 ;  /* 0x0000000e000f7213 */ /* 0x000fe20000000000 */
[----:B------:R-:W-:Y:S01]  /*7cd0*/  @!P0 IMAD.IADD R114, R114, 0x1, -R0 ;  /* 0x0000000172728824 */ /* 0x000fe200078e0a00 */
[C---:B------:R-:W-:Y:S01]  /*7ce0*/  ISETP.GT.U32.AND P0, PT, R0.reuse, R111, PT ;  /* 0x0000006f0000720c */ /* 0x040fe20003f04070 */
[----:B------:R-:W-:-:S02]  /*7cf0*/  IMAD R6, R0, R4, R5 ;  /* 0x0000000400067224 */ /* 0x000fc400078e0205 */
[----:B------:R-:W-:Y:S02]  /*7d00*/  @!P4 IMAD.IADD R110, R110, 0x1, -R0 ;  /* 0x000000016e6ec824 */ /* 0x000fe400078e0a00 */
[----:B------:R-:W-:Y:S01]  /*7d10*/  IMAD.HI.U32 R4, R2, R13, RZ ;  /* 0x0000000d02047227 */ /* 0x000fe200078e00ff */
[----:B------:R-:W-:-:S03]  /*7d20*/  ISETP.GT.U32.AND P4, PT, R0, R6, PT ;  /* 0x000000060000720c */ /* 0x000fc60003f84070 */
[----:B------:R-:W-:-:S04]  /*7d30*/  IMAD.HI.U32 R5, R2, R15, RZ ;  /* 0x0000000f02057227 */ /* 0x000fc800078e00ff */
[----:B------:R-:W-:Y:S02]  /*7d40*/  IMAD.MOV R4, RZ, RZ, -R4 ;  /* 0x000000ffff047224 */ /* 0x000fe400078e0a04 */
[--C-:B------:R-:W-:Y:S01]  /*7d50*/  @!P2 IMAD.IADD R112, R112, 0x1, -R0.reuse ;  /* 0x000000017070a824 */ /* 0x100fe200078e0a00 */
[----:B------:R-:W-:Y:S01]  /*7d60*/  ISETP.GE.AND P2, PT, R11, RZ, PT ;  /* 0x000000ff0b00720c */ /* 0x000fe20003f46270 */
[----:B------:R-:W-:Y:S01]  /*7d70*/  @!P0 IMAD.IADD R111, R111, 0x1, -R0 ;  /* 0x000000016f6f8824 */ /* 0x000fe200078e0a00 */
[----:B------:R-:W-:Y:S01]  /*7d80*/  ISETP.GE.AND P0, PT, R10, RZ, PT ;  /* 0x000000ff0a00720c */ /* 0x000fe20003f06270 */
[----:B------:R-:W-:-:S04]  /*7d90*/  IMAD.HI.U32 R11, R2, R17, RZ ;  /* 0x00000011020b7227 */ /* 0x000fc800078e00ff */
[----:B------:R-:W-:Y:S02]  /*7da0*/  IMAD.MOV R5, RZ, RZ, -R5 ;  /* 0x000000ffff057224 */ /* 0x000fe400078e0a05 */
[C---:B------:R-:W-:Y:S01]  /*7db0*/  IMAD R10, R0.reuse, R4, R13 ;  /* 0x00000004000a7224 */ /* 0x040fe200078e020d */
[----:B------:R-:W-:Y:S01]  /*7dc0*/  IABS R13, R18 ;  /* 0x00000012000d7213 */ /* 0x000fe20000000000 */
[----:B------:R-:W-:Y:S02]  /*7dd0*/  IMAD.MOV R12, RZ, RZ, -R11 ;  /* 0x000000ffff0c7224 */ /* 0x000fe400078e0a0b */
[C---:B------:R-:W-:Y:S01]  /*7de0*/  IMAD R11, R0.reuse, R5, R15 ;  /* 0x00000005000b7224 */ /* 0x040fe200078e020f */
[----:B------:R-:W-:Y:S01]  /*7df0*/  IABS R15, R19 ;  /* 0x00000013000f7213 */ /* 0x000fe20000000000 */
[----:B------:R-:W-:Y:S01]  /*7e00*/  @!P6 IMAD.MOV R110, RZ, RZ, -R110 ;  /* 0x000000ffff6ee224 */ /* 0x000fe200078e0a6e */
[----:B------:R-:W-:Y:S01]  /*7e10*/  ISETP.GT.U32.AND P6, PT, R0, R10, PT ;  /* 0x0000000a0000720c */ /* 0x000fe20003fc4070 */
[----:B------:R-:W-:-:S02]  /*7e20*/  @!P4 IMAD.IADD R6, R6, 0x1, -R0 ;  /* 0x000000010606c824 */ /* 0x000fc400078e0a00 */
[----:B------:R-:W-:Y:S01]  /*7e30*/  @!P3 IMAD.MOV R112, RZ, RZ, -R112 ;  /* 0x000000ffff70b224 */ /* 0x000fe200078e0a70 */
[C---:B------:R-:W-:Y:S01]  /*7e40*/  ISETP.GT.U32.AND P3, PT, R0.reuse, R11, PT ;  /* 0x0000000b0000720c */ /* 0x040fe20003f64070 */
[C---:B------:R-:W-:Y:S01]  /*7e50*/  IMAD R12, R0.reuse, R12, R17 ;  /* 0x0000000c000c7224 */ /* 0x040fe200078e0211 */
[----:B------:R-:W-:Y:S01]  /*7e60*/  ISETP.GT.U32.AND P4, PT, R0, R6, PT ;  /* 0x000000060000720c */ /* 0x000fe20003f84070 */
[----:B------:R-:W-:Y:S01]  /*7e70*/  IMAD.HI.U32 R4, R2, R13, RZ ;  /* 0x0000000d02047227 */ /* 0x000fe200078e00ff */
[----:B------:R-:W-:-:S03]  /*7e80*/  IABS R17, R21 ;  /* 0x0000001500117213 */ /* 0x000fc60000000000 */
[----:B------:R-:W-:Y:S02]  /*7e90*/  IMAD.MOV R5, RZ, RZ, -R4 ;  /* 0x000000ffff057224 */ /* 0x000fe400078e0a04 */
[----:B------:R-:W-:Y:S01]  /*7ea0*/  @!P6 IMAD.IADD R10, R10, 0x1, -R0 ;  /* 0x000000010a0ae824 */ /* 0x000fe200078e0a00 */
[----:B------:R-:W-:Y:S01]  /*7eb0*/  ISETP.GE.AND P6, PT, R16, RZ, PT ;  /* 0x000000ff1000720c */ /* 0x000fe20003fc6270 */
[----:B------:R-:W-:Y:S01]  /*7ec0*/  @!P5 IMAD.MOV R114, RZ, RZ, -R114 ;  /* 0x000000ffff72d224 */ /* 0x000fe200078e0a72 */
[C---:B------:R-:W-:Y:S01]  /*7ed0*/  ISETP.GT.U32.AND P5, PT, R0.reuse, R111, PT ;  /* 0x0000006f0000720c */ /* 0x040fe20003fa4070 */
[--C-:B------:R-:W-:Y:S01]  /*7ee0*/  @!P3 IMAD.IADD R11, R11, 0x1, -R0.reuse ;  /* 0x000000010b0bb824 */ /* 0x100fe200078e0a00 */
[----:B------:R-:W-:Y:S01]  /*7ef0*/  ISETP.GT.U32.AND P3, PT, R0, R10, PT ;  /* 0x0000000a0000720c */ /* 0x000fe20003f64070 */
[----:B------:R-:W-:Y:S01]  /*7f00*/  @!P4 IMAD.IADD R6, R6, 0x1, -R0 ;  /* 0x000000010606c824 */ /* 0x000fe200078e0a00 */
[C---:B------:R-:W-:Y:S01]  /*7f10*/  ISETP.GT.U32.AND P4, PT, R0.reuse, R12, PT ;  /* 0x0000000c0000720c */ /* 0x040fe20003f84070 */
[----:B------:R-:W-:Y:S01]  /*7f20*/  IMAD R13, R0, R5, R13 ;  /* 0x00000005000d7224 */ /* 0x000fe200078e020d */
[----:B------:R-:W-:Y:S01]  /*7f30*/  IABS R5, R20 ;  /* 0x0000001400057213 */ /* 0x000fe20000000000 */
[----:B------:R-:W-:Y:S01]  /*7f40*/  IMAD.HI.U32 R4, R2, R15, RZ ;  /* 0x0000000f02047227 */ /* 0x000fe200078e00ff */
[----:B------:R-:W-:-:S03]  /*7f50*/  IABS R16, R22 ;  /* 0x0000001600107213 */ /* 0x000fc60000000000 */
[----:B------:R-:W-:Y:S02]  /*7f60*/  IMAD.MOV R4, RZ, RZ, -R4 ;  /* 0x000000ffff047224 */ /* 0x000fe400078e0a04 */
[--C-:B------:R-:W-:Y:S01]  /*7f70*/  @!P5 IMAD.IADD R111, R111, 0x1, -R0.reuse ;  /* 0x000000016f6fd824 */ /* 0x100fe200078e0a00 */
[----:B------:R-:W-:Y:S01]  /*7f80*/  ISETP.GE.AND P5, PT, R14, RZ, PT ;  /* 0x000000ff0e00720c */ /* 0x000fe20003fa6270 */
[--C-:B------:R-:W-:Y:S01]  /*7f90*/  @!P3 IMAD.IADD R10, R10, 0x1, -R0.reuse ;  /* 0x000000010a0ab824 */ /* 0x100fe200078e0a00 */
[----:B------:R-:W-:Y:S01]  /*7fa0*/  ISETP.GT.U32.AND P3, PT, R0, R13, PT ;  /* 0x0000000d0000720c */ /* 0x000fe20003f64070 */
[----:B------:R-:W-:Y:S01]  /*7fb0*/  @!P4 IMAD.IADD R12, R12, 0x1, -R0 ;  /* 0x000000010c0cc824 */ /* 0x000fe200078e0a00 */
[C---:B------:R-:W-:Y:S01]  /*7fc0*/  ISETP.GT.U32.AND P4, PT, R0.reuse, R11, PT ;  /* 0x0000000b0000720c */ /* 0x040fe20003f84070 */
[----:B------:R-:W-:Y:S01]  /*7fd0*/  IMAD R14, R0, R4, R15 ;  /* 0x00000004000e7224 */ /* 0x000fe200078e020f */
[----:B------:R-:W-:Y:S01]  /*7fe0*/  @!P1 IADD3 R111, -R111, RZ, RZ ;  /* 0x000000ff6f6f9210 */ /* 0x000fe20007ffe1ff */
[----:B------:R-:W-:Y:S01]  /*7ff0*/  IMAD.HI.U32 R4, R2, R5, RZ ;  /* 0x0000000502047227 */ /* 0x000fe200078e00ff */
[----:B------:R-:W-:-:S03]  /*8000*/  ISETP.GT.U32.AND P1, PT, R0, R12, PT ;  /* 0x0000000c0000720c */ /* 0x000fc60003f24070 */
[----:B------:R-:W-:Y:S02]  /*8010*/  IMAD.MOV R15, RZ, RZ, -R4 ;  /* 0x000000ffff0f7224 */ /* 0x000fe400078e0a04 */
[----:B------:R-:W-:Y:S02]  /*8020*/  @!P2 IMAD.MOV R6, RZ, RZ, -R6 ;  /* 0x000000ffff06a224 */ /* 0x000fe400078e0a06 */
[--C-:B------:R-:W-:Y:S01]  /*8030*/  @!P3 IMAD.IADD R13, R13, 0x1, -R0.reuse ;  /* 0x000000010d0db824 */ /* 0x100fe200078e0a00 */
[----:B------:R-:W-:Y:S01]  /*8040*/  ISETP.GE.AND P3, PT, R19, RZ, PT ;  /* 0x000000ff1300720c */ /* 0x000fe20003f66270 */
[----:B------:R-:W-:Y:S01]  /*8050*/  @!P4 IMAD.IADD R11, R11, 0x1, -R0 ;  /* 0x000000010b0bc824 */ /* 0x000fe200078e0a00 */
[----:B------:R-:W-:Y:S01]  /*8060*/  ISETP.GT.U32.AND P4, PT, R0, R14, PT ;  /* 0x0000000e0000720c */ /* 0x000fe20003f84070 */
[----:B------:R-:W-:Y:S01]  /*8070*/  IMAD.HI.U32 R4, R2, R17, RZ ;  /* 0x0000001102047227 */ /* 0x000fe200078e00ff */
[----:B------:R-:W-:-:S03]  /*8080*/  ISETP.GT.U32.AND P2, PT, R0, R13, PT ;  /* 0x0000000d0000720c */ /* 0x000fc60003f44070 */
[C---:B------:R-:W-:Y:S02]  /*8090*/  IMAD R15, R0.reuse, R15, R5 ;  /* 0x0000000f000f7224 */ /* 0x040fe400078e0205 */
[----:B------:R-:W-:Y:S02]  /*80a0*/  IMAD.MOV.U32 R5, RZ, RZ, R16 ;  /* 0x000000ffff057224 */ /* 0x000fe400078e0010 */
[----:B------:R-:W-:Y:S02]  /*80b0*/  IMAD.MOV R16, RZ, RZ, -R4 ;  /* 0x000000ffff107224 */ /* 0x000fe400078e0a04 */
[----:B------:R-:W-:Y:S01]  /*80c0*/  @!P0 IMAD.MOV R10, RZ, RZ, -R10 ;  /* 0x000000ffff0a8224 */ /* 0x000fe200078e0a0a */
[C---:B------:R-:W-:Y:S01]  /*80d0*/  ISETP.GT.U32.AND P0, PT, R0.reuse, R15, PT ;  /* 0x0000000f0000720c */ /* 0x040fe20003f04070 */
[----:B------:R-:W-:Y:S01]  /*80e0*/  IMAD R16, R0, R16, R17 ;  /* 0x0000001000107224 */ /* 0x000fe200078e0211 */
[----:B------:R-:W-:Y:S01]  /*80f0*/  LOP3.LUT R17, R3, 0x148, RZ, 0xfc, !PT ;  /* 0x0000014803117812 */ /* 0x000fe200078efcff */
[----:B------:R-:W-:-:S02]  /*8100*/  @!P4 IMAD.IADD R14, R14, 0x1, -R0 ;  /* 0x000000010e0ec824 */ /* 0x000fc400078e0a00 */
[----:B------:R-:W-:Y:S01]  /*8110*/  @!P2 IMAD.IADD R13, R13, 0x1, -R0 ;  /* 0x000000010d0da824 */ /* 0x000fe200078e0a00 */
[----:B------:R-:W-:Y:S01]  /*8120*/  ISETP.GT.U32.AND P2, PT, R0, R16, PT ;  /* 0x000000100000720c */ /* 0x000fe20003f44070 */
[----:B------:R-:W-:Y:S01]  /*8130*/  IMAD.HI.U32 R4, R2, R5, RZ ;  /* 0x0000000502047227 */ /* 0x000fe200078e00ff */
[----:B------:R-:W-:-:S03]  /*8140*/  ISETP.GT.U32.AND P4, PT, R0, R14, PT ;  /* 0x0000000e0000720c */ /* 0x000fc60003f84070 */
[----:B------:R-:W-:Y:S01]  /*8150*/  @!P1 IMAD.IADD R12, R12, 0x1, -R0 ;  /* 0x000000010c0c9824 */ /* 0x000fe200078e0a00 */
[----:B------:R-:W-:Y:S01]  /*8160*/  ISETP.GE.AND P1, PT, R18, RZ, PT ;  /* 0x000000ff1200720c */ /* 0x000fe20003f26270 */
[----:B------:R-:W-:Y:S01]  /*8170*/  IMAD.MOV R4, RZ, RZ, -R4 ;  /* 0x000000ffff047224 */ /* 0x000fe200078e0a04 */
[----:B------:R-:W-:Y:S01]  /*8180*/  IABS R18, R17 ;  /* 0x0000001100127213 */ /* 0x000fe20000000000 */
[----:B------:R-:W-:Y:S01]  /*8190*/  @!P0 IMAD.IADD R15, R15, 0x1, -R0 ;  /* 0x000000010f0f8824 */ /* 0x000fe200078e0a00 */
[----:B------:R-:W-:Y:S01]  /*81a0*/  ISETP.GE.AND P0, PT, R17, RZ, PT ;  /* 0x000000ff1100720c */ /* 0x000fe20003f06270 */
[----:B------:R-:W-:Y:S02]  /*81b0*/  IMAD R17, R0, R4, R5 ;  /* 0x0000000400117224 */ /* 0x000fe400078e0205 */
[----:B------:R-:W-:Y:S02]  /*81c0*/  IMAD.MOV.U32 R5, RZ, RZ, R18 ;  /* 0x000000ffff057224 */ /* 0x000fe400078e0012 */
[--C-:B------:R-:W-:Y:S01]  /*81d0*/  @!P2 IMAD.IADD R16, R16, 0x1, -R0.reuse ;  /* 0x000000011010a824 */ /* 0x100fe200078e0a00 */
[----:B------:R-:W-:Y:S01]  /*81e0*/  ISETP.GT.U32.AND P2, PT, R0, R15, PT ;  /* 0x0000000f0000720c */ /* 0x000fe20003f44070 */
[----:B------:R-:W-:Y:S01]  /*81f0*/  @!P4 IMAD.IADD R14, R14, 0x1, -R0 ;  /* 0x000000010e0ec824 */ /* 0x000fe200078e0a00 */
[----:B------:R-:W-:Y:S01]  /*8200*/  ISETP.GE.AND P4, PT, R22, RZ, PT ;  /* 0x000000ff1600720c */ /* 0x000fe20003f86270 */
[----:B------:R-:W-:Y:S01]  /*8210*/  IMAD.HI.U32 R4, R2, R5, RZ ;  /* 0x0000000502047227 */ /* 0x000fe200078e00ff */
[----:B------:R-:W-:-:S02]  /*8220*/  @!P1 IADD3 R13, -R13, RZ, RZ ;  /* 0x000000ff0d0d9210 */ /* 0x000fc40007ffe1ff */
[C---:B------:R-:W-:Y:S01]  /*8230*/  ISETP.GT.U32.AND P1, PT, R0.reuse, R16, PT ;  /* 0x000000100000720c */ /* 0x040fe20003f24070 */
[----:B------:R-:W-:Y:S01]  /*8240*/  @!P3 IMAD.MOV R14, RZ, RZ, -R14 ;  /* 0x000000ffff0eb224 */ /* 0x000fe200078e0a0e */
[----:B------:R-:W-:Y:S01]  /*8250*/  ISETP.GT.U32.AND P3, PT, R0, R17, PT ;  /* 0x000000110000720c */ /* 0x000fe20003f64070 */
[----:B------:R-:W-:Y:S01]  /*8260*/  IMAD.MOV R4, RZ, RZ, -R4 ;  /* 0x000000ffff047224 */ /* 0x000fe200078e0a04 */
[C---:B------:R-:W-:Y:S01]  /*8270*/  LOP3.LUT R22, R3.reuse, 0x14c, RZ, 0xfc, !PT ;  /* 0x0000014c03167812 */ /* 0x040fe200078efcff */
[----:B------:R-:W-:Y:S01]  /*8280*/  @!P5 IMAD.MOV R11, RZ, RZ, -R11 ;  /* 0x000000ffff0bd224 */ /* 0x000fe200078e0a0b */
[----:B------:R-:W-:Y:S01]  /*8290*/  ISETP.GE.AND P5, PT, R20, RZ, PT ;  /* 0x000000ff1400720c */ /* 0x000fe20003fa6270 */
[C---:B------:R-:W-:Y:S01]  /*82a0*/  IMAD R18, R0.reuse, R4, R5 ;  /* 0x0000000400127224 */ /* 0x040fe200078e0205 */
[----:B------:R-:W-:Y:S01]  /*82b0*/  LOP3.LUT R20, R3, 0x14a, RZ, 0xfc, !PT ;  /* 0x0000014a03147812 */ /* 0x000fe200078efcff */
[----:B------:R-:W-:Y:S02]  /*82c0*/  @!P2 IMAD.IADD R15, R15, 0x1, -R0 ;  /* 0x000000010f0fa824 */ /* 0x000fe400078e0a00 */
[----:B------:R-:W-:Y:S01]  /*82d0*/  @!P6 IMAD.MOV R12, RZ, RZ, -R12 ;  /* 0x000000ffff0ce224 */ /* 0x000fe200078e0a0c */
[----:B------:R-:W-:Y:S01]  /*82e0*/  ISETP.GT.U32.AND P2, PT, R0, R18, PT ;  /* 0x000000120000720c */ /* 0x000fe20003f44070 */
[--C-:B------:R-:W-:Y:S01]  /*82f0*/  @!P1 IMAD.IADD R16, R16, 0x1, -R0.reuse ;  /* 0x0000000110109824 */ /* 0x100fe200078e0a00 */
[----:B------:R-:W-:Y:S01]  /*8300*/  ISETP.GE.AND P6, PT, R21, RZ, PT ;  /* 0x000000ff1500720c */ /* 0x000fe20003fc6270 */
[----:B------:R-:W-:Y:S01]  /*8310*/  @!P3 IMAD.IADD R17, R17, 0x1, -R0 ;  /* 0x000000011111b824 */ /* 0x000fe200078e0a00 */
[----:B------:R-:W-:-:S02]  /*8320*/  IABS R19, R20 ;  /* 0x0000001400137213 */ /* 0x000fc40000000000 */
[----:B------:R-:W-:Y:S01]  /*8330*/  IABS R21, R22 ;  /* 0x0000001600157213 */ /* 0x000fe20000000000 */
[----:B------:R-:W-:Y:S01]  /*8340*/  @!P5 IMAD.MOV R15, RZ, RZ, -R15 ;  /* 0x000000ffff0fd224 */ /* 0x000fe200078e0a0f */
[----:B------:R-:W-:Y:S01]  /*8350*/  ISETP.GT.U32.AND P5, PT, R0, R17, PT ;  /* 0x000000110000720c */ /* 0x000fe20003fa4070 */
[----:B------:R-:W-:Y:S01]  /*8360*/  IMAD.HI.U32 R4, R2, R19, RZ ;  /* 0x0000001302047227 */ /* 0x000fe200078e00ff */
[----:B------:R-:W-:Y:S02]  /*8370*/  ISETP.GE.AND P1, PT, R20, RZ, PT ;  /* 0x000000ff1400720c */ /* 0x000fe40003f26270 */
[----:B------:R-:W-:Y:S01]  /*8380*/  ISETP.GE.AND P3, PT, R22, RZ, PT ;  /* 0x000000ff1600720c */ /* 0x000fe20003f66270 */
[----:B------:R-:W-:Y:S01]  /*8390*/  IMAD.HI.U32 R5, R2, R21, RZ ;  /* 0x0000001502057227 */ /* 0x000fe200078e00ff */
[----:B------:R-:W-:-:S03]  /*83a0*/  LOP3.LUT R22, R3, 0x150, RZ, 0xfc, !PT ;  /* 0x0000015003167812 */ /* 0x000fc600078efcff */
[----:B------:R-:W-:Y:S02]  /*83b0*/  IMAD.MOV R20, RZ, RZ, -R4 ;  /* 0x000000ffff147224 */ /* 0x000fe400078e0a04 */
[----:B------:R-:W-:Y:S02]  /*83c0*/  @!P2 IMAD.IADD R18, R18, 0x1, -R0 ;  /* 0x000000011212a824 */ /* 0x000fe400078e0a00 */
[----:B------:R-:W-:Y:S02]  /*83d0*/  IMAD.MOV R5, RZ, RZ, -R5 ;  /* 0x000000ffff057224 */ /* 0x000fe400078e0a05 */
[C---:B------:R-:W-:Y:S01]  /*83e0*/  IMAD R19, R0.reuse, R20, R19 ;  /* 0x0000001400137224 */ /* 0x040fe200078e0213 */
[C---:B------:R-:W-:Y:S01]  /*83f0*/  ISETP.GT.U32.AND P2, PT, R0.reuse, R18, PT ;  /* 0x000000120000720c */ /* 0x040fe20003f44070 */
[----:B------:R-:W-:Y:S02]  /*8400*/  IMAD R20, R0, R5, R21 ;  /* 0x0000000500147224 */ /* 0x000fe400078e0215 */
[----:B------:R-:W-:-:S04]  /*8410*/  IMAD.HI.U32 R4, R2, R23, RZ ;  /* 0x0000001702047227 */ /* 0x000fc800078e00ff */
[----:B------:R-:W-:Y:S01]  /*8420*/  @!P5 IMAD.IADD R17, R17, 0x1, -R0 ;  /* 0x000000011111d824 */ /* 0x000fe200078e0a00 */
[C---:B------:R-:W-:Y:S01]  /*8430*/  ISETP.GT.U32.AND P5, PT, R0.reuse, R20, PT ;  /* 0x000000140000720c */ /* 0x040fe20003fa4070 */
[----:B------:R-:W-:Y:S02]  /*8440*/  IMAD.MOV R4, RZ, RZ, -R4 ;  /* 0x000000ffff047224 */ /* 0x000fe400078e0a04 */
[----:B------:R-:W-:Y:S01]  /*8450*/  @!P6 IMAD.MOV R16, RZ, RZ, -R16 ;  /* 0x000000ffff10e224 */ /* 0x000fe200078e0a10 */
[C---:B------:R-:W-:Y:S01]  /*8460*/  ISETP.GT.U32.AND P6, PT, R0.reuse, R19, PT ;  /* 0x000000130000720c */ /* 0x040fe20003fc4070 */
[----:B------:R-:W-:Y:S01]  /*8470*/  IMAD R21, R0, R4, R23 ;  /* 0x0000000400157224 */ /* 0x000fe200078e0217 */
[----:B------:R-:W-:Y:S01]  /*8480*/  IABS R23, R22 ;  /* 0x0000001600177213 */ /* 0x000fe20000000000 */
[----:B------:R-:W-:Y:S02]  /*8490*/  @!P2 IMAD.IADD R18, R18, 0x1, -R0 ;  /* 0x000000011212a824 */ /* 0x000fe400078e0a00 */
[----:B------:R-:W-:Y:S01]  /*84a0*/  @!P4 IMAD.MOV R17, RZ, RZ, -R17 ;  /* 0x000000ffff11c224 */ /* 0x000fe200078e0a11 */
[----:B------:R-:W-:Y:S01]  /*84b0*/  ISETP.GT.U32.AND P2, PT, R0, R21, PT ;  /* 0x000000150000720c */ /* 0x000fe20003f44070 */
[----:B------:R-:W-:Y:S01]  /*84c0*/  IMAD.HI.U32 R4, R2, R23, RZ ;  /* 0x0000001702047227 */ /* 0x000fe200078e00ff */
[----:B------:R-:W-:-:S02]  /*84d0*/  @!P0 IADD3 R18, -R18, RZ, RZ ;  /* 0x000000ff12128210 */ /* 0x000fc40007ffe1ff */
[----:B------:R-:W-:Y:S01]  /*84e0*/  ISETP.GE.AND P0, PT, R22, RZ, PT ;  /* 0x000000ff1600720c */ /* 0x000fe20003f06270 */
[--C-:B------:R-:W-:Y:S02]  /*84f0*/  @!P5 IMAD.IADD R20, R20, 0x1, -R0.reuse ;  /* 0x000000011414d824 */ /* 0x100fe400078e0a00 */
[----:B------:R-:W-:Y:S01]  /*8500*/  @!P6 IMAD.IADD R19, R19, 0x1, -R0 ;  /* 0x000000011313e824 */ /* 0x000fe200078e0a00 */
[----:B------:R-:W-:Y:S01]  /*8510*/  ISETP.GE.AND P6, PT, R24, RZ, PT ;  /* 0x000000ff1800720c */ /* 0x000fe20003fc6270 */
[----:B------:R-:W-:Y:S01]  /*8520*/  IMAD.HI.U32 R5, R2, R25, RZ ;  /* 0x0000001902057227 */ /* 0x000fe200078e00ff */
[C---:B------:R-:W-:Y:S02]  /*8530*/  ISETP.GT.U32.AND P4, PT, R0.reuse, R20, PT ;  /* 0x000000140000720c */ /* 0x040fe40003f84070 */
[----:B------:R-:W-:Y:S01]  /*8540*/  ISETP.GT.U32.AND P5, PT, R0, R19, PT ;  /* 0x000000130000720c */ /* 0x000fe20003fa4070 */
[----:B------:R-:W-:Y:S02]  /*8550*/  IMAD.MOV R4, RZ, RZ, -R4 ;  /* 0x000000ffff047224 */ /* 0x000fe400078e0a04 */
[----:B------:R-:W-:-:S02]  /*8560*/  @!P2 IMAD.IADD R21, R21, 0x1, -R0 ;  /* 0x000000011515a824 */ /* 0x000fc400078e0a00 */
[----:B------:R-:W-:Y:S02]  /*8570*/  IMAD.MOV R5, RZ, RZ, -R5 ;  /* 0x000000ffff057224 */ /* 0x000fe400078e0a05 */
[C---:B------:R-:W-:Y:S01]  /*8580*/  IMAD R22, R0.reuse, R4, R23 ;  /* 0x0000000400167224 */ /* 0x040fe200078e0217 */
[C---:B------:R-:W-:Y:S01]  /*8590*/  ISETP.GT.U32.AND P2, PT, R0.reuse, R21, PT ;  /* 0x000000150000720c */ /* 0x040fe20003f44070 */
[----:B------:R-:W-:Y:S02]  /*85a0*/  IMAD R23, R0, R5, R25 ;  /* 0x0000000500177224 */ /* 0x000fe400078e0219 */
[--C-:B------:R-:W-:Y:S02]  /*85b0*/  @!P4 IMAD.IADD R20, R20, 0x1, -R0.reuse ;  /* 0x000000011414c824 */ /* 0x100fe400078e0a00 */
[----:B------:R-:W-:Y:S01]  /*85c0*/  @!P5 IMAD.IADD R19, R19, 0x1, -R0 ;  /* 0x000000011313d824 */ /* 0x000fe200078e0a00 */
[----:B------:R-:W-:Y:S01]  /*85d0*/  ISETP.GT.U32.AND P4, PT, R0, R23, PT ;  /* 0x000000170000720c */ /* 0x000fe20003f84070 */
[----:B------:R-:W-:Y:S01]  /*85e0*/  IMAD.HI.U32 R4, R2, R27, RZ ;  /* 0x0000001b02047227 */ /* 0x000fe200078e00ff */
[----:B------:R-:W-:-:S03]  /*85f0*/  ISETP.GT.U32.AND P5, PT, R0, R22, PT ;  /* 0x000000160000720c */ /* 0x000fc60003fa4070 */
[----:B------:R-:W-:-:S04]  /*8600*/  IMAD.HI.U32 R5, R2, R29, RZ ;  /* 0x0000001d02057227 */ /* 0x000fc800078e00ff */
[----:B------:R-:W-:Y:S02]  /*8610*/  IMAD.MOV R4, RZ, RZ, -R4 ;  /* 0x000000ffff047224 */ /* 0x000fe400078e0a04 */
[--C-:B------:R-:W-:Y:S01]  /*8620*/  @!P2 IMAD.IADD R21, R21, 0x1, -R0.reuse ;  /* 0x000000011515a824 */ /* 0x100fe200078e0a00 */
[----:B------:R-:W-:Y:S01]  /*8630*/  ISETP.GE.AND P2, PT, R26, RZ, PT ;  /* 0x000000ff1a00720c */ /* 0x000fe20003f46270 */
[----:B------:R-:W-:Y:S01]  /*8640*/  IMAD.MOV R5, RZ, RZ, -R5 ;  /* 0x000000ffff057224 */ /* 0x000fe200078e0a05 */
[----:B------:R-:W-:Y:S01]  /*8650*/  IABS R26, R31 ;  /* 0x0000001f001a7213 */ /* 0x000fe20000000000 */
[C---:B------:R-:W-:Y:S02]  /*8660*/  IMAD R24, R0.reuse, R4, R27 ;  /* 0x0000000400187224 */ /* 0x040fe400078e021b */
[----:B------:R-:W-:Y:S02]  /*8670*/  @!P4 IMAD.IADD R23, R23, 0x1, -R0 ;  /* 0x000000011717c824 */ /* 0x000fe400078e0a00 */
[----:B------:R-:W-:Y:S01]  /*8680*/  IMAD R25, R0, R5, R29 ;  /* 0x0000000500197224 */ /* 0x000fe200078e021d */
[----:B------:R-:W-:Y:S01]  /*8690*/  LOP3.LUT R29, R3, 0x15a, RZ, 0xfc, !PT ;  /* 0x0000015a031d7812 */ /* 0x000fe200078efcff */
[----:B------:R-:W-:-:S02]  /*86a0*/  IMAD.MOV.U32 R5, RZ, RZ, R26 ;  /* 0x000000ffff057224 */ /* 0x000fc400078e001a */
[----:B------:R-:W-:Y:S01]  /*86b0*/  @!P5 IMAD.IADD R22, R22, 0x1, -R0 ;  /* 0x000000011616d824 */ /* 0x000fe200078e0a00 */
[C---:B------:R-:W-:Y:S01]  /*86c0*/  ISETP.GT.U32.AND P5, PT, R0.reuse, R24, PT ;  /* 0x000000180000720c */ /* 0x040fe20003fa4070 */
[----:B------:R-:W-:Y:S01]  /*86d0*/  @!P1 IMAD.MOV R19, RZ, RZ, -R19 ;  /* 0x000000ffff139224 */ /* 0x000fe200078e0a13 */
[----:B------:R-:W-:Y:S01]  /*86e0*/  ISETP.GT.U32.AND P1, PT, R0, R23, PT ;  /* 0x000000170000720c */ /* 0x000fe20003f24070 */
[----:B------:R-:W-:Y:S01]  /*86f0*/  IMAD.HI.U32 R4, R2, R5, RZ ;  /* 0x0000000502047227 */ /* 0x000fe200078e00ff */
[C---:B------:R-:W-:Y:S02]  /*8700*/  ISETP.GT.U32.AND P4, PT, R0.reuse, R22, PT ;  /* 0x000000160000720c */ /* 0x040fe40003f84070 */
[----:B------:R-:W-:Y:S01]  /*8710*/  IABS R27, R29 ;  /* 0x0000001d001b7213 */ /* 0x000fe20000000000 */
[----:B------:R-:W-:Y:S01]  /*8720*/  @!P3 IMAD.MOV R20, RZ, RZ, -R20 ;  /* 0x000000ffff14b224 */ /* 0x000fe200078e0a14 */
[----:B------:R-:W-:Y:S01]  /*8730*/  ISETP.GT.U32.AND P3, PT, R0, R25, PT ;  /* 0x000000190000720c */ /* 0x000fe20003f64070 */
[----:B------:R-:W-:-:S02]  /*8740*/  IMAD.MOV R4, RZ, RZ, -R4 ;  /* 0x000000ffff047224 */ /* 0x000fc400078e0a04 */
[----:B------:R-:W-:Y:S02]  /*8750*/  @!P6 IMAD.MOV R21, RZ, RZ, -R21 ;  /* 0x000000ffff15e224 */ /* 0x000fe400078e0a15 */
[----:B------:R-:W-:Y:S01]  /*8760*/  IMAD R26, R0, R4, R5 ;  /* 0x00000004001a7224 */ /* 0x000fe200078e0205 */
[----:B------:R-:W-:Y:S01]  /*8770*/  LOP3.LUT R5, R3, 0x15e, RZ, 0xfc, !PT ;  /* 0x0000015e03057812 */ /* 0x000fe200078efcff */
[--C-:B------:R-:W-:Y:S01]  /*8780*/  @!P5 IMAD.IADD R24, R24, 0x1, -R0.reuse ;  /* 0x000000011818d824 */ /* 0x100fe200078e0a00 */
[----:B------:R-:W-:Y:S01]  /*8790*/  ISETP.GE.AND P5, PT, R28, RZ, PT ;  /* 0x000000ff1c00720c */ /* 0x000fe20003fa6270 */
[--C-:B------:R-:W-:Y:S01]  /*87a0*/  @!P1 IMAD.IADD R23, R23, 0x1, -R0.reuse ;  /* 0x0000000117179824 */ /* 0x100fe200078e0a00 */
[----:B------:R-:W-:Y:S01]  /*87b0*/  ISETP.GT.U32.AND P1, PT, R0, R26, PT ;  /* 0x0000001a0000720c */ /* 0x000fe20003f24070 */
[--C-:B------:R-:W-:Y:S01]  /*87c0*/  @!P4 IMAD.IADD R22, R22, 0x1, -R0.reuse ;  /* 0x000000011616c824 */ /* 0x100fe200078e0a00 */
[----:B------:R-:W-:Y:S01]  /*87d0*/  ISETP.GT.U32.AND P6, PT, R0, R24, PT ;  /* 0x000000180000720c */ /* 0x000fe20003fc4070 */
[----:B------:R-:W-:Y:S01]  /*87e0*/  @!P3 IMAD.IADD R25, R25, 0x1, -R0 ;  /* 0x000000011919b824 */ /* 0x000fe200078e0a00 */
[----:B------:R-:W-:Y:S01]  /*87f0*/  ISETP.GE.AND P4, PT, R30, RZ, PT ;  /* 0x000000ff1e00720c */ /* 0x000fe20003f86270 */
[----:B------:R-:W-:Y:S01]  /*8800*/  IMAD.HI.U32 R4, R2, R27, RZ ;  /* 0x0000001b02047227 */ /* 0x000fe200078e00ff */
[----:B------:R-:W-:-:S02]  /*8810*/  ISETP.GE.AND P3, PT, R31, RZ, PT ;  /* 0x000000ff1f00720c */ /* 0x000fc40003f66270 */
[C---:B------:R-:W-:Y:S01]  /*8820*/  LOP3.LUT R28, R3.reuse, 0x160, RZ, 0xfc, !PT ;  /* 0x00000160031c7812 */ /* 0x040fe200078efcff */
[----:B------:R-:W-:Y:S01]  /*8830*/  @!P0 IMAD.MOV R22, RZ, RZ, -R22 ;  /* 0x000000ffff168224 */ /* 0x000fe200078e0a16 */
[----:B------:R-:W-:Y:S01]  /*8840*/  ISETP.GT.U32.AND P0, PT, R0, R25, PT ;  /* 0x000000190000720c */ /* 0x000fe20003f04070 */
[----:B------:R-:W-:Y:S01]  /*8850*/  IMAD.MOV R4, RZ, RZ, -R4 ;  /* 0x000000ffff047224 */ /* 0x000fe200078e0a04 */
[----:B------:R-:W-:Y:S01]  /*8860*/  IABS R33, R28 ;  /* 0x0000001c00217213 */ /* 0x000fe20000000000 */
[----:B------:R-:W-:Y:S01]  /*8870*/  @!P2 IMAD.MOV R23, RZ, RZ, -R23 ;  /* 0x000000ffff17a224 */ /* 0x000fe200078e0a17 */
[----:B------:R-:W-:Y:S01]  /*8880*/  @!P1 IADD3 R26, R26, -R0, RZ ;  /* 0x800000001a1a9210 */ /* 0x000fe20007ffe0ff */
[----:B------:R-:W-:Y:S01]  /*8890*/  IMAD R27, R0, R4, R27 ;  /* 0x00000004001b7224 */ /* 0x000fe200078e021b */
[----:B------:R-:W-:Y:S01]  /*88a0*/  LOP3.LUT R4, R3, 0x15c, RZ, 0xfc, !PT ;  /* 0x0000015c03047812 */ /* 0x000fe200078efcff */
[----:B------:R-:W-:Y:S01]  /*88b0*/  @!P6 IMAD.IADD R24, R24, 0x1, -R0 ;  /* 0x000000011818e824 */ /* 0x000fe200078e0a00 */
[----:B------:R-:W-:-:S02]  /*88c0*/  ISETP.GE.AND P6, PT, R29, RZ, PT ;  /* 0x000000ff1d00720c */ /* 0x000fc40003fc6270 */
[----:B------:R-:W-:Y:S01]  /*88d0*/  ISETP.GT.U32.AND P1, PT, R0, R26, PT ;  /* 0x0000001a0000720c */ /* 0x000fe20003f24070 */
[----:B------:R-:W-:Y:S01]  /*88e0*/  @!P5 IMAD.MOV R24, RZ, RZ, -R24 ;  /* 0x000000ffff18d224 */ /* 0x000fe200078e0a18 */
[----:B------:R-:W-:Y:S01]  /*88f0*/  IABS R29, R4 ;  /* 0x00000004001d7213 */ /* 0x000fe20000000000 */
[----:B------:R-:W-:Y:S01]  /*8900*/  @!P0 IMAD.IADD R25, R25, 0x1, -R0 ;  /* 0x0000000119198824 */ /* 0x000fe200078e0a00 */
[----:B------:R-:W-:Y:S02]  /*8910*/  ISETP.GE.AND P2, PT, R4, RZ, PT ;  /* 0x000000ff0400720c */ /* 0x000fe40003f46270 */
[----:B------:R-:W-:Y:S01]  /*8920*/  ISETP.GT.U32.AND P0, PT, R0, R27, PT ;  /* 0x0000001b0000720c */ /* 0x000fe20003f04070 */
[----:B------:R-:W-:Y:S01]  /*8930*/  IMAD.HI.U32 R4, R2, R29, RZ ;  /* 0x0000001d02047227 */ /* 0x000fe200078e00ff */
[----:B------:R-:W-:Y:S02]  /*8940*/  ISETP.GE.AND P5, PT, R5, RZ, PT ;  /* 0x000000ff0500720c */ /* 0x000fe40003fa6270 */
[----:B------:R-:W-:Y:S01]  /*8950*/  IABS R31, R5 ;  /* 0x00000005001f7213 */ /* 0x000fe20000000000 */
[----:B------:R-:W-:Y:S01]  /*8960*/  @!P4 IMAD.MOV R25, RZ, RZ, -R25 ;  /* 0x000000ffff19c224 */ /* 0x000fe200078e0a19 */
[----:B------:R-:W-:Y:S01]  /*8970*/  ISETP.GE.AND P4, PT, R28, RZ, PT ;  /* 0x000000ff1c00720c */ /* 0x000fe20003f86270 */
[----:B------:R-:W-:Y:S01]  /*8980*/  IMAD.MOV R28, RZ, RZ, -R4 ;  /* 0x000000ffff1c7224 */ /* 0x000fe200078e0a04 */
[----:B------:R-:W-:Y:S01]  /*8990*/  LOP3.LUT R30, R3, 0x162, RZ, 0xfc, !PT ;  /* 0x00000162031e7812 */ /* 0x000fe200078efcff */
[----:B------:R-:W-:-:S02]  /*89a0*/  @!P1 IMAD.IADD R26, R26, 0x1, -R0 ;  /* 0x000000011a1a9824 */ /* 0x000fc400078e0a00 */
[----:B------:R-:W-:Y:S01]  /*89b0*/  IMAD R28, R0, R28, R29 ;  /* 0x0000001c001c7224 */ /* 0x000fe200078e021d */
[----:B------:R-:W-:Y:S01]  /*89c0*/  IABS R35, R30 ;  /* 0x0000001e00237213 */ /* 0x000fe20000000000 */
[----:B------:R-:W-:Y:S01]  /*89d0*/  @!P0 IMAD.IADD R27, R27, 0x1, -R0 ;  /* 0x000000011b1b8824 */ /* 0x000fe200078e0a00 */
[----:B------:R-:W-:Y:S01]  /*89e0*/  ISETP.GE.AND P1, PT, R30, RZ, PT ;  /* 0x000000ff1e00720c */ /* 0x000fe20003f26270 */
[----:B------:R-:W-:Y:S01]  /*89f0*/  @!P3 IMAD.MOV R26, RZ, RZ, -R26 ;  /* 0x000000ffff1ab224 */ /* 0x000fe200078e0a1a */
[----:B------:R-:W-:Y:S01]  /*8a00*/  ISETP.GT.U32.AND P3, PT, R0, R28, PT ;  /* 0x0000001c0000720c */ /* 0x000fe20003f64070 */
[----:B------:R-:W-:Y:S01]  /*8a10*/  IMAD.HI.U32 R5, R2, R33, RZ ;  /* 0x0000002102057227 */ /* 0x000fe200078e00ff */
[----:B------:R-:W-:-:S03]  /*8a20*/  ISETP.GT.U32.AND P0, PT, R0, R27, PT ;  /* 0x0000001b0000720c */ /* 0x000fc60003f04070 */
[----:B------:R-:W-:Y:S02]  /*8a30*/  IMAD.MOV R5, RZ, RZ, -R5 ;  /* 0x000000ffff057224 */ /* 0x000fe400078e0a05 */
[----:B------:R-:W-:-:S04]  /*8a40*/  IMAD.HI.U32 R4, R2, R31, RZ ;  /* 0x0000001f02047227 */ /* 0x000fc800078e00ff */
[----:B------:R-:W-:Y:S01]  /*8a50*/  IMAD R30, R0, R5, R33 ;  /* 0x00000005001e7224 */ /* 0x000fe200078e0221 */
[----:B------:R-:W-:Y:S01]  /*8a60*/  IABS R33, R36 ;  /* 0x0000002400217213 */ /* 0x000fe20000000000 */
[--C-:B------:R-:W-:Y:S02]  /*8a70*/  @!P3 IMAD.IADD R28, R28, 0x1, -R0.reuse ;  /* 0x000000011c1cb824 */ /* 0x100fe400078e0a00 */
[----:B------:R-:W-:Y:S02]  /*8a80*/  @!P0 IMAD.IADD R27, R27, 0x1, -R0 ;  /* 0x000000011b1b8824 */ /* 0x000fe400078e0a00 */
[----:B------:R-:W-:Y:S01]  /*8a90*/  IMAD.MOV R29, RZ, RZ, -R4 ;  /* 0x000000ffff1d7224 */ /* 0x000fe200078e0a04 */
[----:B------:R-:W-:Y:S01]  /*8aa0*/  ISETP.GT.U32.AND P3, PT, R0, R28, PT ;  /* 0x0000001c0000720c */ /* 0x000fe20003f64070 */
[----:B------:R-:W-:-:S04]  /*8ab0*/  IMAD.HI.U32 R4, R2, R35, RZ ;  /* 0x0000002302047227 */ /* 0x000fc800078e00ff */
[----:B------:R-:W-:Y:S01]  /*8ac0*/  @!P6 IMAD.MOV R27, RZ, RZ, -R27 ;  /* 0x000000ffff1be224 */ /* 0x000fe200078e0a1b */
[C---:B------:R-:W-:Y:S01]  /*8ad0*/  ISETP.GT.U32.AND P6, PT, R0.reuse, R30, PT ;  /* 0x0000001e0000720c */ /* 0x040fe20003fc4070 */
[----:B------:R-:W-:Y:S02]  /*8ae0*/  IMAD.MOV R4, RZ, RZ, -R4 ;  /* 0x000000ffff047224 */ /* 0x000fe400078e0a04 */
[C---:B------:R-:W-:Y:S02]  /*8af0*/  IMAD R29, R0.reuse, R29, R31 ;  /* 0x0000001d001d7224 */ /* 0x040fe400078e021f */
[----:B------:R-:W-:Y:S01]  /*8b00*/  IMAD R31, R0, R4, R35 ;  /* 0x00000004001f7224 */ /* 0x000fe200078e0223 */
[----:B------:R-:W-:Y:S01]  /*8b10*/  IABS R35, R38 ;  /* 0x0000002600237213 */ /* 0x000fe20000000000 */
[----:B------:R-:W-:Y:S01]  /*8b20*/  @!P3 IMAD.IADD R28, R28, 0x1, -R0 ;  /* 0x000000011c1cb824 */ /* 0x000fe200078e0a00 */
[----:B------:R-:W-:Y:S01]  /*8b30*/  ISETP.GT.U32.AND P0, PT, R0, R29, PT ;  /* 0x0000001d0000720c */ /* 0x000fe20003f04070 */
[----:B------:R-:W-:Y:S01]  /*8b40*/  IMAD.HI.U32 R4, R2, R33, RZ ;  /* 0x0000002102047227 */ /* 0x000fe200078e00ff */
[----:B------:R-:W-:-:S03]  /*8b50*/  ISETP.GT.U32.AND P3, PT, R0, R31, PT ;  /* 0x0000001f0000720c */ /* 0x000fc60003f64070 */
[----:B------:R-:W-:Y:S02]  /*8b60*/  @!P6 IMAD.IADD R30, R30, 0x1, -R0 ;  /* 0x000000011e1ee824 */ /* 0x000fe400078e0a00 */
[----:B------:R-:W-:-:S03]  /*8b70*/  IMAD.HI.U32 R5, R2, R35, RZ ;  /* 0x0000002302057227 */ /* 0x000fc600078e00ff */
[C---:B------:R-:W-:Y:S01]  /*8b80*/  ISETP.GT.U32.AND P6, PT, R0.reuse, R30, PT ;  /* 0x0000001e0000720c */ /* 0x040fe20003fc4070 */
[----:B------:R-:W-:Y:S02]  /*8b90*/  IMAD.MOV R4, RZ, RZ, -R4 ;  /* 0x000000ffff047224 */ /* 0x000fe400078e0a04 */
[----:B------:R-:W-:Y:S02]  /*8ba0*/  IMAD.MOV R5, RZ, RZ, -R5 ;  /* 0x000000ffff057224 */ /* 0x000fe400078e0a05 */
[C---:B------:R-:W-:Y:S02]  /*8bb0*/  IMAD R32, R0.reuse, R4, R33 ;  /* 0x0000000400207224 */ /* 0x040fe400078e0221 */
[----:B------:R-:W-:Y:S01]  /*8bc0*/  IMAD R33, R0, R5, R35 ;  /* 0x0000000500217224 */ /* 0x000fe200078e0223 */
[----:B------:R-:W-:Y:S01]  /*8bd0*/  MOV R35, R34 ;  /* 0x0000002200237202 */ /* 0x000fe20000000f00 */
[--C-:B------:R-:W-:Y:S01]  /*8be0*/  @!P3 IMAD.IADD R31, R31, 0x1, -R0.reuse ;  /* 0x000000011f1fb824 */ /* 0x100fe200078e0a00 */
[----:B------:R-:W-:Y:S01]  /*8bf0*/  ISETP.GE.AND P3, PT, R36, RZ, PT ;  /* 0x000000ff2400720c */ /* 0x000fe20003f66270 */
[----:B------:R-:W-:-:S02]  /*8c00*/  @!P0 IMAD.IADD R29, R29, 0x1, -R0 ;  /* 0x000000011d1d8824 */ /* 0x000fc400078e0a00 */
[----:B------:R-:W-:Y:S01]  /*8c10*/  @!P2 IMAD.MOV R28, RZ, RZ, -R28 ;  /* 0x000000ffff1ca224 */ /* 0x000fe200078e0a1c */
[----:B------:R-:W-:Y:S01]  /*8c20*/  ISETP.GT.U32.AND P2, PT, R0, R31, PT ;  /* 0x0000001f0000720c */ /* 0x000fe20003f44070 */
[----:B------:R-:W-:Y:S01]  /*8c30*/  IMAD.HI.U32 R4, R2, R35, RZ ;  /* 0x0000002302047227 */ /* 0x000fe200078e00ff */
[----:B------:R-:W-:-:S03]  /*8c40*/  ISETP.GT.U32.AND P0, PT, R0, R29, PT ;  /* 0x0000001d0000720c */ /* 0x000fc60003f04070 */
[----:B------:R-:W-:Y:S01]  /*8c50*/  @!P6 IMAD.IADD R30, R30, 0x1, -R0 ;  /* 0x000000011e1ee824 */ /* 0x000fe200078e0a00 */
[----:B------:R-:W-:Y:S01]  /*8c60*/  ISETP.GT.U32.AND P6, PT, R0, R33, PT ;  /* 0x000000210000720c */ /* 0x000fe20003fc4070 */
[----:B------:R-:W-:-:S04]  /*8c70*/  IMAD.HI.U32 R5, R2, R37, RZ ;  /* 0x0000002502057227 */ /* 0x000fc800078e00ff */
[----:B------:R-:W-:Y:S02]  /*8c80*/  IMAD.MOV R4, RZ, RZ, -R4 ;  /* 0x000000ffff047224 */ /* 0x000fe400078e0a04 */
[----:B------:R-:W-:Y:S02]  /*8c90*/  IMAD.MOV R5, RZ, RZ, -R5 ;  /* 0x000000ffff057224 */ /* 0x000fe400078e0a05 */
[C---:B------:R-:W-:Y:S02]  /*8ca0*/  IMAD R34, R0.reuse, R4, R35 ;  /* 0x0000000400227224 */ /* 0x040fe400078e0223 */
[C---:B------:R-:W-:Y:S02]  /*8cb0*/  IMAD R35, R0.reuse, R5, R37 ;  /* 0x0000000500237224 */ /* 0x040fe400078e0225 */
[--C-:B------:R-:W-:Y:S01]  /*8cc0*/  @!P2 IMAD.IADD R31, R31, 0x1, -R0.reuse ;  /* 0x000000011f1fa824 */ /* 0x100fe200078e0a00 */
[C---:B------:R-:W-:Y:S01]  /*8cd0*/  ISETP.GT.U32.AND P2, PT, R0.reuse, R34, PT ;  /* 0x000000220000720c */ /* 0x040fe20003f44070 */
[--C-:B------:R-:W-:Y:S01]  /*8ce0*/  @!P0 IMAD.IADD R29, R29, 0x1, -R0.reuse ;  /* 0x000000011d1d8824 */ /* 0x100fe200078e0a00 */
[----:B------:R-:W-:Y:S01]  /*8cf0*/  ISETP.GT.U32.AND P0, PT, R0, R32, PT ;  /* 0x000000200000720c */ /* 0x000fe20003f04070 */
[----:B------:R-:W-:-:S02]  /*8d00*/  @!P6 IMAD.IADD R33, R33, 0x1, -R0 ;  /* 0x000000012121e824 */ /* 0x000fc400078e0a00 */
[----:B------:R-:W-:Y:S01]  /*8d10*/  @!P1 IMAD.MOV R31, RZ, RZ, -R31 ;  /* 0x000000ffff1f9224 */ /* 0x000fe200078e0a1f */
        /* <DEDUP_REMOVED lines=11> */
[--C-:B------:R-:W-:Y:S01]  /*8dd0*/  @!P0 IMAD.IADD R32, R32, 0x1, -R0.reuse ;  /* 0x0000000120208824 */ /* 0x100fe200078e0a00 */
[----:B------:R-:W-:Y:S01]  /*8de0*/  LOP3.LUT R42, R3, 0x172, RZ, 0xfc, !PT ;  /* 0x00000172032a7812 */ /* 0x000fe200078efcff */
[C---:B------:R-:W-:Y:S01]  /*8df0*/  IMAD R36, R0.reuse, R4, R39 ;  /* 0x0000000400247224 */ /* 0x040fe200078e0227 */
[----:B------:R-:W-:Y:S01]  /*8e00*/  IABS R39, R44 ;  /* 0x0000002c00277213 */ /* 0x000fe20000000000 */
[----:B------:R-:W-:Y:S01]  /*8e10*/  @!P1 IMAD.IADD R35, R35, 0x1, -R0 ;  /* 0x0000000123239824 */ /* 0x000fe200078e0a00 */
[----:B------:R-:W-:Y:S01]  /*8e20*/  ISETP.GT.U32.AND P1, PT, R0, R34, PT ;  /* 0x000000220000720c */ /* 0x000fe20003f24070 */
[----:B------:R-:W-:Y:S01]  /*8e30*/  IMAD.HI.U32 R4, R2, R37, RZ ;  /* 0x0000002502047227 */ /* 0x000fe200078e00ff */
[----:B------:R-:W-:-:S02]  /*8e40*/  ISETP.GT.U32.AND P6, PT, R0, R32, PT ;  /* 0x000000200000720c */ /* 0x000fc40003fc4070 */
[----:B------:R-:W-:Y:S01]  /*8e50*/  ISETP.GE.AND P0, PT, R38, RZ, PT ;  /* 0x000000ff2600720c */ /* 0x000fe20003f06270 */
[----:B------:R-:W-:Y:S01]  /*8e60*/  @!P5 IMAD.IADD R33, R33, 0x1, -R0 ;  /* 0x000000012121d824 */ /* 0x000fe200078e0a00 */
[----:B------:R-:W-:Y:S01]  /*8e70*/  ISETP.GT.U32.AND P5, PT, R0, R36, PT ;  /* 0x000000240000720c */ /* 0x000fe20003fa4070 */
[----:B------:R-:W-:Y:S02]  /*8e80*/  IMAD.MOV R5, RZ, RZ, -R4 ;  /* 0x000000ffff057224 */ /* 0x000fe400078e0a04 */
[----:B------:R-:W-:-:S04]  /*8e90*/  IMAD.HI.U32 R4, R2, R39, RZ ;  /* 0x0000002702047227 */ /* 0x000fc800078e00ff */
[----:B------:R-:W-:Y:S02]  /*8ea0*/  IMAD R37, R0, R5, R37 ;  /* 0x0000000500257224 */ /* 0x000fe400078e0225 */
[--C-:B------:R-:W-:Y:S02]  /*8eb0*/  @!P1 IMAD.IADD R34, R34, 0x1, -R0.reuse ;  /* 0x0000000122229824 */ /* 0x100fe400078e0a00 */
[--C-:B------:R-:W-:Y:S01]  /*8ec0*/  @!P6 IMAD.IADD R32, R32, 0x1, -R0.reuse ;  /* 0x000000012020e824 */ /* 0x100fe200078e0a00 */
[----:B------:R-:W-:Y:S01]  /*8ed0*/  ISETP.GT.U32.AND P1, PT, R0, R37, PT ;  /* 0x000000250000720c */ /* 0x000fe20003f24070 */
[----:B------:R-:W-:Y:S01]  /*8ee0*/  @!P5 IMAD.IADD R36, R36, 0x1, -R0 ;  /* 0x000000012424d824 */ /* 0x000fe200078e0a00 */
[----:B------:R-:W-:Y:S01]  /*8ef0*/  ISETP.GE.AND P6, PT, R41, RZ, PT ;  /* 0x000000ff2900720c */ /* 0x000fe20003fc6270 */
[----:B------:R-:W-:Y:S01]  /*8f00*/  IMAD.MOV R4, RZ, RZ, -R4 ;  /* 0x000000ffff047224 */ /* 0x000fe200078e0a04 */
[----:B------:R-:W-:Y:S01]  /*8f10*/  IABS R41, R42 ;  /* 0x0000002a00297213 */ /* 0x000fe20000000000 */
[----:B------:R-:W-:Y:S01]  /*8f20*/  @!P0 IMAD.MOV R33, RZ, RZ, -R33 ;  /* 0x000000ffff218224 */ /* 0x000fe200078e0a21 */
[----:B------:R-:W-:Y:S01]  /*8f30*/  @!P3 IADD3 R32, -R32, RZ, RZ ;  /* 0x000000ff2020b210 */ /* 0x000fe20007ffe1ff */
[C---:B------:R-:W-:Y:S01]  /*8f40*/  IMAD R38, R0.reuse, R4, R39 ;  /* 0x0000000400267224 */ /* 0x040fe200078e0227 */
[----:B------:R-:W-:Y:S01]  /*8f50*/  ISETP.GT.U32.AND P5, PT, R0, R35, PT ;  /* 0x000000230000720c */ /* 0x000fe20003fa4070 */
[----:B------:R-:W-:Y:S01]  /*8f60*/  IMAD.HI.U32 R4, R2, R41, RZ ;  /* 0x0000002902047227 */ /* 0x000fe200078e00ff */
[----:B------:R-:W-:-:S03]  /*8f70*/  ISETP.GT.U32.AND P3, PT, R0, R36, PT ;  /* 0x000000240000720c */ /* 0x000fc60003f64070 */
[----:B------:R-:W-:Y:S02]  /*8f80*/  IMAD.MOV R4, RZ, RZ, -R4 ;  /* 0x000000ffff047224 */ /* 0x000fe400078e0a04 */
[--C-:B------:R-:W-:Y:S01]  /*8f90*/  @!P1 IMAD.IADD R37, R37, 0x1, -R0.reuse ;  /* 0x0000000125259824 */ /* 0x100fe200078e0a00 */
[----:B------:R-:W-:Y:S01]  /*8fa0*/  ISETP.GE.AND P1, PT, R44, RZ, PT ;  /* 0x000000ff2c00720c */ /* 0x000fe20003f26270 */
[----:B------:R-:W-:Y:S01]  /*8fb0*/  IMAD R39, R0, R4, R41 ;  /* 0x0000000400277224 */ /* 0x000fe200078e0229 */
[----:B------:R-:W-:Y:S01]  /*8fc0*/  IABS R41, R46 ;  /* 0x0000002e00297213 */ /* 0x000fe20000000000 */
[----:B------:R-:W-:Y:S01]  /*8fd0*/  IMAD.HI.U32 R5, R2, R43, RZ ;  /* 0x0000002b02057227 */ /* 0x000fe200078e00ff */
[----:B------:R-:W-:Y:S02]  /*8fe0*/  ISETP.GT.U32.AND P0, PT, R0, R37, PT ;  /* 0x000000250000720c */ /* 0x000fe40003f04070 */
[----:B------:R-:W-:Y:S01]  /*8ff0*/  LOP3.LUT R44, R3, 0x178, RZ, 0xfc, !PT ;  /* 0x00000178032c7812 */ /* 0x000fe200078efcff */
[--C-:B------:R-:W-:Y:S01]  /*9000*/  @!P5 IMAD.IADD R35, R35, 0x1, -R0.reuse ;  /* 0x000000012323d824 */ /* 0x100fe200078e0a00 */
[----:B------:R-:W-:Y:S01]  /*9010*/  ISETP.GE.AND P5, PT, R40, RZ, PT ;  /* 0x000000ff2800720c */ /* 0x000fe20003fa6270 */
[----:B------:R-:W-:Y:S01]  /*9020*/  @!P3 IMAD.IADD R36, R36, 0x1, -R0 ;  /* 0x000000012424b824 */ /* 0x000fe200078e0a00 */
[----:B------:R-:W-:Y:S01]  /*9030*/  ISETP.GT.U32.AND P3, PT, R0, R38, PT ;  /* 0x000000260000720c */ /* 0x000fe20003f64070 */
[----:B------:R-:W-:-:S04]  /*9040*/  IMAD.HI.U32 R4, R2, R41, RZ ;  /* 0x0000002902047227 */ /* 0x000fc800078e00ff */
[----:B------:R-:W-:Y:S02]  /*9050*/  IMAD.MOV R5, RZ, RZ, -R5 ;  /* 0x000000ffff057224 */ /* 0x000fe400078e0a05 */
[----:B------:R-:W-:Y:S02]  /*9060*/  IMAD.MOV R4, RZ, RZ, -R4 ;  /* 0x000000ffff047224 */ /* 0x000fe400078e0a04 */
[C---:B------:R-:W-:Y:S01]  /*9070*/  IMAD R40, R0.reuse, R5, R43 ;  /* 0x0000000500287224 */ /* 0x040fe200078e022b */
[----:B------:R-:W-:Y:S01]  /*9080*/  IABS R43, R44 ;  /* 0x0000002c002b7213 */ /* 0x000fe20000000000 */
[--C-:B------:R-:W-:Y:S01]  /*9090*/  @!P0 IMAD.IADD R37, R37, 0x1, -R0.reuse ;  /* 0x0000000125258824 */ /* 0x100fe200078e0a00 */
[----:B------:R-:W-:Y:S01]  /*90a0*/  ISETP.GE.AND P0, PT, R45, RZ, PT ;  /* 0x000000ff2d00720c */ /* 0x000fe20003f06270 */
[----:B------:R-:W-:Y:S02]  /*90b0*/  IMAD R41, R0, R4, R41 ;  /* 0x0000000400297224 */ /* 0x000fe400078e0229 */
[----:B------:R-:W-:-:S02]  /*90c0*/  @!P3 IMAD.IADD R38, R38, 0x1, -R0 ;  /* 0x000000012626b824 */ /* 0x000fc400078e0a00 */
[----:B------:R-:W-:Y:S01]  /*90d0*/  @!P5 IMAD.MOV R37, RZ, RZ, -R37 ;  /* 0x000000ffff25d224 */ /* 0x000fe200078e0a25 */
[----:B------:R-:W-:Y:S01]  /*90e0*/  ISETP.GT.U32.AND P5, PT, R0, R41, PT ;  /* 0x000000290000720c */ /* 0x000fe20003fa4070 */
[----:B------:R-:W-:Y:S01]  /*90f0*/  IMAD.HI.U32 R5, R2, R43, RZ ;  /* 0x0000002b02057227 */ /* 0x000fe200078e00ff */
[----:B------:R-:W-:-:S03]  /*9100*/  ISETP.GT.U32.AND P3, PT, R0, R38, PT ;  /* 0x000000260000720c */ /* 0x000fc60003f64070 */
[----:B------:R-:W-:Y:S01]  /*9110*/  @!P4 IMAD.MOV R34, RZ, RZ, -R34 ;  /* 0x000000ffff22c224 */ /* 0x000fe200078e0a22 */
[C---:B------:R-:W-:Y:S01]  /*9120*/  ISETP.GT.U32.AND P4, PT, R0.reuse, R39, PT ;  /* 0x000000270000720c */ /* 0x040fe20003f84070 */
[----:B------:R-:W-:Y:S02]  /*9130*/  IMAD.MOV R5, RZ, RZ, -R5 ;  /* 0x000000ffff057224 */ /* 0x000fe400078e0a05 */
[----:B------:R-:W-:Y:S01]  /*9140*/  @!P6 IMAD.MOV R35, RZ, RZ, -R35 ;  /* 0x000000ffff23e224 */ /* 0x000fe200078e0a23 */
[----:B------:R-:W-:Y:S01]  /*9150*/  ISETP.GT.U32.AND P6, PT, R0, R40, PT ;  /* 0x000000280000720c */ /* 0x000fe20003fc4070 */
[----:B------:R-:W-:Y:S01]  /*9160*/  @!P2 IMAD.MOV R36, RZ, RZ, -R36 ;  /* 0x000000ffff24a224 */ /* 0x000fe200078e0a24 */
[----:B------:R-:W-:Y:S01]  /*9170*/  ISETP.GE.AND P2, PT, R42, RZ, PT ;  /* 0x000000ff2a00720c */ /* 0x000fe20003f46270 */
[----:B------:R-:W-:Y:S01]  /*9180*/  IMAD R42, R0, R5, R43 ;  /* 0x00000005002a7224 */ /* 0x000fe200078e022b */
[----:B------:R-:W-:Y:S01]  /*9190*/  LOP3.LUT R5, R3, 0x17a, RZ, 0xfc, !PT ;  /* 0x0000017a03057812 */ /* 0x000fe200078efcff */
[----:B------:R-:W-:-:S02]  /*91a0*/  @!P5 IMAD.IADD R41, R41, 0x1, -R0 ;  /* 0x000000012929d824 */ /* 0x000fc400078e0a00 */
[--C-:B------:R-:W-:Y:S01]  /*91b0*/  @!P3 IMAD.IADD R38, R38, 0x1, -R0.reuse ;  /* 0x000000012626b824 */ /* 0x100fe200078e0a00 */
[----:B------:R-:W-:Y:S01]  /*91c0*/  IABS R43, R5 ;  /* 0x00000005002b7213 */ /* 0x000fe20000000000 */
[--C-:B------:R-:W-:Y:S01]  /*91d0*/  @!P4 IMAD.IADD R39, R39, 0x1, -R0.reuse ;  /* 0x000000012727c824 */ /* 0x100fe200078e0a00 */
[----:B------:R-:W-:Y:S02]  /*91e0*/  ISETP.GT.U32.AND P5, PT, R0, R41, PT ;  /* 0x000000290000720c */ /* 0x000fe40003fa4070 */
[----:B------:R-:W-:Y:S01]  /*91f0*/  @!P1 IADD3 R38, -R38, RZ, RZ ;  /* 0x000000ff26269210 */ /* 0x000fe20007ffe1ff */
[----:B------:R-:W-:Y:S01]  /*9200*/  IMAD.HI.U32 R4, R2, R43, RZ ;  /* 0x0000002b02047227 */ /* 0x000fe200078e00ff */
[C---:B------:R-:W-:Y:S02]  /*9210*/  ISETP.GT.U32.AND P4, PT, R0.reuse, R39, PT ;  /* 0x000000270000720c */ /* 0x040fe40003f84070 */
[----:B------:R-:W-:Y:S01]  /*9220*/  ISETP.GT.U32.AND P1, PT, R0, R42, PT ;  /* 0x0000002a0000720c */ /* 0x000fe20003f24070 */
[----:B------:R-:W-:Y:S01]  /*9230*/  @!P6 IMAD.IADD R40, R40, 0x1, -R0 ;  /* 0x000000012828e824 */ /* 0x000fe200078e0a00 */
[----:B------:R-:W-:Y:S01]  /*9240*/  ISETP.GE.AND P3, PT, R46, RZ, PT ;  /* 0x000000ff2e00720c */ /* 0x000fe20003f66270 */
[----:B------:R-:W-:Y:S01]  /*9250*/  IMAD.MOV R4, RZ, RZ, -R4 ;  /* 0x000000ffff047224 */ /* 0x000fe200078e0a04 */
[----:B------:R-:W-:-:S02]  /*9260*/  LOP3.LUT R46, R3, 0x17c, RZ, 0xfc, !PT ;  /* 0x0000017c032e7812 */ /* 0x000fc400078efcff */
[C---:B------:R-:W-:Y:S01]  /*9270*/  ISETP.GT.U32.AND P6, PT, R0.reuse, R40, PT ;  /* 0x000000280000720c */ /* 0x040fe20003fc4070 */
[C---:B------:R-:W-:Y:S01]  /*9280*/  IMAD R43, R0.reuse, R4, R43 ;  /* 0x00000004002b7224 */ /* 0x040fe200078e022b */
[----:B------:R-:W-:Y:S01]  /*9290*/  IABS R45, R46 ;  /* 0x0000002e002d7213 */ /* 0x000fe20000000000 */
[--C-:B------:R-:W-:Y:S02]  /*92a0*/  @!P5 IMAD.IADD R41, R41, 0x1, -R0.reuse ;  /* 0x000000012929d824 */ /* 0x100fe400078e0a00 */
[--C-:B------:R-:W-:Y:S01]  /*92b0*/  @!P4 IMAD.IADD R39, R39, 0x1, -R0.reuse ;  /* 0x000000012727c824 */ /* 0x100fe200078e0a00 */
[----:B------:R-:W-:Y:S01]  /*92c0*/  ISETP.GT.U32.AND P5, PT, R0, R43, PT ;  /* 0x0000002b0000720c */ /* 0x000fe20003fa4070 */
[----:B------:R-:W-:Y:S01]  /*92d0*/  @!P1 IMAD.IADD R42, R42, 0x1, -R0 ;  /* 0x000000012a2a9824 */ /* 0x000fe200078e0a00 */
[----:B------:R-:W-:Y:S01]  /*92e0*/  ISETP.GE.AND P4, PT, R44, RZ, PT ;  /* 0x000000ff2c00720c */ /* 0x000fe20003f86270 */
[----:B------:R-:W-:Y:S01]  /*92f0*/  @!P2 IMAD.MOV R39, RZ, RZ, -R39 ;  /* 0x000000ffff27a224 */ /* 0x000fe200078e0a27 */
[----:B------:R-:W-:Y:S01]  /*9300*/  ISETP.GE.AND P1, PT, R46, RZ, PT ;  /* 0x000000ff2e00720c */ /* 0x000fe20003f26270 */
[----:B------:R-:W-:Y:S01]  /*9310*/  IMAD.HI.U32 R4, R2, R47, RZ ;  /* 0x0000002f02047227 */ /* 0x000fe200078e00ff */
[----:B------:R-:W-:-:S03]  /*9320*/  ISETP.GT.U32.AND P2, PT, R0, R42, PT ;  /* 0x0000002a0000720c */ /* 0x000fc60003f44070 */
[----:B------:R-:W-:Y:S01]  /*9330*/  @!P6 IMAD.IADD R40, R40, 0x1, -R0 ;  /* 0x000000012828e824 */ /* 0x000fe200078e0a00 */
[----:B------:R-:W-:Y:S01]  /*9340*/  ISETP.GE.AND P6, PT, R5, RZ, PT ;  /* 0x000000ff0500720c */ /* 0x000fe20003fc6270 */
[----:B------:R-:W-:-:S04]  /*9350*/  IMAD.HI.U32 R5, R2, R45, RZ ;  /* 0x0000002d02057227 */ /* 0x000fc800078e00ff */
[----:B------:R-:W-:Y:S02]  /*9360*/  IMAD.MOV R5, RZ, RZ, -R5 ;  /* 0x000000ffff057224 */ /* 0x000fe400078e0a05 */
[----:B------:R-:W-:Y:S02]  /*9370*/  IMAD.MOV R4, RZ, RZ, -R4 ;  /* 0x000000ffff047224 */ /* 0x000fe400078e0a04 */
[----:B------:R-:W-:Y:S02]  /*9380*/  @!P5 IMAD.IADD R43, R43, 0x1, -R0 ;  /* 0x000000012b2bd824 */ /* 0x000fe400078e0a00 */
[C---:B------:R-:W-:Y:S02]  /*9390*/  IMAD R44, R0.reuse, R5, R45 ;  /* 0x00000005002c7224 */ /* 0x040fe400078e022d */
[C---:B------:R-:W-:Y:S01]  /*93a0*/  IMAD R45, R0.reuse, R4, R47 ;  /* 0x00000004002d7224 */ /* 0x040fe200078e022f */
[----:B------:R-:W-:Y:S01]  /*93b0*/  IABS R47, R53 ;  /* 0x00000035002f7213 */ /* 0x000fe20000000000 */
[----:B------:R-:W-:Y:S01]  /*93c0*/  @!P0 IMAD.MOV R40, RZ, RZ, -R40 ;  /* 0x000000ffff288224 */ /* 0x000fe200078e0a28 */
[----:B------:R-:W-:Y:S01]  /*93d0*/  ISETP.GT.U32.AND P0, PT, R0, R43, PT ;  /* 0x0000002b0000720c */ /* 0x000fe20003f04070 */
[----:B------:R-:W-:Y:S01]  /*93e0*/  IMAD.HI.U32 R4, R2, R49, RZ ;  /* 0x0000003102047227 */ /* 0x000fe200078e00ff */
[----:B------:R-:W-:-:S03]  /*93f0*/  ISETP.GT.U32.AND P5, PT, R0, R45, PT ;  /* 0x0000002d0000720c */ /* 0x000fc60003fa4070 */
[----:B------:R-:W-:Y:S01]  /*9400*/  @!P2 IMAD.IADD R42, R42, 0x1, -R0 ;  /* 0x000000012a2aa824 */ /* 0x000fe200078e0a00 */
[----:B------:R-:W-:Y:S01]  /*9410*/  ISETP.GT.U32.AND P2, PT, R0, R44, PT ;  /* 0x0000002c0000720c */ /* 0x000fe20003f44070 */
[----:B------:R-:W-:Y:S02]  /*9420*/  IMAD.MOV R4, RZ, RZ, -R4 ;  /* 0x000000ffff047224 */ /* 0x000fe400078e0a04 */
[----:B------:R-:W-:-:S04]  /*9430*/  IMAD.HI.U32 R5, R2, R51, RZ ;  /* 0x0000003302057227 */ /* 0x000fc800078e00ff */
[C---:B------:R-:W-:Y:S01]  /*9440*/  IMAD R46, R0.reuse, R4, R49 ;  /* 0x00000004002e7224 */ /* 0x040fe200078e0231 */
[----:B------:R-:W-:Y:S01]  /*9450*/  IABS R4, R54 ;  /* 0x0000003600047213 */ /* 0x000fe20000000000 */
[----:B------:R-:W-:Y:S01]  /*9460*/  IMAD.MOV R5, RZ, RZ, -R5 ;  /* 0x000000ffff057224 */ /* 0x000fe200078e0a05 */
[----:B------:R-:W-:Y:S01]  /*9470*/  @!P0 IADD3 R43, R43, -R0, RZ ;  /* 0x800000002b2b8210 */ /* 0x000fe20007ffe0ff */
[----:B------:R-:W-:Y:S01]  /*9480*/  IMAD.MOV.U32 R49, RZ, RZ, R47 ;  /* 0x000000ffff317224 */ /* 0x000fe200078e002f */
[C---:B------:R-:W-:Y:S01]  /*9490*/  ISETP.GT.U32.AND P0, PT, R0.reuse, R46, PT ;  /* 0x0000002e0000720c */ /* 0x040fe20003f04070 */
[----:B------:R-:W-:Y:S02]  /*94a0*/  IMAD R47, R0, R5, R51 ;  /* 0x00000005002f7224 */ /* 0x000fe400078e0233 */
[----:B------:R-:W-:Y:S02]  /*94b0*/  IMAD.MOV.U32 R51, RZ, RZ, R4 ;  /* 0x000000ffff337224 */ /* 0x000fe400078e0004 */
[----:B------:R-:W-:-:S04]  /*94c0*/  IMAD.HI.U32 R4, R2, R49, RZ ;  /* 0x0000003102047227 */ /* 0x000fc800078e00ff */
[----:B------:R-:W-:Y:S01]  /*94d0*/  @!P2 IMAD.IADD R44, R44, 0x1, -R0 ;  /* 0x000000012c2ca824 */ /* 0x000fe200078e0a00 */
[----:B------:R-:W-:Y:S01]  /*94e0*/  ISETP.GE.AND P2, PT, R48, RZ, PT ;  /* 0x000000ff3000720c */ /* 0x000fe20003f46270 */
[----:B------:R-:W-:Y:S02]  /*94f0*/  IMAD.MOV R4, RZ, RZ, -R4 ;  /* 0x000000ffff047224 */ /* 0x000fe400078e0a04 */
[----:B------:R-:W-:Y:S01]  /*9500*/  @!P3 IMAD.MOV R41, RZ, RZ, -R41 ;  /* 0x000000ffff29b224 */ /* 0x000fe200078e0a29 */
[C---:B------:R-:W-:Y:S01]  /*9510*/  ISETP.GT.U32.AND P3, PT, R0.reuse, R44, PT ;  /* 0x0000002c0000720c */ /* 0x040fe20003f64070 */
[----:B------:R-:W-:Y:S02]  /*9520*/  IMAD R48, R0, R4, R49 ;  /* 0x0000000400307224 */ /* 0x000fe400078e0231 */
[----:B------:R-:W-:Y:S02]  /*9530*/  @!P0 IMAD.IADD R46, R46, 0x1, -R0 ;  /* 0x000000012e2e8824 */ /* 0x000fe400078e0a00 */
[----:B------:R-:W-:Y:S01]  /*9540*/  @!P6 IMAD.MOV R43, RZ, RZ, -R43 ;  /* 0x000000ffff2be224 */ /* 0x000fe200078e0a2b */
[----:B------:R-:W-:Y:S01]  /*9550*/  ISETP.GT.U32.AND P0, PT, R0, R48, PT ;  /* 0x000000300000720c */ /* 0x000fe20003f04070 */
[----:B------:R-:W-:Y:S01]  /*9560*/  IMAD.HI.U32 R5, R2, R51, RZ ;  /* 0x0000003302057227 */ /* 0x000fe200078e00ff */
[----:B------:R-:W-:-:S03]  /*9570*/  ISETP.GT.U32.AND P6, PT, R0, R47, PT ;  /* 0x0000002f0000720c */ /* 0x000fc60003fc4070 */
[----:B------:R-:W-:Y:S02]  /*9580*/  IMAD.MOV R5, RZ, RZ, -R5 ;  /* 0x000000ffff057224 */ /* 0x000fe400078e0a05 */
[--C-:B------:R-:W-:Y:S01]  /*9590*/  @!P3 IMAD.IADD R44, R44, 0x1, -R0.reuse ;  /* 0x000000012c2cb824 */ /* 0x100fe200078e0a00 */
[----:B------:R-:W-:Y:S01]  /*95a0*/  ISETP.GE.AND P3, PT, R52, RZ, PT ;  /* 0x000000ff3400720c */ /* 0x000fe20003f66270 */
[--C-:B------:R-:W-:Y:S01]  /*95b0*/  @!P5 IMAD.IADD R45, R45, 0x1, -R0.reuse ;  /* 0x000000012d2dd824 */ /* 0x100fe200078e0a00 */
[----:B------:R-:W-:Y:S01]  /*95c0*/  LOP3.LUT R52, R3, 0x188, RZ, 0xfc, !PT ;  /* 0x0000018803347812 */ /* 0x000fe200078efcff */
[----:B------:R-:W-:Y:S02]  /*95d0*/  IMAD R49, R0, R5, R51 ;  /* 0x0000000500317224 */ /* 0x000fe400078e0233 */
[--C-:B------:R-:W-:Y:S01]  /*95e0*/  @!P0 IMAD.IADD R48, R48, 0x1, -R0.reuse ;  /* 0x0000000130308824 */ /* 0x100fe200078e0a00 */
[----:B------:R-:W-:Y:S01]  /*95f0*/  IABS R5, R52 ;  /* 0x0000003400057213 */ /* 0x000fe20000000000 */
[----:B------:R-:W-:Y:S01]  /*9600*/  @!P6 IMAD.IADD R47, R47, 0x1, -R0 ;  /* 0x000000012f2fe824 */ /* 0x000fe200078e0a00 */
[C---:B------:R-:W-:Y:S01]  /*9610*/  ISETP.GT.U32.AND P5, PT, R0.reuse, R45, PT ;  /* 0x0000002d0000720c */ /* 0x040fe20003fa4070 */
[----:B------:R-:W-:Y:S01]  /*9620*/  @!P4 IMAD.MOV R42, RZ, RZ, -R42 ;  /* 0x000000ffff2ac224 */ /* 0x000fe200078e0a2a */
[----:B------:R-:W-:Y:S01]  /*9630*/  ISETP.GT.U32.AND P0, PT, R0, R48, PT ;  /* 0x000000300000720c */ /* 0x000fe20003f04070 */
[----:B------:R-:W-:Y:S01]  /*9640*/  IMAD.HI.U32 R4, R2, R5, RZ ;  /* 0x0000000502047227 */ /* 0x000fe200078e00ff */
[----:B------:R-:W-:-:S02]  /*9650*/  ISETP.GT.U32.AND P6, PT, R0, R46, PT ;  /* 0x0000002e0000720c */ /* 0x000fc40003fc4070 */
[----:B------:R-:W-:Y:S01]  /*9660*/  ISETP.GE.AND P4, PT, R50, RZ, PT ;  /* 0x000000ff3200720c */ /* 0x000fe20003f86270 */
[----:B------:R-:W-:Y:S02]  /*9670*/  IMAD.MOV R4, RZ, RZ, -R4 ;  /* 0x000000ffff047224 */ /* 0x000fe400078e0a04 */
[----:B------:R-:W-:Y:S01]  /*9680*/  @!P1 IMAD.MOV R44, RZ, RZ, -R44 ;  /* 0x000000ffff2c9224 */ /* 0x000fe200078e0a2c */
[C---:B------:R-:W-:Y:S01]  /*9690*/  ISETP.GT.U32.AND P1, PT, R0.reuse, R47, PT ;  /* 0x0000002f0000720c */ /* 0x040fe20003f24070 */
[----:B------:R-:W-:Y:S02]  /*96a0*/  IMAD R50, R0, R4, R5 ;  /* 0x0000000400327224 */ /* 0x000fe400078e0205 */
[--C-:B------:R-:W-:Y:S01]  /*96b0*/  @!P5 IMAD.IADD R45, R45, 0x1, -R0.reuse ;  /* 0x000000012d2dd824 */ /* 0x100fe200078e0a00 */
[----:B------:R-:W-:Y:S01]  /*96c0*/  ISETP.GE.AND P5, PT, R53, RZ, PT ;  /* 0x000000ff3500720c */ /* 0x000fe20003fa6270 */
[--C-:B------:R-:W-:Y:S01]  /*96d0*/  @!P0 IMAD.IADD R48, R48, 0x1, -R0.reuse ;  /* 0x0000000130308824 */ /* 0x100fe200078e0a00 */
[----:B------:R-:W-:Y:S01]  /*96e0*/  IABS R53, R56 ;  /* 0x0000003800357213 */ /* 0x000fe20000000000 */
[----:B------:R-:W-:Y:S01]  /*96f0*/  @!P6 IMAD.IADD R46, R46, 0x1, -R0 ;  /* 0x000000012e2ee824 */ /* 0x000fe200078e0a00 */
[----:B------:R-:W-:Y:S01]  /*9700*/  ISETP.GT.U32.AND P0, PT, R0, R50, PT ;  /* 0x000000320000720c */ /* 0x000fe20003f04070 */
[----:B------:R-:W-:Y:S01]  /*9710*/  IMAD.HI.U32 R51, R2, R57, RZ ;  /* 0x0000003902337227 */ /* 0x000fe200078e00ff */
[----:B------:R-:W-:-:S02]  /*9720*/  ISETP.GT.U32.AND P6, PT, R0, R49, PT ;  /* 0x000000310000720c */ /* 0x000fc40003fc4070 */
[----:B------:R-:W-:Y:S01]  /*9730*/  @!P2 IADD3 R45, -R45, RZ, RZ ;  /* 0x000000ff2d2da210 */ /* 0x000fe20007ffe1ff */
[----:B------:R-:W-:-:S04]  /*9740*/  IMAD.HI.U32 R4, R2, R53, RZ ;  /* 0x0000003502047227 */ /* 0x000fc800078e00ff */
[----:B------:R-:W-:-:S04]  /*9750*/  IMAD.HI.U32 R5, R2, R55, RZ ;  /* 0x0000003702057227 */ /* 0x000fc800078e00ff */
[----:B------:R-:W-:Y:S02]  /*9760*/  IMAD.MOV R4, RZ, RZ, -R4 ;  /* 0x000000ffff047224 */ /* 0x000fe400078e0a04 */
[--C-:B------:R-:W-:Y:S01]  /*9770*/  @!P1 IMAD.IADD R47, R47, 0x1, -R0.reuse ;  /* 0x000000012f2f9824 */ /* 0x100fe200078e0a00 */
[----:B------:R-:W-:Y:S01]  /*9780*/  ISETP.GE.AND P1, PT, R54, RZ, PT ;  /* 0x000000ff3600720c */ /* 0x000fe20003f26270 */
[----:B------:R-:W-:Y:S02]  /*9790*/  IMAD.MOV R54, RZ, RZ, -R51 ;  /* 0x000000ffff367224 */ /* 0x000fe400078e0a33 */
[----:B------:R-:W-:Y:S02]  /*97a0*/  IMAD.MOV R5, RZ, RZ, -R5 ;  /* 0x000000ffff057224 */ /* 0x000fe400078e0a05 */
[----:B------:R-:W-:Y:S02]  /*97b0*/  IMAD R51, R0, R4, R53 ;  /* 0x0000000400337224 */ /* 0x000fe400078e0235 */
[----:B------:R-:W-:-:S02]  /*97c0*/  @!P0 IMAD.IADD R50, R50, 0x1, -R0 ;  /* 0x0000000132328824 */ /* 0x000fc400078e0a00 */
[----:B------:R-:W-:Y:S01]  /*97d0*/  @!P6 IMAD.IADD R49, R49, 0x1, -R0 ;  /* 0x000000013131e824 */ /* 0x000fe200078e0a00 */
[----:B------:R-:W-:Y:S01]  /*97e0*/  ISETP.GE.AND P6, PT, R52, RZ, PT ;  /* 0x000000ff3400720c */ /* 0x000fe20003fc6270 */
[C---:B------:R-:W-:Y:S01]  /*97f0*/  IMAD R52, R0.reuse, R5, R55 ;  /* 0x0000000500347224 */ /* 0x040fe200078e0237 */
[C---:B------:R-:W-:Y:S01]  /*9800*/  ISETP.GT.U32.AND P2, PT, R0.reuse, R51, PT ;  /* 0x000000330000720c */ /* 0x040fe20003f44070 */
[----:B------:R-:W-:Y:S01]  /*9810*/  @!P4 IMAD.MOV R46, RZ, RZ, -R46 ;  /* 0x000000ffff2ec224 */ /* 0x000fe200078e0a2e */
[----:B------:R-:W-:Y:S01]  /*9820*/  IABS R5, R60 ;  /* 0x0000003c00057213 */ /* 0x000fe20000000000 */
[----:B------:R-:W-:Y:S01]  /*9830*/  @!P3 IMAD.MOV R47, RZ, RZ, -R47 ;  /* 0x000000ffff2fb224 */ /* 0x000fe200078e0a2f */
[C---:B------:R-:W-:Y:S01]  /*9840*/  ISETP.GT.U32.AND P4, PT, R0.reuse, R50, PT ;  /* 0x000000320000720c */ /* 0x040fe20003f84070 */
[C---:B------:R-:W-:Y:S01]  /*9850*/  IMAD R53, R0.reuse, R54, R57 ;  /* 0x0000003600357224 */ /* 0x040fe200078e0239 */
[----:B------:R-:W-:Y:S01]  /*9860*/  ISETP.GT.U32.AND P0, PT, R0, R49, PT ;  /* 0x000000310000720c */ /* 0x000fe20003f04070 */
[----:B------:R-:W-:Y:S01]  /*9870*/  IMAD.HI.U32 R4, R2, R5, RZ ;  /* 0x0000000502047227 */ /* 0x000fe200078e00ff */
[----:B------:R-:W-:-:S02]  /*9880*/  ISETP.GT.U32.AND P3, PT, R0, R52, PT ;  /* 0x000000340000720c */ /* 0x000fc40003f64070 */
[----:B------:R-:W-:Y:S01]  /*9890*/  IABS R55, R61 ;  /* 0x0000003d00377213 */ /* 0x000fe20000000000 */
[----:B------:R-:W-:Y:S02]  /*98a0*/  IMAD.MOV R54, RZ, RZ, -R4 ;  /* 0x000000ffff367224 */ /* 0x000fe400078e0a04 */
[--C-:B------:R-:W-:Y:S01]  /*98b0*/  @!P2 IMAD.IADD R51, R51, 0x1, -R0.reuse ;  /* 0x000000013333a824 */ /* 0x100fe200078e0a00 */
[----:B------:R-:W-:Y:S01]  /*98c0*/  ISETP.GE.AND P2, PT, R59, RZ, PT ;  /* 0x000000ff3b00720c */ /* 0x000fe20003f46270 */
[----:B------:R-:W-:Y:S02]  /*98d0*/  IMAD R54, R0, R54, R5 ;  /* 0x0000003600367224 */ /* 0x000fe400078e0205 */
[--C-:B------:R-:W-:Y:S01]  /*98e0*/  @!P4 IMAD.IADD R50, R50, 0x1, -R0.reuse ;  /* 0x000000013232c824 */ /* 0x100fe200078e0a00 */
[----:B------:R-:W-:Y:S01]  /*98f0*/  ISETP.GE.AND P4, PT, R58, RZ, PT ;  /* 0x000000ff3a00720c */ /* 0x000fe20003f86270 */
[--C-:B------:R-:W-:Y:S01]  /*9900*/  @!P0 IMAD.IADD R49, R49, 0x1, -R0.reuse ;  /* 0x0000000131318824 */ /* 0x100fe200078e0a00 */
        /* <DEDUP_REMOVED lines=8> */
[----:B------:R-:W-:-:S02]  /*9990*/  LOP3.LUT R56, R3, 0x194, RZ, 0xfc, !PT ;  /* 0x0000019403387812 */ /* 0x000fc400078efcff */
[----:B------:R-:W-:Y:S01]  /*99a0*/  LOP3.LUT R58, R3, 0x196, RZ, 0xfc, !PT ;  /* 0x00000196033a7812 */ /* 0x000fe200078efcff */
[----:B------:R-:W-:Y:S01]  /*99b0*/  @!P1 IMAD.MOV R49, RZ, RZ, -R49 ;  /* 0x000000ffff319224 */ /* 0x000fe200078e0a31 */
[C---:B------:R-:W-:Y:S01]  /*99c0*/  ISETP.GT.U32.AND P1, PT, R0.reuse, R52, PT ;  /* 0x000000340000720c */ /* 0x040fe20003f24070 */
[--C-:B------:R-:W-:Y:S01]  /*99d0*/  @!P0 IMAD.IADD R53, R53, 0x1, -R0.reuse ;  /* 0x0000000135358824 */ /* 0x100fe200078e0a00 */
[----:B------:R-:W-:Y:S01]  /*99e0*/  IABS R57, R56 ;  /* 0x0000003800397213 */ /* 0x000fe20000000000 */
[----:B------:R-:W-:Y:S01]  /*99f0*/  @!P3 IMAD.IADD R51, R51, 0x1, -R0 ;  /* 0x000000013333b824 */ /* 0x000fe200078e0a00 */
[----:B------:R-:W-:Y:S01]  /*9a00*/  IABS R59, R58 ;  /* 0x0000003a003b7213 */ /* 0x000fe20000000000 */
[----:B------:R-:W-:Y:S01]  /*9a10*/  IMAD.MOV R4, RZ, RZ, -R4 ;  /* 0x000000ffff047224 */ /* 0x000fe200078e0a04 */
[----:B------:R-:W-:Y:S01]  /*9a20*/  ISETP.GT.U32.AND P0, PT, R0, R53, PT ;  /* 0x000000350000720c */ /* 0x000fe20003f04070 */
[----:B------:R-:W-:Y:S01]  /*9a30*/  @!P6 IMAD.IADD R54, R54, 0x1, -R0 ;  /* 0x000000013636e824 */ /* 0x000fe200078e0a00 */
[----:B------:R-:W-:Y:S01]  /*9a40*/  @!P5 IADD3 R51, -R51, RZ, RZ ;  /* 0x000000ff3333d210 */ /* 0x000fe20007ffe1ff */
[----:B------:R-:W-:Y:S01]  /*9a50*/  IMAD R55, R0, R4, R55 ;  /* 0x0000000400377224 */ /* 0x000fe200078e0237 */
[----:B------:R-:W-:Y:S01]  /*9a60*/  ISETP.GE.AND P6, PT, R56, RZ, PT ;  /* 0x000000ff3800720c */ /* 0x000fe20003fc6270 */
[----:B------:R-:W-:Y:S01]  /*9a70*/  IMAD.HI.U32 R4, R2, R57, RZ ;  /* 0x0000003902047227 */ /* 0x000fe200078e00ff */
[----:B------:R-:W-:-:S02]  /*9a80*/  ISETP.GT.U32.AND P5, PT, R0, R54, PT ;  /* 0x000000360000720c */ /* 0x000fc40003fa4070 */
[----:B------:R-:W-:Y:S01]  /*9a90*/  ISETP.GE.AND P3, PT, R60, RZ, PT ;  /* 0x000000ff3c00720c */ /* 0x000fe20003f66270 */
[----:B------:R-:W-:Y:S01]  /*9aa0*/  IMAD.HI.U32 R5, R2, R59, RZ ;  /* 0x0000003b02057227 */ /* 0x000fe200078e00ff */
[----:B------:R-:W-:-:S03]  /*9ab0*/  LOP3.LUT R60, R3, 0x198, RZ, 0xfc, !PT ;  /* 0x00000198033c7812 */ /* 0x000fc600078efcff */
[----:B------:R-:W-:Y:S02]  /*9ac0*/  IMAD.MOV R4, RZ, RZ, -R4 ;  /* 0x000000ffff047224 */ /* 0x000fe400078e0a04 */
[--C-:B------:R-:W-:Y:S01]  /*9ad0*/  @!P1 IMAD.IADD R52, R52, 0x1, -R0.reuse ;  /* 0x0000000134349824 */ /* 0x100fe200078e0a00 */
[C---:B------:R-:W-:Y:S01]  /*9ae0*/  ISETP.GT.U32.AND P1, PT, R0.reuse, R55, PT ;  /* 0x000000370000720c */ /* 0x040fe20003f24070 */
[----:B------:R-:W-:Y:S02]  /*9af0*/  IMAD.MOV R5, RZ, RZ, -R5 ;  /* 0x000000ffff057224 */ /* 0x000fe400078e0a05 */
[C---:B------:R-:W-:Y:S02]  /*9b00*/  IMAD R56, R0.reuse, R4, R57 ;  /* 0x0000000400387224 */ /* 0x040fe400078e0239 */
[----:B------:R-:W-:Y:S02]  /*9b10*/  IMAD R57, R0, R5, R59 ;  /* 0x0000000500397224 */ /* 0x000fe400078e023b */
[--C-:B------:R-:W-:Y:S01]  /*9b20*/  @!P0 IMAD.IADD R53, R53, 0x1, -R0.reuse ;  /* 0x0000000135358824 */ /* 0x100fe200078e0a00 */
[----:B------:R-:W-:Y:S01]  /*9b30*/  ISETP.GE.AND P0, PT, R61, RZ, PT ;  /* 0x000000ff3d00720c */ /* 0x000fe20003f06270 */
[----:B------:R-:W-:Y:S01]  /*9b40*/  @!P5 IMAD.IADD R54, R54, 0x1, -R0 ;  /* 0x000000013636d824 */ /* 0x000fe200078e0a00 */
[----:B------:R-:W-:Y:S01]  /*9b50*/  IABS R61, R60 ;  /* 0x0000003c003d7213 */ /* 0x000fe20000000000 */
[----:B------:R-:W-:Y:S01]  /*9b60*/  @!P4 IMAD.MOV R52, RZ, RZ, -R52 ;  /* 0x000000ffff34c224 */ /* 0x000fe200078e0a34 */
[C---:B------:R-:W-:Y:S01]  /*9b70*/  ISETP.GT.U32.AND P5, PT, R0.reuse, R57, PT ;  /* 0x000000390000720c */ /* 0x040fe20003fa4070 */
[----:B------:R-:W-:Y:S01]  /*9b80*/  @!P1 IMAD.IADD R55, R55, 0x1, -R0 ;  /* 0x0000000137379824 */ /* 0x000fe200078e0a00 */
[----:B------:R-:W-:Y:S01]  /*9b90*/  ISETP.GT.U32.AND P4, PT, R0, R56, PT ;  /* 0x000000380000720c */ /* 0x000fe20003f84070 */
[----:B------:R-:W-:-:S03]  /*9ba0*/  IMAD.HI.U32 R4, R2, R61, RZ ;  /* 0x0000003d02047227 */ /* 0x000fc600078e00ff */
[----:B------:R-:W-:Y:S01]  /*9bb0*/  ISETP.GT.U32.AND P1, PT, R0, R55, PT ;  /* 0x000000370000720c */ /* 0x000fe20003f24070 */
[----:B------:R-:W-:Y:S02]  /*9bc0*/  IMAD.MOV R4, RZ, RZ, -R4 ;  /* 0x000000ffff047224 */ /* 0x000fe400078e0a04 */
[----:B------:R-:W-:Y:S01]  /*9bd0*/  @!P2 IMAD.MOV R53, RZ, RZ, -R53 ;  /* 0x000000ffff35a224 */ /* 0x000fe200078e0a35 */
[----:B------:R-:W-:Y:S01]  /*9be0*/  ISETP.GE.AND P2, PT, R58, RZ, PT ;  /* 0x000000ff3a00720c */ /* 0x000fe20003f46270 */
[----:B------:R-:W-:Y:S01]  /*9bf0*/  IMAD R58, R0, R4, R61 ;  /* 0x00000004003a7224 */ /* 0x000fe200078e023d */
[----:B------:R-:W-:Y:S01]  /*9c00*/  LOP3.LUT R4, R3, 0x19a, RZ, 0xfc, !PT ;  /* 0x0000019a03047812 */ /* 0x000fe200078efcff */
[--C-:B------:R-:W-:Y:S02]  /*9c10*/  @!P5 IMAD.IADD R57, R57, 0x1, -R0.reuse ;  /* 0x000000013939d824 */ /* 0x100fe400078e0a00 */
[----:B------:R-:W-:Y:S01]  /*9c20*/  @!P4 IMAD.IADD R56, R56, 0x1, -R0 ;  /* 0x000000013838c824 */ /* 0x000fe200078e0a00 */
[----:B------:R-:W-:Y:S01]  /*9c30*/  IABS R61, R4 ;  /* 0x00000004003d7213 */ /* 0x000fe20000000000 */
[----:B------:R-:W-:Y:S01]  /*9c40*/  IMAD.HI.U32 R59, R2, R65, RZ ;  /* 0x00000041023b7227 */ /* 0x000fe200078e00ff */
[----:B------:R-:W-:-:S02]  /*9c50*/  ISETP.GT.U32.AND P5, PT, R0, R57, PT ;  /* 0x000000390000720c */ /* 0x000fc40003fa4070 */
[----:B------:R-:W-:Y:S01]  /*9c60*/  ISETP.GE.AND P4, PT, R4, RZ, PT ;  /* 0x000000ff0400720c */ /* 0x000fe20003f86270 */
[----:B------:R-:W-:Y:S01]  /*9c70*/  @!P1 IMAD.IADD R55, R55, 0x1, -R0 ;  /* 0x0000000137379824 */ /* 0x000fe200078e0a00 */
[----:B------:R-:W-:Y:S01]  /*9c80*/  ISETP.GE.AND P1, PT, R60, RZ, PT ;  /* 0x000000ff3c00720c */ /* 0x000fe20003f26270 */
[----:B------:R-:W-:Y:S01]  /*9c90*/  IMAD.HI.U32 R4, R2, R61, RZ ;  /* 0x0000003d02047227 */ /* 0x000fe200078e00ff */
[----:B------:R-:W-:-:S03]  /*9ca0*/  LOP3.LUT R60, R3, 0x19c, RZ, 0xfc, !PT ;  /* 0x0000019c033c7812 */ /* 0x000fc600078efcff */
[----:B------:R-:W-:Y:S01]  /*9cb0*/  @!P0 IMAD.MOV R55, RZ, RZ, -R55 ;  /* 0x000000ffff378224 */ /* 0x000fe200078e0a37 */
[----:B------:R-:W-:Y:S01]  /*9cc0*/  ISETP.GT.U32.AND P0, PT, R0, R58, PT ;  /* 0x0000003a0000720c */ /* 0x000fe20003f04070 */
[----:B------:R-:W-:Y:S01]  /*9cd0*/  IMAD.MOV R4, RZ, RZ, -R4 ;  /* 0x000000ffff047224 */ /* 0x000fe200078e0a04 */
[----:B------:R-:W-:Y:S01]  /*9ce0*/  IABS R63, R60 ;  /* 0x0000003c003f7213 */ /* 0x000fe20000000000 */
[----:B------:R-:W-:Y:S02]  /*9cf0*/  IMAD.MOV R62, RZ, RZ, -R59 ;  /* 0x000000ffff3e7224 */ /* 0x000fe400078e0a3b */
[----:B------:R-:W-:Y:S01]  /*9d00*/  @!P5 IMAD.IADD R57, R57, 0x1, -R0 ;  /* 0x000000013939d824 */ /* 0x000fe200078e0a00 */
[----:B------:R-:W-:Y:S01]  /*9d10*/  ISETP.GE.AND P5, PT, R64, RZ, PT ;  /* 0x000000ff4000720c */ /* 0x000fe20003fa6270 */
[C---:B------:R-:W-:Y:S01]  /*9d20*/  IMAD R59, R0.reuse, R4, R61 ;  /* 0x00000004003b7224 */ /* 0x040fe200078e023d */
[----:B------:R-:W-:Y:S01]  /*9d30*/  LOP3.LUT R4, R3, 0x1a0, RZ, 0xfc, !PT ;  /* 0x000001a003047812 */ /* 0x000fe200078efcff */
[----:B------:R-:W-:Y:S01]  /*9d40*/  @!P3 IMAD.MOV R54, RZ, RZ, -R54 ;  /* 0x000000ffff36b224 */ /* 0x000fe200078e0a36 */
[C---:B------:R-:W-:Y:S01]  /*9d50*/  ISETP.GT.U32.AND P3, PT, R0.reuse, R56, PT ;  /* 0x000000380000720c */ /* 0x040fe20003f64070 */
[----:B------:R-:W-:Y:S01]  /*9d60*/  @!P2 IMAD.MOV R57, RZ, RZ, -R57 ;  /* 0x000000ffff39a224 */ /* 0x000fe200078e0a39 */
[----:B------:R-:W-:Y:S01]  /*9d70*/  ISETP.GT.U32.AND P2, PT, R0, R59, PT ;  /* 0x0000003b0000720c */ /* 0x000fe20003f44070 */
[----:B------:R-:W-:-:S04]  /*9d80*/  IMAD.HI.U32 R5, R2, R63, RZ ;  /* 0x0000003f02057227 */ /* 0x000fc800078e00ff */
[--C-:B------:R-:W-:Y:S02]  /*9d90*/  @!P0 IMAD.IADD R58, R58, 0x1, -R0.reuse ;  /* 0x000000013a3a8824 */ /* 0x100fe400078e0a00 */
[----:B------:R-:W-:Y:S02]  /*9da0*/  IMAD.MOV R5, RZ, RZ, -R5 ;  /* 0x000000ffff057224 */ /* 0x000fe400078e0a05 */
[C---:B------:R-:W-:Y:S01]  /*9db0*/  IMAD R61, R0.reuse, R62, R65 ;  /* 0x0000003e003d7224 */ /* 0x040fe200078e0241 */
[----:B------:R-:W-:Y:S01]  /*9dc0*/  ISETP.GT.U32.AND P0, PT, R0, R58, PT ;  /* 0x0000003a0000720c */ /* 0x000fe20003f04070 */
[--C-:B------:R-:W-:Y:S01]  /*9dd0*/  @!P3 IMAD.IADD R56, R56, 0x1, -R0.reuse ;  /* 0x000000013838b824 */ /* 0x100fe200078e0a00 */
[----:B------:R-:W-:Y:S01]  /*9de0*/  ISETP.GE.AND P3, PT, R60, RZ, PT ;  /* 0x000000ff3c00720c */ /* 0x000fe20003f66270 */
[----:B------:R-:W-:Y:S01]  /*9df0*/  IMAD R60, R0, R5, R63 ;  /* 0x00000005003c7224 */ /* 0x000fe200078e023f */
[----:B------:R-:W-:Y:S01]  /*9e00*/  IABS R63, R4 ;  /* 0x00000004003f7213 */ /* 0x000fe20000000000 */
[----:B------:R-:W-:Y:S01]  /*9e10*/  @!P2 IMAD.IADD R59, R59, 0x1, -R0 ;  /* 0x000000013b3ba824 */ /* 0x000fe200078e0a00 */
[----:B------:R-:W-:Y:S01]  /*9e20*/  IABS R65, R73 ;  /* 0x0000004900417213 */ /* 0x000fe20000000000 */
[----:B------:R-:W-:Y:S01]  /*9e30*/  @!P6 IMAD.MOV R56, RZ, RZ, -R56 ;  /* 0x000000ffff38e224 */ /* 0x000fe200078e0a38 */
[----:B------:R-:W-:Y:S01]  /*9e40*/  ISETP.GE.AND P6, PT, R4, RZ, PT ;  /* 0x000000ff0400720c */ /* 0x000fe20003fc6270 */
[----:B------:R-:W-:Y:S01]  /*9e50*/  IMAD.HI.U32 R4, R2, R63, RZ ;  /* 0x0000003f02047227 */ /* 0x000fe200078e00ff */
[----:B------:R-:W-:-:S03]  /*9e60*/  ISETP.GT.U32.AND P2, PT, R0, R59, PT ;  /* 0x0000003b0000720c */ /* 0x000fc60003f44070 */
[----:B------:R-:W-:Y:S01]  /*9e70*/  @!P0 IMAD.IADD R58, R58, 0x1, -R0 ;  /* 0x000000013a3a8824 */ /* 0x000fe200078e0a00 */
[C---:B------:R-:W-:Y:S01]  /*9e80*/  ISETP.GT.U32.AND P0, PT, R0.reuse, R60, PT ;  /* 0x0000003c0000720c */ /* 0x040fe20003f04070 */
[----:B------:R-:W-:Y:S02]  /*9e90*/  IMAD.MOV R4, RZ, RZ, -R4 ;  /* 0x000000ffff047224 */ /* 0x000fe400078e0a04 */
[----:B------:R-:W-:Y:S01]  /*9ea0*/  @!P1 IMAD.MOV R58, RZ, RZ, -R58 ;  /* 0x000000ffff3a9224 */ /* 0x000fe200078e0a3a */
[C---:B------:R-:W-:Y:S01]  /*9eb0*/  ISETP.GT.U32.AND P1, PT, R0.reuse, R61, PT ;  /* 0x0000003d0000720c */ /* 0x040fe20003f24070 */
[----:B------:R-:W-:Y:S02]  /*9ec0*/  IMAD R62, R0, R4, R63 ;  /* 0x00000004003e7224 */ /* 0x000fe400078e023f */
[----:B------:R-:W-:-:S04]  /*9ed0*/  IMAD.HI.U32 R64, R2, R67, RZ ;  /* 0x0000004302407227 */ /* 0x000fc800078e00ff */
[----:B------:R-:W-:Y:S01]  /*9ee0*/  @!P2 IMAD.IADD R59, R59, 0x1, -R0 ;  /* 0x000000013b3ba824 */ /* 0x000fe200078e0a00 */
[----:B------:R-:W-:Y:S01]  /*9ef0*/  ISETP.GT.U32.AND P2, PT, R0, R62, PT ;  /* 0x0000003e0000720c */ /* 0x000fe20003f44070 */
[----:B------:R-:W-:Y:S01]  /*9f00*/  IMAD.HI.U32 R5, R2, R65, RZ ;  /* 0x0000004102057227 */ /* 0x000fe200078e00ff */
[----:B------:R-:W-:-:S03]  /*9f10*/  @!P0 IADD3 R60, R60, -R0, RZ ;  /* 0x800000003c3c8210 */ /* 0x000fc60007ffe0ff */
[----:B------:R-:W-:Y:S01]  /*9f20*/  @!P1 IMAD.IADD R61, R61, 0x1, -R0 ;  /* 0x000000013d3d9824 */ /* 0x000fe200078e0a00 */
[----:B------:R-:W-:Y:S01]  /*9f30*/  ISETP.GT.U32.AND P0, PT, R0, R60, PT ;  /* 0x0000003c0000720c */ /* 0x000fe20003f04070 */
[----:B------:R-:W-:Y:S02]  /*9f40*/  IMAD.MOV R64, RZ, RZ, -R64 ;  /* 0x000000ffff407224 */ /* 0x000fe400078e0a40 */
[----:B------:R-:W-:Y:S02]  /*9f50*/  IMAD.MOV R5, RZ, RZ, -R5 ;  /* 0x000000ffff057224 */ /* 0x000fe400078e0a05 */
[----:B------:R-:W-:-:S04]  /*9f60*/  IMAD.HI.U32 R4, R2, R69, RZ ;  /* 0x0000004502047227 */ /* 0x000fc800078e00ff */
[----:B------:R-:W-:Y:S01]  /*9f70*/  @!P2 IMAD.IADD R62, R62, 0x1, -R0 ;  /* 0x000000013e3ea824 */ /* 0x000fe200078e0a00 */
[C---:B------:R-:W-:Y:S01]  /*9f80*/  ISETP.GT.U32.AND P2, PT, R0.reuse, R61, PT ;  /* 0x0000003d0000720c */ /* 0x040fe20003f44070 */
[C---:B------:R-:W-:Y:S01]  /*9f90*/  IMAD R64, R0.reuse, R64, R67 ;  /* 0x0000004000407224 */ /* 0x040fe200078e0243 */
[----:B------:R-:W-:Y:S01]  /*9fa0*/  IABS R67, R74 ;  /* 0x0000004a00437213 */ /* 0x000fe20000000000 */
[C---:B------:R-:W-:Y:S02]  /*9fb0*/  IMAD R63, R0.reuse, R5, R65 ;  /* 0x00000005003f7224 */ /* 0x040fe400078e0241 */
[----:B------:R-:W-:Y:S01]  /*9fc0*/  IMAD.MOV R4, RZ, RZ, -R4 ;  /* 0x000000ffff047224 */ /* 0x000fe200078e0a04 */
[----:B------:R-:W-:Y:S01]  /*9fd0*/  ISETP.GT.U32.AND P1, PT, R0, R64, PT ;  /* 0x000000400000720c */ /* 0x000fe20003f24070 */
[----:B------:R-:W-:Y:S01]  /*9fe0*/  @!P0 IMAD.IADD R60, R60, 0x1, -R0 ;  /* 0x000000013c3c8824 */ /* 0x000fe200078e0a00 */
[C---:B------:R-:W-:Y:S01]  /*9ff0*/  ISETP.GT.U32.AND P0, PT, R0.reuse, R63, PT ;  /* 0x0000003f0000720c */ /* 0x040fe20003f04070 */
[----:B------:R-:W-:Y:S01]  /*a000*/  IMAD R65, R0, R4, R69 ;  /* 0x0000000400417224 */ /* 0x000fe200078e0245 */
[----:B------:R-:W-:Y:S01]  /*a010*/  IABS R69, R76 ;  /* 0x0000004c00457213 */ /* 0x000fe20000000000 */
[----:B------:R-:W-:-:S04]  /*a020*/  IMAD.HI.U32 R5, R2, R71, RZ ;  /* 0x0000004702057227 */ /* 0x000fc800078e00ff */
[----:B------:R-:W-:Y:S01]  /*a030*/  @!P2 IMAD.IADD R61, R61, 0x1, -R0 ;  /* 0x000000013d3da824 */ /* 0x000fe200078e0a00 */
[----:B------:R-:W-:Y:S01]  /*a040*/  ISETP.GT.U32.AND P2, PT, R0, R65, PT ;  /* 0x000000410000720c */ /* 0x000fe20003f44070 */
[----:B------:R-:W-:-:S04]  /*a050*/  IMAD.HI.U32 R4, R2, R67, RZ ;  /* 0x0000004302047227 */ /* 0x000fc800078e00ff */
[----:B------:R-:W-:Y:S02]  /*a060*/  IMAD.MOV R5, RZ, RZ, -R5 ;  /* 0x000000ffff057224 */ /* 0x000fe400078e0a05 */
[----:B------:R-:W-:Y:S02]  /*a070*/  @!P1 IMAD.IADD R64, R64, 0x1, -R0 ;  /* 0x0000000140409824 */ /* 0x000fe400078e0a00 */
[----:B------:R-:W-:Y:S02]  /*a080*/  IMAD.MOV R4, RZ, RZ, -R4 ;  /* 0x000000ffff047224 */ /* 0x000fe400078e0a04 */
[----:B------:R-:W-:Y:S01]  /*a090*/  @!P0 IMAD.IADD R63, R63, 0x1, -R0 ;  /* 0x000000013f3f8824 */ /* 0x000fe200078e0a00 */
[C---:B------:R-:W-:Y:S01]  /*a0a0*/  ISETP.GT.U32.AND P0, PT, R0.reuse, R62, PT ;  /* 0x0000003e0000720c */ /* 0x040fe20003f04070 */
[C---:B------:R-:W-:Y:S01]  /*a0b0*/  IMAD R66, R0.reuse, R5, R71 ;  /* 0x0000000500427224 */ /* 0x040fe200078e0247 */
[----:B------:R-:W-:Y:S01]  /*a0c0*/  IABS R71, R75 ;  /* 0x0000004b00477213 */ /* 0x000fe20000000000 */
[C---:B------:R-:W-:Y:S01]  /*a0d0*/  IMAD R67, R0.reuse, R4, R67 ;  /* 0x0000000400437224 */ /* 0x040fe200078e0243 */
[----:B------:R-:W-:Y:S01]  /*a0e0*/  ISETP.GT.U32.AND P1, PT, R0, R64, PT ;  /* 0x000000400000720c */ /* 0x000fe20003f24070 */
[----:B------:R-:W-:-:S04]  /*a0f0*/  IMAD.HI.U32 R4, R2, R69, RZ ;  /* 0x0000004502047227 */ /* 0x000fc800078e00ff */
[----:B------:R-:W-:Y:S01]  /*a100*/  @!P2 IMAD.IADD R65, R65, 0x1, -R0 ;  /* 0x000000014141a824 */ /* 0x000fe200078e0a00 */
[----:B------:R-:W-:Y:S01]  /*a110*/  ISETP.GE.AND P2, PT, R68, RZ, PT ;  /* 0x000000ff4400720c */ /* 0x000fe20003f46270 */
[----:B------:R-:W-:Y:S01]  /*a120*/  IMAD.HI.U32 R5, R2, R71, RZ ;  /* 0x0000004702057227 */ /* 0x000fe200078e00ff */
[----:B------:R-:W-:-:S03]  /*a130*/  IADD3 R4, -R4, RZ, RZ ;  /* 0x000000ff04047210 */ /* 0x000fc60007ffe1ff */
[----:B------:R-:W-:Y:S01]  /*a140*/  @!P4 IMAD.MOV R59, RZ, RZ, -R59 ;  /* 0x000000ffff3bc224 */ /* 0x000fe200078e0a3b */
[----:B------:R-:W-:Y:S01]  /*a150*/  ISETP.GT.U32.AND P4, PT, R0, R63, PT ;  /* 0x0000003f0000720c */ /* 0x000fe20003f84070 */
[----:B------:R-:W-:Y:S02]  /*a160*/  IMAD.MOV R5, RZ, RZ, -R5 ;  /* 0x000000ffff057224 */ /* 0x000fe400078e0a05 */
[--C-:B------:R-:W-:Y:S01]  /*a170*/  @!P0 IMAD.IADD R62, R62, 0x1, -R0.reuse ;  /* 0x000000013e3e8824 */ /* 0x100fe200078e0a00 */
[C---:B------:R-:W-:Y:S01]  /*a180*/  ISETP.GT.U32.AND P0, PT, R0.reuse, R66, PT ;  /* 0x000000420000720c */ /* 0x040fe20003f04070 */
[----:B------:R-:W-:Y:S02]  /*a190*/  IMAD R68, R0, R4, R69 ;  /* 0x0000000400447224 */ /* 0x000fe400078e0245 */
[----:B------:R-:W-:Y:S01]  /*a1a0*/  @!P1 IMAD.IADD R64, R64, 0x1, -R0 ;  /* 0x0000000140409824 */ /* 0x000fe200078e0a00 */
[C---:B------:R-:W-:Y:S01]  /*a1b0*/  ISETP.GT.U32.AND P1, PT, R0.reuse, R67, PT ;  /* 0x000000430000720c */ /* 0x040fe20003f24070 */
[----:B------:R-:W-:-:S02]  /*a1c0*/  IMAD R69, R0, R5, R71 ;  /* 0x0000000500457224 */ /* 0x000fc400078e0247 */
[----:B------:R-:W-:Y:S02]  /*a1d0*/  @!P2 IMAD.MOV R64, RZ, RZ, -R64 ;  /* 0x000000ffff40a224 */ /* 0x000fe400078e0a40 */
[--C-:B------:R-:W-:Y:S01]  /*a1e0*/  @!P4 IMAD.IADD R63, R63, 0x1, -R0.reuse ;  /* 0x000000013f3fc824 */ /* 0x100fe200078e0a00 */
[----:B------:R-:W-:Y:S01]  /*a1f0*/  ISETP.GT.U32.AND P2, PT, R0, R69, PT ;  /* 0x000000450000720c */ /* 0x000fe20003f44070 */
[----:B------:R-:W-:Y:S01]  /*a200*/  @!P5 IMAD.MOV R61, RZ, RZ, -R61 ;  /* 0x000000ffff3dd224 */ /* 0x000fe200078e0a3d */
[----:B------:R-:W-:Y:S01]  /*a210*/  ISETP.GE.AND P4, PT, R73, RZ, PT ;  /* 0x000000ff4900720c */ /* 0x000fe20003f86270 */
[----:B------:R-:W-:Y:S01]  /*a220*/  @!P0 IMAD.IADD R66, R66, 0x1, -R0 ;  /* 0x0000000142428824 */ /* 0x000fe200078e0a00 */
[----:B------:R-:W-:Y:S01]  /*a230*/  LOP3.LUT R73, R3, 0x1b0, RZ, 0xfc, !PT ;  /* 0x000001b003497812 */ /* 0x000fe200078efcff */
[----:B------:R-:W-:Y:S01]  /*a240*/  @!P3 IMAD.MOV R60, RZ, RZ, -R60 ;  /* 0x000000ffff3cb224 */ /* 0x000fe200078e0a3c */
[----:B------:R-:W-:Y:S01]  /*a250*/  ISETP.GE.AND P0, PT, R72, RZ, PT ;  /* 0x000000ff4800720c */ /* 0x000fe20003f06270 */
[----:B------:R-:W-:Y:S01]  /*a260*/  @!P1 IMAD.IADD R67, R67, 0x1, -R0 ;  /* 0x0000000143439824 */ /* 0x000fe200078e0a00 */
[----:B------:R-:W-:Y:S01]  /*a270*/  IABS R72, R73 ;  /* 0x0000004900487213 */ /* 0x000fe20000000000 */
[----:B------:R-:W-:Y:S01]  /*a280*/  @!P6 IMAD.MOV R62, RZ, RZ, -R62 ;  /* 0x000000ffff3ee224 */ /* 0x000fe200078e0a3e */
[----:B------:R-:W-:-:S02]  /*a290*/  ISETP.GT.U32.AND P1, PT, R0, R65, PT ;  /* 0x000000410000720c */ /* 0x000fc40003f24070 */
[C---:B------:R-:W-:Y:S01]  /*a2a0*/  ISETP.GT.U32.AND P5, PT, R0.reuse, R68, PT ;  /* 0x000000440000720c */ /* 0x040fe20003fa4070 */
[----:B------:R-:W-:Y:S01]  /*a2b0*/  @!P2 IMAD.IADD R69, R69, 0x1, -R0 ;  /* 0x000000014545a824 */ /* 0x000fe200078e0a00 */
[C---:B------:R-:W-:Y:S01]  /*a2c0*/  ISETP.GT.U32.AND P3, PT, R0.reuse, R66, PT ;  /* 0x000000420000720c */ /* 0x040fe20003f64070 */
[----:B------:R-:W-:Y:S01]  /*a2d0*/  IMAD.MOV.U32 R5, RZ, RZ, R72 ;  /* 0x000000ffff057224 */ /* 0x000fe200078e0048 */
[C---:B------:R-:W-:Y:S01]  /*a2e0*/  ISETP.GT.U32.AND P6, PT, R0.reuse, R67, PT ;  /* 0x000000430000720c */ /* 0x040fe20003fc4070 */
[----:B------:R-:W-:Y:S01]  /*a2f0*/  @!P4 IMAD.MOV R63, RZ, RZ, -R63 ;  /* 0x000000ffff3fc224 */ /* 0x000fe200078e0a3f */
[----:B------:R-:W-:Y:S01]  /*a300*/  ISETP.GT.U32.AND P2, PT, R0, R69, PT ;  /* 0x000000450000720c */ /* 0x000fe20003f44070 */
[----:B------:R-:W-:Y:S01]  /*a310*/  IMAD.HI.U32 R4, R2, R5, RZ ;  /* 0x0000000502047227 */ /* 0x000fe200078e00ff */
[----:B------:R-:W-:Y:S02]  /*a320*/  ISETP.GE.AND P4, PT, R70, RZ, PT ;  /* 0x000000ff4600720c */ /* 0x000fe40003f86270 */
[----:B------:R-:W-:Y:S01]  /*a330*/  LOP3.LUT R72, R3, 0x1b6, RZ, 0xfc, !PT ;  /* 0x000001b603487812 */ /* 0x000fe200078efcff */
[----:B------:R-:W-:-:S02]  /*a340*/  IMAD.MOV R4, RZ, RZ, -R4 ;  /* 0x000000ffff047224 */ /* 0x000fc400078e0a04 */
[--C-:B------:R-:W-:Y:S01]  /*a350*/  @!P1 IMAD.IADD R65, R65, 0x1, -R0.reuse ;  /* 0x0000000141419824 */ /* 0x100fe200078e0a00 */
[----:B------:R-:W-:Y:S01]  /*a360*/  ISETP.GE.AND P1, PT, R74, RZ, PT ;  /* 0x000000ff4a00720c */ /* 0x000fe20003f26270 */
[--C-:B------:R-:W-:Y:S01]  /*a370*/  @!P5 IMAD.IADD R68, R68, 0x1, -R0.reuse ;  /* 0x000000014444d824 */ /* 0x100fe200078e0a00 */
[----:B------:R-:W-:Y:S01]  /*a380*/  ISETP.GE.AND P5, PT, R73, RZ, PT ;  /* 0x000000ff4900720c */ /* 0x000fe20003fa6270 */
[C---:B------:R-:W-:Y:S01]  /*a390*/  IMAD R70, R0.reuse, R4, R5 ;  /* 0x0000000400467224 */ /* 0x040fe200078e0205 */
[----:B------:R-:W-:Y:S01]  /*a3a0*/  LOP3.LUT R4, R3, 0x1b2, RZ, 0xfc, !PT ;  /* 0x000001b203047812 */ /* 0x000fe200078efcff */
[----:B------:R-:W-:Y:S01]  /*a3b0*/  @!P0 IMAD.MOV R65, RZ, RZ, -R65 ;  /* 0x000000ffff418224 */ /* 0x000fe200078e0a41 */
[----:B------:R-:W-:Y:S01]  /*a3c0*/  ISETP.GT.U32.AND P0, PT, R0, R68, PT ;  /* 0x000000440000720c */ /* 0x000fe20003f04070 */
[--C-:B------:R-:W-:Y:S01]  /*a3d0*/  @!P3 IMAD.IADD R66, R66, 0x1, -R0.reuse ;  /* 0x000000014242b824 */ /* 0x100fe200078e0a00 */
[----:B------:R-:W-:Y:S01]  /*a3e0*/  @!P2 IADD3 R69, R69, -R0, RZ ;  /* 0x800000004545a210 */ /* 0x000fe20007ffe0ff */
[----:B------:R-:W-:Y:S01]  /*a3f0*/  @!P6 IMAD.IADD R67, R67, 0x1, -R0 ;  /* 0x000000014343e824 */ /* 0x000fe200078e0a00 */
[----:B------:R-:W-:Y:S01]  /*a400*/  ISETP.GT.U32.AND P2, PT, R0, R70, PT ;  /* 0x000000460000720c */ /* 0x000fe20003f44070 */
[----:B------:R-:W-:Y:S01]  /*a410*/  @!P4 IMAD.MOV R66, RZ, RZ, -R66 ;  /* 0x000000ffff42c224 */ /* 0x000fe200078e0a42 */
[----:B------:R-:W-:Y:S01]  /*a420*/  LOP3.LUT R5, R3, 0x1b4, RZ, 0xfc, !PT ;  /* 0x000001b403057812 */ /* 0x000fe200078efcff */
[----:B------:R-:W-:Y:S01]  /*a430*/  @!P1 IMAD.MOV R67, RZ, RZ, -R67 ;  /* 0x000000ffff439224 */ /* 0x000fe200078e0a43 */
[----:B------:R-:W-:-:S02]  /*a440*/  IABS R71, R4 ;  /* 0x0000000400477213 */ /* 0x000fc40000000000 */
[----:B------:R-:W-:Y:S02]  /*a450*/  IABS R73, R5 ;  /* 0x0000000500497213 */ /* 0x000fe40000000000 */
[----:B------:R-:W-:Y:S01]  /*a460*/  ISETP.GE.AND P3, PT, R76, RZ, PT ;  /* 0x000000ff4c00720c */ /* 0x000fe20003f66270 */
[----:B------:R-:W-:Y:S01]  /*a470*/  @!P0 IMAD.IADD R68, R68, 0x1, -R0 ;  /* 0x0000000144448824 */ /* 0x000fe200078e0a00 */
[----:B------:R-:W-:Y:S01]  /*a480*/  ISETP.GE.AND P4, PT, R4, RZ, PT ;  /* 0x000000ff0400720c */ /* 0x000fe20003f86270 */
[C---:B------:R-:W-:Y:S01]  /*a490*/  IMAD.HI.U32 R4, R2.reuse, R71, RZ ;  /* 0x0000004702047227 */ /* 0x040fe200078e00ff */
[----:B------:R-:W-:Y:S02]  /*a4a0*/  ISETP.GE.AND P6, PT, R75, RZ, PT ;  /* 0x000000ff4b00720c */ /* 0x000fe40003fc6270 */
[----:B------:R-:W-:Y:S01]  /*a4b0*/  ISETP.GE.AND P1, PT, R5, RZ, PT ;  /* 0x000000ff0500720c */ /* 0x000fe20003f26270 */
[----:B------:R-:W-:Y:S01]  /*a4c0*/  IMAD.HI.U32 R5, R2, R73, RZ ;  /* 0x0000004902057227 */ /* 0x000fe200078e00ff */
[----:B------:R-:W-:-:S02]  /*a4d0*/  ISETP.GE.AND P0, PT, R72, RZ, PT ;  /* 0x000000ff4800720c */ /* 0x000fc40003f06270 */
[----:B------:R-:W-:Y:S01]  /*a4e0*/  IABS R75, R72 ;  /* 0x00000048004b7213 */ /* 0x000fe20000000000 */
[----:B------:R-:W-:Y:S02]  /*a4f0*/  @!P2 IMAD.IADD R70, R70, 0x1, -R0 ;  /* 0x000000014646a824 */ /* 0x000fe400078e0a00 */
[----:B------:R-:W-:Y:S02]  /*a500*/  IMAD.MOV R72, RZ, RZ, -R4 ;  /* 0x000000ffff487224 */ /* 0x000fe400078e0a04 */
[----:B------:R-:W-:Y:S01]  /*a510*/  IMAD.MOV R5, RZ, RZ, -R5 ;  /* 0x000000ffff057224 */ /* 0x000fe200078e0a05 */
[C---:B------:R-:W-:Y:S01]  /*a520*/  ISETP.GT.U32.AND P2, PT, R0.reuse, R70, PT ;  /* 0x000000460000720c */ /* 0x040fe20003f44070 */
[----:B------:R-:W-:Y:S02]  /*a530*/  IMAD R71, R0, R72, R71 ;  /* 0x0000004800477224 */ /* 0x000fe400078e0247 */
[----:B------:R-:W-:-:S04]  /*a540*/  IMAD.HI.U32 R4, R2, R75, RZ ;  /* 0x0000004b02047227 */ /* 0x000fc800078e00ff */
[C---:B------:R-:W-:Y:S02]  /*a550*/  IMAD R72, R0.reuse, R5, R73 ;  /* 0x0000000500487224 */ /* 0x040fe400078e0249 */
[----:B------:R-:W-:Y:S01]  /*a560*/  @!P3 IMAD.MOV R68, RZ, RZ, -R68 ;  /* 0x000000ffff44b224 */ /* 0x000fe200078e0a44 */
        /* <DEDUP_REMOVED lines=8> */
[----:B------:R-:W-:Y:S02]  /*a5f0*/  IMAD.MOV R4, RZ, RZ, -R4 ;  /* 0x000000ffff047224 */ /* 0x000fe400078e0a04 */
[----:B------:R-:W-:-:S04]  /*a600*/  IMAD.HI.U32 R5, R2, R81, RZ ;  /* 0x0000005102057227 */ /* 0x000fc800078e00ff */
[--C-:B------:R-:W-:Y:S02]  /*a610*/  @!P3 IMAD.IADD R71, R71, 0x1, -R0.reuse ;  /* 0x000000014747b824 */ /* 0x100fe400078e0a00 */
[----:B------:R-:W-:Y:S01]  /*a620*/  IMAD R74, R0, R4, R79 ;  /* 0x00000004004a7224 */ /* 0x000fe200078e024f */
[----:B------:R-:W-:Y:S01]  /*a630*/  IABS R79, R83 ;  /* 0x00000053004f7213 */ /* 0x000fe20000000000 */
[----:B------:R-:W-:Y:S01]  /*a640*/  @!P6 IMAD.IADD R72, R72, 0x1, -R0 ;  /* 0x000000014848e824 */ /* 0x000fe200078e0a00 */
[C---:B------:R-:W-:Y:S01]  /*a650*/  ISETP.GT.U32.AND P6, PT, R0.reuse, R71, PT ;  /* 0x000000470000720c */ /* 0x040fe20003fc4070 */
[----:B------:R-:W-:Y:S01]  /*a660*/  IMAD.MOV R5, RZ, RZ, -R5 ;  /* 0x000000ffff057224 */ /* 0x000fe200078e0a05 */
[C---:B------:R-:W-:Y:S01]  /*a670*/  ISETP.GT.U32.AND P3, PT, R0.reuse, R74, PT ;  /* 0x0000004a0000720c */ /* 0x040fe20003f64070 */
[----:B------:R-:W-:Y:S01]  /*a680*/  @!P5 IMAD.MOV R70, RZ, RZ, -R70 ;  /* 0x000000ffff46d224 */ /* 0x000fe200078e0a46 */
[C---:B------:R-:W-:Y:S01]  /*a690*/  ISETP.GT.U32.AND P5, PT, R0.reuse, R72, PT ;  /* 0x000000480000720c */ /* 0x040fe20003fa4070 */
[----:B------:R-:W-:Y:S01]  /*a6a0*/  IMAD R75, R0, R5, R81 ;  /* 0x00000005004b7224 */ /* 0x000fe200078e0251 */
[C---:B------:R-:W-:Y:S01]  /*a6b0*/  LOP3.LUT R81, R3.reuse, 0x1be, RZ, 0xfc, !PT ;  /* 0x000001be03517812 */ /* 0x040fe200078efcff */
[----:B------:R-:W-:Y:S01]  /*a6c0*/  IMAD.HI.U32 R5, R2, R79, RZ ;  /* 0x0000004f02057227 */ /* 0x000fe200078e00ff */
[----:B------:R-:W-:-:S02]  /*a6d0*/  LOP3.LUT R4, R3, 0x1c0, RZ, 0xfc, !PT ;  /* 0x000001c003047812 */ /* 0x000fc400078efcff */
[----:B------:R-:W-:Y:S01]  /*a6e0*/  IABS R85, R81 ;  /* 0x0000005100557213 */ /* 0x000fe20000000000 */
[--C-:B------:R-:W-:Y:S02]  /*a6f0*/  @!P2 IMAD.IADD R73, R73, 0x1, -R0.reuse ;  /* 0x000000014949a824 */ /* 0x100fe400078e0a00 */
[----:B------:R-:W-:Y:S02]  /*a700*/  IMAD.MOV R5, RZ, RZ, -R5 ;  /* 0x000000ffff057224 */ /* 0x000fe400078e0a05 */
[--C-:B------:R-:W-:Y:S01]  /*a710*/  @!P6 IMAD.IADD R71, R71, 0x1, -R0.reuse ;  /* 0x000000014747e824 */ /* 0x100fe200078e0a00 */
[C---:B------:R-:W-:Y:S01]  /*a720*/  ISETP.GT.U32.AND P2, PT, R0.reuse, R73, PT ;  /* 0x000000490000720c */ /* 0x040fe20003f44070 */
[C---:B------:R-:W-:Y:S01]  /*a730*/  IMAD R76, R0.reuse, R5, R79 ;  /* 0x00000005004c7224 */ /* 0x040fe200078e024f */
[----:B------:R-:W-:Y:S01]  /*a740*/  ISETP.GT.U32.AND P6, PT, R0, R75, PT ;  /* 0x0000004b0000720c */ /* 0x000fe20003fc4070 */
[----:B------:R-:W-:Y:S01]  /*a750*/  @!P5 IMAD.IADD R72, R72, 0x1, -R0 ;  /* 0x000000014848d824 */ /* 0x000fe200078e0a00 */
[----:B------:R-:W-:Y:S01]  /*a760*/  IABS R5, R4 ;  /* 0x0000000400057213 */ /* 0x000fe20000000000 */
[----:B------:R-:W-:Y:S01]  /*a770*/  IMAD.HI.U32 R79, R2, R85, RZ ;  /* 0x00000055024f7227 */ /* 0x000fe200078e00ff */
[----:B------:R-:W-:-:S03]  /*a780*/  ISETP.GT.U32.AND P5, PT, R0, R76, PT ;  /* 0x0000004c0000720c */ /* 0x000fc60003fa4070 */
[----:B------:R-:W-:Y:S02]  /*a790*/  IMAD.MOV R79, RZ, RZ, -R79 ;  /* 0x000000ffff4f7224 */ /* 0x000fe400078e0a4f */
[--C-:B------:R-:W-:Y:S02]  /*a7a0*/  @!P3 IMAD.IADD R74, R74, 0x1, -R0.reuse ;  /* 0x000000014a4ab824 */ /* 0x100fe400078e0a00 */
[----:B------:R-:W-:Y:S01]  /*a7b0*/  @!P2 IMAD.IADD R73, R73, 0x1, -R0 ;  /* 0x000000014949a824 */ /* 0x000fe200078e0a00 */
[----:B------:R-:W-:Y:S01]  /*a7c0*/  ISETP.GE.AND P2, PT, R77, RZ, PT ;  /* 0x000000ff4d00720c */ /* 0x000fe20003f46270 */
[C---:B------:R-:W-:Y:S01]  /*a7d0*/  IMAD R77, R0.reuse, R79, R85 ;  /* 0x0000004f004d7224 */ /* 0x040fe200078e0255 */
[----:B------:R-:W-:Y:S01]  /*a7e0*/  ISETP.GT.U32.AND P3, PT, R0, R74, PT ;  /* 0x0000004a0000720c */ /* 0x000fe20003f64070 */
[----:B------:R-:W-:Y:S01]  /*a7f0*/  IMAD.HI.U32 R79, R2, R5, RZ ;  /* 0x00000005024f7227 */ /* 0x000fe200078e00ff */
[----:B------:R-:W-:-:S03]  /*a800*/  IABS R85, R82 ;  /* 0x0000005200557213 */ /* 0x000fc60000000000 */
[--C-:B------:R-:W-:Y:S01]  /*a810*/  @!P6 IMAD.IADD R75, R75, 0x1, -R0.reuse ;  /* 0x000000014b4be824 */ /* 0x100fe200078e0a00 */
[----:B------:R-:W-:Y:S01]  /*a820*/  ISETP.GE.AND P6, PT, R78, RZ, PT ;  /* 0x000000ff4e00720c */ /* 0x000fe20003fc6270 */
[----:B------:R-:W-:Y:S01]  /*a830*/  @!P5 IMAD.IADD R76, R76, 0x1, -R0 ;  /* 0x000000014c4cd824 */ /* 0x000fe200078e0a00 */
[----:B------:R-:W-:Y:S01]  /*a840*/  ISETP.GE.AND P5, PT, R83, RZ, PT ;  /* 0x000000ff5300720c */ /* 0x000fe20003fa6270 */
[----:B------:R-:W-:Y:S02]  /*a850*/  IMAD.MOV R78, RZ, RZ, -R79 ;  /* 0x000000ffff4e7224 */ /* 0x000fe400078e0a4f */
[----:B------:R-:W-:Y:S02]  /*a860*/  IMAD.MOV.U32 R79, RZ, RZ, R84 ;  /* 0x000000ffff4f7224 */ /* 0x000fe400078e0054 */
[----:B------:R-:W-:Y:S01]  /*a870*/  @!P4 IMAD.MOV R71, RZ, RZ, -R71 ;  /* 0x000000ffff47c224 */ /* 0x000fe200078e0a47 */
[----:B------:R-:W-:Y:S01]  /*a880*/  ISETP.GT.U32.AND P4, PT, R0, R76, PT ;  /* 0x0000004c0000720c */ /* 0x000fe20003f84070 */
[----:B------:R-:W-:Y:S01]  /*a890*/  IMAD.HI.U32 R83, R2, R79, RZ ;  /* 0x0000004f02537227 */ /* 0x000fe200078e00ff */
[----:B------:R-:W-:-:S02]  /*a8a0*/  @!P3 IADD3 R74, R74, -R0, RZ ;  /* 0x800000004a4ab210 */ /* 0x000fc40007ffe0ff */
[C---:B------:R-:W-:Y:S01]  /*a8b0*/  ISETP.GT.U32.AND P3, PT, R0.reuse, R77, PT ;  /* 0x0000004d0000720c */ /* 0x040fe20003f64070 */
[----:B------:R-:W-:Y:S02]  /*a8c0*/  IMAD.MOV R84, RZ, RZ, -R83 ;  /* 0x000000ffff547224 */ /* 0x000fe400078e0a53 */
[C---:B------:R-:W-:Y:S02]  /*a8d0*/  IMAD R78, R0.reuse, R78, R5 ;  /* 0x0000004e004e7224 */ /* 0x040fe400078e0205 */
[C---:B------:R-:W-:Y:S02]  /*a8e0*/  IMAD R79, R0.reuse, R84, R79 ;  /* 0x00000054004f7224 */ /* 0x040fe400078e024f */
[----:B------:R-:W-:Y:S01]  /*a8f0*/  @!P0 IMAD.MOV R73, RZ, RZ, -R73 ;  /* 0x000000ffff498224 */ /* 0x000fe200078e0a49 */
[----:B------:R-:W-:Y:S01]  /*a900*/  ISETP.GT.U32.AND P0, PT, R0, R78, PT ;  /* 0x0000004e0000720c */ /* 0x000fe20003f04070 */
[----:B------:R-:W-:Y:S01]  /*a910*/  @!P4 IMAD.IADD R76, R76, 0x1, -R0 ;  /* 0x000000014c4cc824 */ /* 0x000fe200078e0a00 */
[----:B------:R-:W-:Y:S01]  /*a920*/  ISETP.GT.U32.AND P4, PT, R0, R79, PT ;  /* 0x0000004f0000720c */ /* 0x000fe20003f84070 */
[----:B------:R-:W-:-:S02]  /*a930*/  @!P1 IMAD.MOV R72, RZ, RZ, -R72 ;  /* 0x000000ffff489224 */ /* 0x000fc400078e0a48 */
[----:B------:R-:W-:Y:S01]  /*a940*/  @!P3 IMAD.IADD R77, R77, 0x1, -R0 ;  /* 0x000000014d4db824 */ /* 0x000fe200078e0a00 */
[C---:B------:R-:W-:Y:S01]  /*a950*/  ISETP.GT.U32.AND P3, PT, R0.reuse, R75, PT ;  /* 0x0000004b0000720c */ /* 0x040fe20003f64070 */
[----:B------:R-:W-:Y:S01]  /*a960*/  IMAD.MOV.U32 R5, RZ, RZ, R85 ;  /* 0x000000ffff057224 */ /* 0x000fe200078e0055 */
[----:B------:R-:W-:Y:S01]  /*a970*/  IABS R85, R89 ;  /* 0x0000005900557213 */ /* 0x000fe20000000000 */
[----:B------:R-:W-:Y:S01]  /*a980*/  @!P2 IMAD.MOV R74, RZ, RZ, -R74 ;  /* 0x000000ffff4aa224 */ /* 0x000fe200078e0a4a */
[----:B------:R-:W-:Y:S01]  /*a990*/  ISETP.GT.U32.AND P1, PT, R0, R77, PT ;  /* 0x0000004d0000720c */ /* 0x000fe20003f24070 */
[----:B------:R-:W-:Y:S01]  /*a9a0*/  IMAD.HI.U32 R83, R2, R5, RZ ;  /* 0x0000000502537227 */ /* 0x000fe200078e00ff */
[----:B------:R-:W-:Y:S02]  /*a9b0*/  ISETP.GE.AND P2, PT, R81, RZ, PT ;  /* 0x000000ff5100720c */ /* 0x000fe40003f46270 */
[----:B------:R-:W-:Y:S01]  /*a9c0*/  LOP3.LUT R81, R3, 0x1ca, RZ, 0xfc, !PT ;  /* 0x000001ca03517812 */ /* 0x000fe200078efcff */
[----:B------:R-:W-:-:S02]  /*a9d0*/  @!P4 IMAD.IADD R79, R79, 0x1, -R0 ;  /* 0x000000014f4fc824 */ /* 0x000fc400078e0a00 */
[--C-:B------:R-:W-:Y:S02]  /*a9e0*/  @!P0 IMAD.IADD R78, R78, 0x1, -R0.reuse ;  /* 0x000000014e4e8824 */ /* 0x100fe400078e0a00 */
[----:B------:R-:W-:Y:S01]  /*a9f0*/  IMAD.MOV R83, RZ, RZ, -R83 ;  /* 0x000000ffff537224 */ /* 0x000fe200078e0a53 */
[C---:B------:R-:W-:Y:S01]  /*aa00*/  ISETP.GT.U32.AND P4, PT, R0.reuse, R79, PT ;  /* 0x0000004f0000720c */ /* 0x040fe20003f84070 */
[--C-:B------:R-:W-:Y:S01]  /*aa10*/  @!P3 IMAD.IADD R75, R75, 0x1, -R0.reuse ;  /* 0x000000014b4bb824 */ /* 0x100fe200078e0a00 */
[----:B------:R-:W-:Y:S01]  /*aa20*/  ISETP.GT.U32.AND P0, PT, R0, R78, PT ;  /* 0x0000004e0000720c */ /* 0x000fe20003f04070 */
[----:B------:R-:W-:Y:S01]  /*aa30*/  @!P1 IMAD.IADD R77, R77, 0x1, -R0 ;  /* 0x000000014d4d9824 */ /* 0x000fe200078e0a00 */
[----:B------:R-:W-:Y:S01]  /*aa40*/  ISETP.GE.AND P3, PT, R4, RZ, PT ;  /* 0x000000ff0400720c */ /* 0x000fe20003f66270 */
[----:B------:R-:W-:Y:S01]  /*aa50*/  @!P5 IMAD.MOV R76, RZ, RZ, -R76 ;  /* 0x000000ffff4cd224 */ /* 0x000fe200078e0a4c */
[----:B------:R-:W-:Y:S01]  /*aa60*/  ISETP.GE.AND P1, PT, R80, RZ, PT ;  /* 0x000000ff5000720c */ /* 0x000fe20003f26270 */
[----:B------:R-:W-:Y:S01]  /*aa70*/  IMAD R80, R0, R83, R5 ;  /* 0x0000005300507224 */ /* 0x000fe200078e0205 */
[C---:B------:R-:W-:Y:S01]  /*aa80*/  LOP3.LUT R4, R3.reuse, 0x1c6, RZ, 0xfc, !PT ;  /* 0x000001c603047812 */ /* 0x040fe200078efcff */
[----:B------:R-:W-:Y:S01]  /*aa90*/  @!P6 IMAD.MOV R75, RZ, RZ, -R75 ;  /* 0x000000ffff4be224 */ /* 0x000fe200078e0a4b */
[----:B------:R-:W-:-:S02]  /*aaa0*/  LOP3.LUT R5, R3, 0x1c8, RZ, 0xfc, !PT ;  /* 0x000001c803057812 */ /* 0x000fc400078efcff */
[----:B------:R-:W-:Y:S01]  /*aab0*/  ISETP.GE.AND P5, PT, R4, RZ, PT ;  /* 0x000000ff0400720c */ /* 0x000fe20003fa6270 */
[--C-:B------:R-:W-:Y:S01]  /*aac0*/  @!P4 IMAD.IADD R79, R79, 0x1, -R0.reuse ;  /* 0x000000014f4fc824 */ /* 0x100fe200078e0a00 */
[----:B------:R-:W-:Y:S01]  /*aad0*/  IABS R4, R4 ;  /* 0x0000000400047213 */ /* 0x000fe20000000000 */
[----:B------:R-:W-:Y:S01]  /*aae0*/  @!P0 IMAD.IADD R78, R78, 0x1, -R0 ;  /* 0x000000014e4e8824 */ /* 0x000fe200078e0a00 */
[----:B------:R-:W-:Y:S02]  /*aaf0*/  ISETP.GT.U32.AND P4, PT, R0, R80, PT ;  /* 0x000000500000720c */ /* 0x000fe40003f84070 */
[----:B------:R-:W-:Y:S01]  /*ab00*/  IABS R91, R5 ;  /* 0x00000005005b7213 */ /* 0x000fe20000000000 */
[----:B------:R-:W-:Y:S01]  /*ab10*/  @!P3 IMAD.MOV R78, RZ, RZ, -R78 ;  /* 0x000000ffff4eb224 */ /* 0x000fe200078e0a4e */
[----:B------:R-:W-:Y:S01]  /*ab20*/  ISETP.GE.AND P0, PT, R81, RZ, PT ;  /* 0x000000ff5100720c */ /* 0x000fe20003f06270 */
[----:B------:R-:W-:Y:S01]  /*ab30*/  @!P1 IMAD.MOV R79, RZ, RZ, -R79 ;  /* 0x000000ffff4f9224 */ /* 0x000fe200078e0a4f */
[----:B------:R-:W-:Y:S01]  /*ab40*/  IABS R83, R81 ;  /* 0x0000005100537213 */ /* 0x000fe20000000000 */
[----:B------:R-:W-:Y:S01]  /*ab50*/  IMAD.MOV.U32 R81, RZ, RZ, R4 ;  /* 0x000000ffff517224 */ /* 0x000fe200078e0004 */
[----:B------:R-:W-:Y:S01]  /*ab60*/  ISETP.GE.AND P6, PT, R82, RZ, PT ;  /* 0x000000ff5200720c */ /* 0x000fe20003fc6270 */
[----:B------:R-:W-:Y:S01]  /*ab70*/  IMAD.HI.U32 R82, R2, R91, RZ ;  /* 0x0000005b02527227 */ /* 0x000fe200078e00ff */
[----:B------:R-:W-:-:S02]  /*ab80*/  @!P2 IADD3 R77, -R77, RZ, RZ ;  /* 0x000000ff4d4da210 */ /* 0x000fc40007ffe1ff */
[----:B------:R-:W-:Y:S01]  /*ab90*/  ISETP.GE.AND P2, PT, R5, RZ, PT ;  /* 0x000000ff0500720c */ /* 0x000fe20003f46270 */
[----:B------:R-:W-:Y:S01]  /*aba0*/  IMAD.HI.U32 R84, R2, R81, RZ ;  /* 0x0000005102547227 */ /* 0x000fe200078e00ff */
[----:B------:R-:W-:-:S03]  /*abb0*/  IABS R5, R87 ;  /* 0x0000005700057213 */ /* 0x000fc60000000000 */
[----:B------:R-:W-:Y:S02]  /*abc0*/  IMAD.MOV R84, RZ, RZ, -R84 ;  /* 0x000000ffff547224 */ /* 0x000fe400078e0a54 */
[----:B------:R-:W-:Y:S02]  /*abd0*/  IMAD.MOV R82, RZ, RZ, -R82 ;  /* 0x000000ffff527224 */ /* 0x000fe400078e0a52 */
[----:B------:R-:W-:Y:S02]  /*abe0*/  @!P4 IMAD.IADD R80, R80, 0x1, -R0 ;  /* 0x000000015050c824 */ /* 0x000fe400078e0a00 */
[C---:B------:R-:W-:Y:S02]  /*abf0*/  IMAD R81, R0.reuse, R84, R81 ;  /* 0x0000005400517224 */ /* 0x040fe400078e0251 */
[C---:B------:R-:W-:Y:S01]  /*ac00*/  IMAD R82, R0.reuse, R82, R91 ;  /* 0x0000005200527224 */ /* 0x040fe200078e025b */
[----:B------:R-:W-:Y:S01]  /*ac10*/  ISETP.GT.U32.AND P4, PT, R0, R80, PT ;  /* 0x000000500000720c */ /* 0x000fe20003f84070 */
[----:B------:R-:W-:Y:S01]  /*ac20*/  IMAD.HI.U32 R84, R2, R5, RZ ;  /* 0x0000000502547227 */ /* 0x000fe200078e00ff */
[----:B------:R-:W-:-:S02]  /*ac30*/  ISETP.GT.U32.AND P3, PT, R0, R81, PT ;  /* 0x000000510000720c */ /* 0x000fc40003f64070 */
[----:B------:R-:W-:Y:S01]  /*ac40*/  ISETP.GT.U32.AND P1, PT, R0, R82, PT ;  /* 0x000000520000720c */ /* 0x000fe20003f24070 */
[----:B------:R-:W-:-:S04]  /*ac50*/  IMAD.HI.U32 R4, R2, R83, RZ ;  /* 0x0000005302047227 */ /* 0x000fc800078e00ff */
[----:B------:R-:W-:Y:S02]  /*ac60*/  IMAD.MOV R84, RZ, RZ, -R84 ;  /* 0x000000ffff547224 */ /* 0x000fe400078e0a54 */
[----:B------:R-:W-:Y:S02]  /*ac70*/  IMAD.MOV R4, RZ, RZ, -R4 ;  /* 0x000000ffff047224 */ /* 0x000fe400078e0a04 */
[----:B------:R-:W-:Y:S01]  /*ac80*/  IMAD R84, R0, R84, R5 ;  /* 0x0000005400547224 */ /* 0x000fe200078e0205 */
[----:B------:R-:W-:Y:S01]  /*ac90*/  LOP3.LUT R5, R3, 0x1d4, RZ, 0xfc, !PT ;  /* 0x000001d403057812 */ /* 0x000fe200078efcff */
[--C-:B------:R-:W-:Y:S02]  /*aca0*/  @!P4 IMAD.IADD R80, R80, 0x1, -R0.reuse ;  /* 0x000000015050c824 */ /* 0x100fe400078e0a00 */
[--C-:B------:R-:W-:Y:S01]  /*acb0*/  @!P3 IMAD.IADD R81, R81, 0x1, -R0.reuse ;  /* 0x000000015151b824 */ /* 0x100fe200078e0a00 */
[----:B------:R-:W-:Y:S01]  /*acc0*/  IABS R88, R5 ;  /* 0x0000000500587213 */ /* 0x000fe20000000000 */
[----:B------:R-:W-:-:S02]  /*acd0*/  @!P1 IMAD.IADD R82, R82, 0x1, -R0 ;  /* 0x0000000152529824 */ /* 0x000fc400078e0a00 */
[C---:B------:R-:W-:Y:S01]  /*ace0*/  IMAD R83, R0.reuse, R4, R83 ;  /* 0x0000000400537224 */ /* 0x040fe200078e0253 */
[C---:B------:R-:W-:Y:S01]  /*acf0*/  ISETP.GT.U32.AND P3, PT, R0.reuse, R81, PT ;  /* 0x000000510000720c */ /* 0x040fe20003f64070 */
[----:B------:R-:W-:Y:S01]  /*ad00*/  @!P6 IMAD.MOV R80, RZ, RZ, -R80 ;  /* 0x000000ffff50e224 */ /* 0x000fe200078e0a50 */
[----:B------:R-:W-:Y:S01]  /*ad10*/  ISETP.GT.U32.AND P6, PT, R0, R84, PT ;  /* 0x000000540000720c */ /* 0x000fe20003fc4070 */
[----:B------:R-:W-:Y:S01]  /*ad20*/  IMAD.HI.U32 R4, R2, R85, RZ ;  /* 0x0000005502047227 */ /* 0x000fe200078e00ff */
[C---:B------:R-:W-:Y:S02]  /*ad30*/  ISETP.GT.U32.AND P1, PT, R0.reuse, R82, PT ;  /* 0x000000520000720c */ /* 0x040fe40003f24070 */
[----:B------:R-:W-:Y:S01]  /*ad40*/  ISETP.GT.U32.AND P4, PT, R0, R83, PT ;  /* 0x000000530000720c */ /* 0x000fe20003f84070 */
[----:B------:R-:W-:Y:S02]  /*ad50*/  IMAD.MOV R4, RZ, RZ, -R4 ;  /* 0x000000ffff047224 */ /* 0x000fe400078e0a04 */
[----:B------:R-:W-:-:S04]  /*ad60*/  IMAD.HI.U32 R93, R2, R88, RZ ;  /* 0x00000058025d7227 */ /* 0x000fc800078e00ff */
[----:B------:R-:W-:Y:S01]  /*ad70*/  IMAD R85, R0, R4, R85 ;  /* 0x0000000400557224 */ /* 0x000fe200078e0255 */
[----:B------:R-:W-:Y:S01]  /*ad80*/  LOP3.LUT R4, R3, 0x1d2, RZ, 0xfc, !PT ;  /* 0x000001d203047812 */ /* 0x000fe200078efcff */
[--C-:B------:R-:W-:Y:S01]  /*ad90*/  @!P3 IMAD.IADD R81, R81, 0x1, -R0.reuse ;  /* 0x000000015151b824 */ /* 0x100fe200078e0a00 */
[----:B------:R-:W-:Y:S01]  /*ada0*/  @!P6 IADD3 R84, R84, -R0, RZ ;  /* 0x800000005454e210 */ /* 0x000fe20007ffe0ff */
[----:B------:R-:W-:Y:S01]  /*adb0*/  @!P1 IMAD.IADD R82, R82, 0x1, -R0 ;  /* 0x0000000152529824 */ /* 0x000fe200078e0a00 */
[----:B------:R-:W-:Y:S01]  /*adc0*/  IABS R91, R4 ;  /* 0x00000004005b7213 */ /* 0x000fe20000000000 */
[----:B------:R-:W-:Y:S01]  /*add0*/  @!P5 IMAD.MOV R81, RZ, RZ, -R81 ;  /* 0x000000ffff51d224 */ /* 0x000fe200078e0a51 */
[C---:B------:R-:W-:Y:S01]  /*ade0*/  ISETP.GT.U32.AND P1, PT, R0.reuse, R86, PT ;  /* 0x000000560000720c */ /* 0x040fe20003f24070 */
[----:B------:R-:W-:Y:S01]  /*adf0*/  IMAD.MOV R93, RZ, RZ, -R93 ;  /* 0x000000ffff5d7224 */ /* 0x000fe200078e0a5d */
[----:B------:R-:W-:Y:S01]  /*ae00*/  ISETP.GT.U32.AND P6, PT, R0, R84, PT ;  /* 0x000000540000720c */ /* 0x000fe20003fc4070 */
[----:B------:R-:W-:Y:S01]  /*ae10*/  IMAD.HI.U32 R92, R2, R91, RZ ;  /* 0x0000005b025c7227 */ /* 0x000fe200078e00ff */
[----:B------:R-:W-:-:S02]  /*ae20*/  ISETP.GE.AND P5, PT, R87, RZ, PT ;  /* 0x000000ff5700720c */ /* 0x000fc40003fa6270 */
[C---:B------:R-:W-:Y:S01]  /*ae30*/  ISETP.GT.U32.AND P3, PT, R0.reuse, R85, PT ;  /* 0x000000550000720c */ /* 0x040fe20003f64070 */
[----:B------:R-:W-:Y:S02]  /*ae40*/  IMAD.MOV R92, RZ, RZ, -R92 ;  /* 0x000000ffff5c7224 */ /* 0x000fe400078e0a5c */
[----:B------:R-:W-:Y:S02]  /*ae50*/  @!P4 IMAD.IADD R83, R83, 0x1, -R0 ;  /* 0x000000015353c824 */ /* 0x000fe400078e0a00 */
[C---:B------:R-:W-:Y:S01]  /*ae60*/  IMAD R87, R0.reuse, R92, R91 ;  /* 0x0000005c00577224 */ /* 0x040fe200078e025b */
[C---:B------:R-:W-:Y:S01]  /*ae70*/  LOP3.LUT R92, R3.reuse, 0x1dc, RZ, 0xfc, !PT ;  /* 0x000001dc035c7812 */ /* 0x040fe200078efcff */
[C---:B------:R-:W-:Y:S01]  /*ae80*/  IMAD R88, R0.reuse, R93, R88 ;  /* 0x0000005d00587224 */ /* 0x040fe200078e0258 */
[----:B------:R-:W-:Y:S01]  /*ae90*/  ISETP.GT.U32.AND P4, PT, R0, R83, PT ;  /* 0x000000530000720c */ /* 0x000fe20003f84070 */
[--C-:B------:R-:W-:Y:S01]  /*aea0*/  @!P1 IMAD.IADD R86, R86, 0x1, -R0.reuse ;  /* 0x0000000156569824 */ /* 0x100fe200078e0a00 */
[----:B------:R-:W-:Y:S01]  /*aeb0*/  LOP3.LUT R93, R3, 0x1de, RZ, 0xfc, !PT ;  /* 0x000001de035d7812 */ /* 0x000fe200078efcff */
[--C-:B------:R-:W-:Y:S01]  /*aec0*/  @!P6 IMAD.IADD R84, R84, 0x1, -R0.reuse ;  /* 0x000000015454e824 */ /* 0x100fe200078e0a00 */
[C---:B------:R-:W-:Y:S01]  /*aed0*/  ISETP.GT.U32.AND P6, PT, R0.reuse, R87, PT ;  /* 0x000000570000720c */ /* 0x040fe20003fc4070 */
[----:B------:R-:W-:Y:S01]  /*aee0*/  @!P3 IMAD.IADD R85, R85, 0x1, -R0 ;  /* 0x000000015555b824 */ /* 0x000fe200078e0a00 */
[C---:B------:R-:W-:Y:S01]  /*aef0*/  ISETP.GT.U32.AND P1, PT, R0.reuse, R86, PT ;  /* 0x000000560000720c */ /* 0x040fe20003f24070 */
[----:B------:R-:W-:Y:S01]  /*af00*/  @!P5 IMAD.MOV R84, RZ, RZ, -R84 ;  /* 0x000000ffff54d224 */ /* 0x000fe200078e0a54 */
[----:B------:R-:W-:Y:S01]  /*af10*/  ISETP.GT.U32.AND P5, PT, R0, R88, PT ;  /* 0x000000580000720c */ /* 0x000fe20003fa4070 */
[----:B------:R-:W-:Y:S01]  /*af20*/  @!P2 IMAD.MOV R82, RZ, RZ, -R82 ;  /* 0x000000ffff52a224 */ /* 0x000fe200078e0a52 */
[----:B------:R-:W-:-:S02]  /*af30*/  ISETP.GE.AND P3, PT, R90, RZ, PT ;  /* 0x000000ff5a00720c */ /* 0x000fc40003f66270 */
[----:B------:R-:W-:Y:S01]  /*af40*/  LOP3.LUT R90, R3, 0x1d6, RZ, 0xfc, !PT ;  /* 0x000001d6035a7812 */ /* 0x000fe200078efcff */
[--C-:B------:R-:W-:Y:S01]  /*af50*/  @!P4 IMAD.IADD R83, R83, 0x1, -R0.reuse ;  /* 0x000000015353c824 */ /* 0x100fe200078e0a00 */
[----:B------:R-:W-:Y:S02]  /*af60*/  ISETP.GT.U32.AND P2, PT, R0, R85, PT ;  /* 0x000000550000720c */ /* 0x000fe40003f44070 */
[----:B------:R-:W-:Y:S01]  /*af70*/  IABS R91, R90 ;  /* 0x0000005a005b7213 */ /* 0x000fe20000000000 */
[--C-:B------:R-:W-:Y:S01]  /*af80*/  @!P6 IMAD.IADD R87, R87, 0x1, -R0.reuse ;  /* 0x000000015757e824 */ /* 0x100fe200078e0a00 */
[----:B------:R-:W-:Y:S01]  /*af90*/  ISETP.GE.AND P4, PT, R89, RZ, PT ;  /* 0x000000ff5900720c */ /* 0x000fe20003f86270 */
[--C-:B------:R-:W-:Y:S01]  /*afa0*/  @!P1 IMAD.IADD R86, R86, 0x1, -R0.reuse ;  /* 0x0000000156569824 */ /* 0x100fe200078e0a00 */
[----:B------:R-:W-:Y:S01]  /*afb0*/  ISETP.GE.AND P1, PT, R90, RZ, PT ;  /* 0x000000ff5a00720c */ /* 0x000fe20003f26270 */
[----:B------:R-:W-:Y:S01]  /*afc0*/  @!P5 IMAD.IADD R88, R88, 0x1, -R0 ;  /* 0x000000015858d824 */ /* 0x000fe200078e0a00 */
[----:B------:R-:W-:Y:S01]  /*afd0*/  ISETP.GT.U32.AND P5, PT, R0, R87, PT ;  /* 0x000000570000720c */ /* 0x000fe20003fa4070 */
[----:B------:R-:W-:Y:S01]  /*afe0*/  IMAD.HI.U32 R90, R2, R91, RZ ;  /* 0x0000005b025a7227 */ /* 0x000fe200078e00ff */
[----:B------:R-:W-:-:S03]  /*aff0*/  LOP3.LUT R89, R3, 0x1d8, RZ, 0xfc, !PT ;  /* 0x000001d803597812 */ /* 0x000fc600078efcff */
[----:B------:R-:W-:Y:S01]  /*b000*/  IMAD.MOV R90, RZ, RZ, -R90 ;  /* 0x000000ffff5a7224 */ /* 0x000fe200078e0a5a */
[----:B------:R-:W-:Y:S01]  /*b010*/  ISETP.GE.AND P6, PT, R89, RZ, PT ;  /* 0x000000ff5900720c */ /* 0x000fe20003fc6270 */
[----:B------:R-:W-:Y:S01]  /*b020*/  @!P0 IMAD.MOV R83, RZ, RZ, -R83 ;  /* 0x000000ffff538224 */ /* 0x000fe200078e0a53 */
[----:B------:R-:W-:Y:S01]  /*b030*/  ISETP.GE.AND P0, PT, R4, RZ, PT ;  /* 0x000000ff0400720c */ /* 0x000fe20003f06270 */
[--C-:B------:R-:W-:Y:S01]  /*b040*/  @!P2 IMAD.IADD R85, R85, 0x1, -R0.reuse ;  /* 0x000000015555a824 */ /* 0x100fe200078e0a00 */
[----:B------:R-:W-:Y:S01]  /*b050*/  IABS R4, R89 ;  /* 0x0000005900047213 */ /* 0x000fe20000000000 */
[C---:B------:R-:W-:Y:S01]  /*b060*/  IMAD R89, R0.reuse, R90, R91 ;  /* 0x0000005a00597224 */ /* 0x040fe200078e025b */
[----:B------:R-:W-:Y:S01]  /*b070*/  ISETP.GE.AND P2, PT, R5, RZ, PT ;  /* 0x000000ff0500720c */ /* 0x000fe20003f46270 */
[----:B------:R-:W-:Y:S01]  /*b080*/  @!P4 IMAD.MOV R85, RZ, RZ, -R85 ;  /* 0x000000ffff55c224 */ /* 0x000fe200078e0a55 */
[C---:B------:R-:W-:Y:S01]  /*b090*/  ISETP.GT.U32.AND P4, PT, R0.reuse, R88, PT ;  /* 0x000000580000720c */ /* 0x040fe20003f84070 */
[----:B------:R-:W-:Y:S01]  /*b0a0*/  @!P5 IMAD.IADD R87, R87, 0x1, -R0 ;  /* 0x000000015757d824 */ /* 0x000fe200078e0a00 */
[----:B------:R-:W-:Y:S01]  /*b0b0*/  ISETP.GT.U32.AND P5, PT, R0, R89, PT ;  /* 0x000000590000720c */ /* 0x000fe20003fa4070 */
[----:B------:R-:W-:Y:S01]  /*b0c0*/  IMAD.HI.U32 R5, R2, R4, RZ ;  /* 0x0000000402057227 */ /* 0x000fe200078e00ff */
[----:B------:R-:W-:-:S03]  /*b0d0*/  LOP3.LUT R91, R3, 0x1da, RZ, 0xfc, !PT ;  /* 0x000001da035b7812 */ /* 0x000fc600078efcff */
[----:B------:R-:W-:Y:S02]  /*b0e0*/  IMAD.MOV R5, RZ, RZ, -R5 ;  /* 0x000000ffff057224 */ /* 0x000fe400078e0a05 */
[----:B------:R-:W-:Y:S01]  /*b0f0*/  @!P3 IMAD.MOV R86, RZ, RZ, -R86 ;  /* 0x000000ffff56b224 */ /* 0x000fe200078e0a56 */
[----:B------:R-:W-:Y:S01]  /*b100*/  ISETP.GE.AND P3, PT, R91, RZ, PT ;  /* 0x000000ff5b00720c */ /* 0x000fe20003f66270 */
[----:B------:R-:W-:Y:S01]  /*b110*/  IMAD R90, R0, R5, R4 ;  /* 0x00000005005a7224 */ /* 0x000fe200078e0204 */
[----:B------:R-:W-:Y:S01]  /*b120*/  IABS R91, R91 ;  /* 0x0000005b005b7213 */ /* 0x000fe20000000000 */
[----:B------:R-:W-:Y:S01]  /*b130*/  @!P0 IMAD.MOV R87, RZ, RZ, -R87 ;  /* 0x000000ffff578224 */ /* 0x000fe200078e0a57 */
[----:B------:R-:W-:Y:S01]  /*b140*/  @!P4 IADD3 R88, R88, -R0, RZ ;  /* 0x800000005858c210 */ /* 0x000fe20007ffe0ff */
[----:B------:R-:W-:Y:S01]  /*b150*/  @!P5 IMAD.IADD R89, R89, 0x1, -R0 ;  /* 0x000000015959d824 */ /* 0x000fe200078e0a00 */
[----:B------:R-:W-:Y:S01]  /*b160*/  ISETP.GE.AND P4, PT, R92, RZ, PT ;  /* 0x000000ff5c00720c */ /* 0x000fe20003f86270 */
[----:B------:R-:W-:Y:S01]  /*b170*/  IMAD.HI.U32 R5, R2, R91, RZ ;  /* 0x0000005b02057227 */ /* 0x000fe200078e00ff */
[----:B------:R-:W-:-:S02]  /*b180*/  IABS R92, R92 ;  /* 0x0000005c005c7213 */ /* 0x000fc40000000000 */
[C---:B------:R-:W-:Y:S01]  /*b190*/  ISETP.GT.U32.AND P5, PT, R0.reuse, R89, PT ;  /* 0x000000590000720c */ /* 0x040fe20003fa4070 */
[----:B------:R-:W-:Y:S01]  /*b1a0*/  @!P2 IMAD.MOV R88, RZ, RZ, -R88 ;  /* 0x000000ffff58a224 */ /* 0x000fe200078e0a58 */
[----:B------:R-:W-:Y:S01]  /*b1b0*/  ISETP.GT.U32.AND P2, PT, R0, R90, PT ;  /* 0x0000005a0000720c */ /* 0x000fe20003f44070 */
[----:B------:R-:W-:Y:S01]  /*b1c0*/  IMAD.HI.U32 R4, R2, R92, RZ ;  /* 0x0000005c02047227 */ /* 0x000fe200078e00ff */
[----:B------:R-:W-:Y:S02]  /*b1d0*/  ISETP.GE.AND P0, PT, R93, RZ, PT ;  /* 0x000000ff5d00720c */ /* 0x000fe40003f06270 */
[----:B------:R-:W-:Y:S01]  /*b1e0*/  IABS R93, R93 ;  /* 0x0000005d005d7213 */ /* 0x000fe20000000000 */
[----:B------:R-:W-:Y:S02]  /*b1f0*/  IMAD.MOV R5, RZ, RZ, -R5 ;  /* 0x000000ffff057224 */ /* 0x000fe400078e0a05 */
[----:B------:R-:W-:Y:S02]  /*b200*/  IMAD.MOV R4, RZ, RZ, -R4 ;  /* 0x000000ffff047224 */ /* 0x000fe400078e0a04 */
[----:B------:R-:W-:-:S02]  /*b210*/  IMAD R91, R0, R5, R91 ;  /* 0x00000005005b7224 */ /* 0x000fc400078e025b */
[----:B------:R-:W-:Y:S02]  /*b220*/  IMAD R92, R0, R4, R92 ;  /* 0x00000004005c7224 */ /* 0x000fe400078e025c */
[--C-:B------:R-:W-:Y:S02]  /*b230*/  @!P2 IMAD.IADD R90, R90, 0x1, -R0.reuse ;  /* 0x000000015a5aa824 */ /* 0x100fe400078e0a00 */
[----:B------:R-:W-:Y:S01]  /*b240*/  @!P5 IMAD.IADD R89, R89, 0x1, -R0 ;  /* 0x000000015959d824 */ /* 0x000fe200078e0a00 */
[----:B------:R-:W-:Y:S01]  /*b250*/  ISETP.GT.U32.AND P5, PT, R0, R91, PT ;  /* 0x0000005b0000720c */ /* 0x000fe20003fa4070 */
[----:B------:R-:W-:Y:S01]  /*b260*/  IMAD.HI.U32 R96, R2, R93, RZ ;  /* 0x0000005d02607227 */ /* 0x000fe200078e00ff */
[----:B------:R-:W-:-:S03]  /*b270*/  ISETP.GT.U32.AND P2, PT, R0, R90, PT ;  /* 0x0000005a0000720c */ /* 0x000fc60003f44070 */
[----:B------:R-:W-:Y:S01]  /*b280*/  @!P1 IMAD.MOV R89, RZ, RZ, -R89 ;  /* 0x000000ffff599224 */ /* 0x000fe200078e0a59 */
[----:B------:R-:W-:Y:S01]  /*b290*/  ISETP.GT.U32.AND P1, PT, R0, R92, PT ;  /* 0x0000005c0000720c */ /* 0x000fe20003f24070 */
[----:B------:R-:W-:Y:S02]  /*b2a0*/  IMAD.MOV R96, RZ, RZ, -R96 ;  /* 0x000000ffff607224 */ /* 0x000fe400078e0a60 */
[----:B------:R-:W-:-:S04]  /*b2b0*/  IMAD.HI.U32 R5, R2, R94, RZ ;  /* 0x0000005e02057227 */ /* 0x000fc800078e00ff */
[----:B------:R-:W-:Y:S01]  /*b2c0*/  IMAD R93, R0, R96, R93 ;  /* 0x00000060005d7224 */ /* 0x000fe200078e025d */
[----:B------:R-:W-:Y:S01]  /*b2d0*/  IABS R96, R251 ;  /* 0x000000fb00607213 */ /* 0x000fe20000000000 */
[--C-:B------:R-:W-:Y:S02]  /*b2e0*/  @!P5 IMAD.IADD R91, R91, 0x1, -R0.reuse ;  /* 0x000000015b5bd824 */ /* 0x100fe400078e0a00 */
[--C-:B------:R-:W-:Y:S01]  /*b2f0*/  @!P2 IMAD.IADD R90, R90, 0x1, -R0.reuse ;  /* 0x000000015a5aa824 */ /* 0x100fe200078e0a00 */
[----:B------:R-:W-:Y:S01]  /*b300*/  ISETP.GT.U32.AND P2, PT, R0, R93, PT ;  /* 0x0000005d0000720c */ /* 0x000fe20003f44070 */
[----:B------:R-:W-:Y:S01]  /*b310*/  @!P1 IMAD.IADD R92, R92, 0x1, -R0 ;  /* 0x000000015c5c9824 */ /* 0x000fe200078e0a00 */
[----:B------:R-:W-:Y:S01]  /*b320*/  ISETP.GT.U32.AND P5, PT, R0, R91, PT ;  /* 0x0000005b0000720c */ /* 0x000fe20003fa4070 */
[----:B------:R-:W-:-:S03]  /*b330*/  IMAD.HI.U32 R4, R2, R95, RZ ;  /* 0x0000005f02047227 */ /* 0x000fc600078e00ff */
[C---:B------:R-:W-:Y:S01]  /*b340*/  ISETP.GT.U32.AND P1, PT, R0.reuse, R92, PT ;  /* 0x0000005c0000720c */ /* 0x040fe20003f24070 */
[----:B------:R-:W-:Y:S02]  /*b350*/  IMAD.MOV R5, RZ, RZ, -R5 ;  /* 0x000000ffff057224 */ /* 0x000fe400078e0a05 */
[----:B------:R-:W-:Y:S02]  /*b360*/  IMAD.MOV R4, RZ, RZ, -R4 ;  /* 0x000000ffff047224 */ /* 0x000fe400078e0a04 */
[C---:B------:R-:W-:Y:S02]  /*b370*/  IMAD R94, R0.reuse, R5, R94 ;  /* 0x00000005005e7224 */ /* 0x040fe400078e025e */
[C---:B------:R-:W-:Y:S02]  /*b380*/  IMAD R95, R0.reuse, R4, R95 ;  /* 0x00000004005f7224 */ /* 0x040fe400078e025f */
[--C-:B------:R-:W-:Y:S02]  /*b390*/  @!P2 IMAD.IADD R93, R93, 0x1, -R0.reuse ;  /* 0x000000015d5da824 */ /* 0x100fe400078e0a00 */
[--C-:B------:R-:W-:Y:S01]  /*b3a0*/  @!P5 IMAD.IADD R91, R91, 0x1, -R0.reuse ;  /* 0x000000015b5bd824 */ /* 0x100fe200078e0a00 */
[----:B------:R-:W-:Y:S01]  /*b3b0*/  ISETP.GT.U32.AND P5, PT, R0, R94, PT ;  /* 0x0000005e0000720c */ /* 0x000fe20003fa4070 */
[----:B------:R-:W-:Y:S01]  /*b3c0*/  @!P1 IMAD.IADD R92, R92, 0x1, -R0 ;  /* 0x000000015c5c9824 */ /* 0x000fe200078e0a00 */
[----:B------:R-:W-:Y:S01]  /*b3d0*/  ISETP.GT.U32.AND P2, PT, R0, R93, PT ;  /* 0x0000005d0000720c */ /* 0x000fe20003f44070 */
[----:B------:R-:W-:Y:S01]  /*b3e0*/  IMAD.HI.U32 R4, R2, R96, RZ ;  /* 0x0000006002047227 */ /* 0x000fe200078e00ff */
[----:B------:R-:W-:-:S03]  /*b3f0*/  ISETP.GT.U32.AND P1, PT, R0, R95, PT ;  /* 0x0000005f0000720c */ /* 0x000fc60003f24070 */
[----:B------:R-:W-:Y:S02]  /*b400*/  IMAD.MOV R4, RZ, RZ, -R4 ;  /* 0x000000ffff047224 */ /* 0x000fe400078e0a04 */
[----:B------:R-:W-:-:S04]  /*b410*/  IMAD.HI.U32 R5, R2, R98, RZ ;  /* 0x0000006202057227 */ /* 0x000fc800078e00ff */
[----:B------:R-:W-:Y:S01]  /*b420*/  IMAD R96, R0, R4, R96 ;  /* 0x0000000400607224 */ /* 0x000fe200078e0260 */
[----:B------:R-:W-:Y:S01]  /*b430*/  IADD3 R5, -R5, RZ, RZ ;  /* 0x000000ff05057210 */ /* 0x000fe20007ffe1ff */
[--C-:B------:R-:W-:Y:S01]  /*b440*/  @!P5 IMAD.IADD R94, R94, 0x1, -R0.reuse ;  /* 0x000000015e5ed824 */ /* 0x100fe200078e0a00 */
[----:B------:R-:W-:Y:S01]  /*b450*/  ISETP.GE.AND P5, PT, R101, RZ, PT ;  /* 0x000000ff6500720c */ /* 0x000fe20003fa6270 */
[--C-:B------:R-:W-:Y:S01]  /*b460*/  @!P2 IMAD.IADD R93, R93, 0x1, -R0.reuse ;  /* 0x000000015d5da824 */ /* 0x100fe200078e0a00 */
[C---:B------:R-:W-:Y:S01]  /*b470*/  ISETP.GT.U32.AND P2, PT, R0.reuse, R96, PT ;  /* 0x000000600000720c */ /* 0x040fe20003f44070 */
[----:B------:R-:W-:Y:S01]  /*b480*/  @!P1 IMAD.IADD R95, R95, 0x1, -R0 ;  /* 0x000000015f5f9824 */ /* 0x000fe200078e0a00 */
[----:B------:R-:W-:Y:S01]  /*b490*/  ISETP.GT.U32.AND P1, PT, R0, R94, PT ;  /* 0x0000005e0000720c */ /* 0x000fe20003f24070 */
[----:B------:R-:W-:Y:S01]  /*b4a0*/  IMAD.HI.U32 R4, R2, R97, RZ ;  /* 0x0000006102047227 */ /* 0x000fe200078e00ff */
[----:B------:R-:W-:-:S03]  /*b4b0*/  IABS R101, R118 ;  /* 0x0000007600657213 */ /* 0x000fc60000000000 */
[----:B------:R-:W-:Y:S02]  /*b4c0*/  IMAD.MOV R4, RZ, RZ, -R4 ;  /* 0x000000ffff047224 */ /* 0x000fe400078e0a04 */
[----:B------:R-:W-:Y:S01]  /*b4d0*/  @!P6 IMAD.MOV R90, RZ, RZ, -R90 ;  /* 0x000000ffff5ae224 */ /* 0x000fe200078e0a5a */
[C---:B------:R-:W-:Y:S01]  /*b4e0*/  ISETP.GT.U32.AND P6, PT, R0.reuse, R95, PT ;  /* 0x0000005f0000720c */ /* 0x040fe20003fc4070 */
[----:B------:R-:W-:Y:S02]  /*b4f0*/  IMAD R97, R0, R4, R97 ;  /* 0x0000000400617224 */ /* 0x000fe400078e0261 */
[--C-:B------:R-:W-:Y:S02]  /*b500*/  @!P2 IMAD.IADD R96, R96, 0x1, -R0.reuse ;  /* 0x000000016060a824 */ /* 0x100fe400078e0a00 */
[----:B------:R-:W-:Y:S01]  /*b510*/  @!P1 IMAD.IADD R94, R94, 0x1, -R0 ;  /* 0x000000015e5e9824 */ /* 0x000fe200078e0a00 */
[C---:B------:R-:W-:Y:S01]  /*b520*/  ISETP.GT.U32.AND P1, PT, R0.reuse, R97, PT ;  /* 0x000000610000720c */ /* 0x040fe20003f24070 */
[C---:B------:R-:W-:Y:S01]  /*b530*/  IMAD R98, R0.reuse, R5, R98 ;  /* 0x0000000500627224 */ /* 0x040fe200078e0262 */
[----:B------:R-:W-:Y:S01]  /*b540*/  ISETP.GT.U32.AND P2, PT, R0, R96, PT ;  /* 0x000000600000720c */ /* 0x000fe20003f44070 */
[----:B------:R-:W-:-:S04]  /*b550*/  IMAD.HI.U32 R4, R2, R100, RZ ;  /* 0x0000006402047227 */ /* 0x000fc800078e00ff */
[----:B------:R-:W-:Y:S01]  /*b560*/  @!P6 IMAD.IADD R95, R95, 0x1, -R0 ;  /* 0x000000015f5fe824 */ /* 0x000fe200078e0a00 */
[----:B------:R-:W-:Y:S01]  /*b570*/  ISETP.GT.U32.AND P6, PT, R0, R98, PT ;  /* 0x000000620000720c */ /* 0x000fe20003fc4070 */
[----:B------:R-:W-:Y:S02]  /*b580*/  IMAD.MOV R4, RZ, RZ, -R4 ;  /* 0x000000ffff047224 */ /* 0x000fe400078e0a04 */
[----:B------:R-:W-:-:S04]  /*b590*/  IMAD.HI.U32 R5, R2, R101, RZ ;  /* 0x0000006502057227 */ /* 0x000fc800078e00ff */
[----:B------:R-:W-:Y:S01]  /*b5a0*/  @!P1 IMAD.IADD R97, R97, 0x1, -R0 ;  /* 0x0000000161619824 */ /* 0x000fe200078e0a00 */
[----:B------:R-:W-:Y:S01]  /*b5b0*/  ISETP.GE.AND P1, PT, R249, RZ, PT ;  /* 0x000000fff900720c */ /* 0x000fe20003f26270 */
[----:B------:R-:W-:-:S04]  /*b5c0*/  IMAD.HI.U32 R249, R2, R103, RZ ;  /* 0x0000006702f97227 */ /* 0x000fc800078e00ff */
[----:B------:R-:W-:Y:S01]  /*b5d0*/  @!P2 IMAD.IADD R96, R96, 0x1, -R0 ;  /* 0x000000016060a824 */ /* 0x000fe200078e0a00 */
[C---:B------:R-:W-:Y:S01]  /*b5e0*/  ISETP.GT.U32.AND P2, PT, R0.reuse, R99, PT ;  /* 0x000000630000720c */ /* 0x040fe20003f44070 */
[----:B------:R-:W-:Y:S02]  /*b5f0*/  IMAD R100, R0, R4, R100 ;  /* 0x0000000400647224 */ /* 0x000fe400078e0264 */
[----:B------:R-:W-:Y:S02]  /*b600*/  IMAD.MOV R249, RZ, RZ, -R249 ;  /* 0x000000fffff97224 */ /* 0x000fe400078e0af9 */
[----:B------:R-:W-:Y:S01]  /*b610*/  @!P6 IMAD.IADD R98, R98, 0x1, -R0 ;  /* 0x000000016262e824 */ /* 0x000fe200078e0a00 */
[C---:B------:R-:W-:Y:S01]  /*b620*/  ISETP.GT.U32.AND P6, PT, R0.reuse, R100, PT ;  /* 0x000000640000720c */ /* 0x040fe20003fc4070 */
[----:B------:R-:W-:Y:S01]  /*b630*/  IMAD R103, R0, R249, R103 ;  /* 0x000000f900677224 */ /* 0x000fe200078e0267 */
[----:B------:R-:W-:Y:S01]  /*b640*/  IABS R249, R116 ;  /* 0x0000007400f97213 */ /* 0x000fe20000000000 */
[----:B------:R-:W-:-:S02]  /*b650*/  IMAD.MOV R4, RZ, RZ, -R5 ;  /* 0x000000ffff047224 */ /* 0x000fc400078e0a05 */
[----:B------:R-:W-:Y:S01]  /*b660*/  IMAD.MOV R5, RZ, RZ, -R250 ;  /* 0x000000ffff057224 */ /* 0x000fe200078e0afa */
[----:B------:R-:W-:Y:S01]  /*b670*/  IABS R250, R7 ;  /* 0x0000000700fa7213 */ /* 0x000fe20000000000 */
[----:B------:R-:W-:-:S04]  /*b680*/  IMAD.HI.U32 R3, R2, R249, RZ ;  /* 0x000000f902037227 */ /* 0x000fc800078e00ff */
[----:B------:R-:W-:Y:S01]  /*b690*/  @!P2 IMAD.IADD R99, R99, 0x1, -R0 ;  /* 0x000000016363a824 */ /* 0x000fe200078e0a00 */
[----:B------:R-:W-:Y:S01]  /*b6a0*/  ISETP.GE.AND P2, PT, R251, RZ, PT ;  /* 0x000000fffb00720c */ /* 0x000fe20003f46270 */
[C---:B------:R-:W-:Y:S01]  /*b6b0*/  IMAD R101, R0.reuse, R4, R101 ;  /* 0x0000000400657224 */ /* 0x040fe200078e0265 */
[----:B------:R-:W-:Y:S01]  /*b6c0*/  IABS R251, R8 ;  /* 0x0000000800fb7213 */ /* 0x000fe20000000000 */
[----:B------:R-:W-:Y:S01]  /*b6d0*/  IMAD R102, R0, R5, R102 ;  /* 0x0000000500667224 */ /* 0x000fe200078e0266 */
[----:B------:R-:W-:Y:S01]  /*b6e0*/  IABS R4, R9 ;  /* 0x0000000900047213 */ /* 0x000fe20000000000 */
[----:B------:R-:W-:Y:S01]  /*b6f0*/  IMAD.MOV R3, RZ, RZ, -R3 ;  /* 0x000000ffff037224 */ /* 0x000fe200078e0a03 */
[----:B------:R-:W-:Y:S01]  /*b700*/  IABS R5, R252 ;  /* 0x000000fc00057213 */ /* 0x000fe20000000000 */
[----:B------:R-:W-:Y:S01]  /*b710*/  @!P6 IMAD.IADD R100, R100, 0x1, -R0 ;  /* 0x000000016464e824 */ /* 0x000fe200078e0a00 */
[C---:B------:R-:W-:Y:S01]  /*b720*/  ISETP.GT.U32.AND P6, PT, R0.reuse, R101, PT ;  /* 0x000000650000720c */ /* 0x040fe20003fc4070 */
[----:B------:R-:W-:-:S02]  /*b730*/  IMAD R249, R0, R3, R249 ;  /* 0x0000000300f97224 */ /* 0x000fc400078e02f9 */
[----:B--2---:R-:W-:-:S04]  /*b740*/  IMAD.HI.U32 R124, R2, R250, RZ ;  /* 0x000000fa027c7227 */ /* 0x004fc800078e00ff */
[----:B------:R-:W-:Y:S01]  /*b750*/  IMAD.HI.U32 R123, R2, R251, RZ ;  /* 0x000000fb027b7227 */ /* 0x000fe200078e00ff */
[----:B------:R-:W-:-:S03]  /*b760*/  IADD3 R124, -R124, RZ, RZ ;  /* 0x000000ff7c7c7210 */ /* 0x000fc60007ffe1ff */
[----:B------:R-:W-:-:S04]  /*b770*/  IMAD.HI.U32 R3, R2, R4, RZ ;  /* 0x0000000402037227 */ /* 0x000fc800078e00ff */
[----:B------:R-:W-:-:S04]  /*b780*/  IMAD.HI.U32 R2, R2, R5, RZ ;  /* 0x0000000502027227 */ /* 0x000fc800078e00ff */
[----:B------:R-:W-:Y:S01]  /*b790*/  @!P3 IMAD.MOV R91, RZ, RZ, -R91 ;  /* 0x000000ffff5bb224 */ /* 0x000fe200078e0a5b */
[C---:B------:R-:W-:Y:S01]  /*b7a0*/  ISETP.GT.U32.AND P3, PT, R0.reuse, R97, PT ;  /* 0x000000610000720c */ /* 0x040fe20003f64070 */
[----:B------:R-:W-:Y:S01]  /*b7b0*/  @!P4 IMAD.MOV R92, RZ, RZ, -R92 ;  /* 0x000000ffff5cc224 */ /* 0x000fe200078e0a5c */
[C---:B------:R-:W-:Y:S01]  /*b7c0*/  ISETP.GT.U32.AND P4, PT, R0.reuse, R98, PT ;  /* 0x000000620000720c */ /* 0x040fe20003f84070 */
[----:B------:R-:W-:Y:S02]  /*b7d0*/  IMAD.MOV R3, RZ, RZ, -R3 ;  /* 0x000000ffff037224 */ /* 0x000fe400078e0a03 */
[----:B------:R-:W-:Y:S02]  /*b7e0*/  IMAD.MOV R2, RZ, RZ, -R2 ;  /* 0x000000ffff027224 */ /* 0x000fe400078e0a02 */
[C---:B------:R-:W-:Y:S02]  /*b7f0*/  IMAD R4, R0.reuse, R3, R4 ;  /* 0x0000000300047224 */ /* 0x040fe400078e0204 */
[----:B------:R-:W-:-:S02]  /*b800*/  IMAD R5, R0, R2, R5 ;  /* 0x0000000200057224 */ /* 0x000fc400078e0205 */
[----:B------:R-:W-:Y:S01]  /*b810*/  @!P6 IMAD.IADD R101, R101, 0x1, -R0 ;  /* 0x000000016565e824 */ /* 0x000fe200078e0a00 */
[----:B------:R-:W1:Y:S01]  /*b820*/  LDC.64 R2, c[0x0][0x238] ;  /* 0x00008e00ff027b82 */ /* 0x000e620000000a00 */
[C---:B------:R-:W-:Y:S01]  /*b830*/  IMAD R250, R0.reuse, R124, R250 ;  /* 0x0000007c00fa7224 */ /* 0x040fe200078e02fa */
[C---:B------:R-:W-:Y:S01]  /*b840*/  ISETP.GT.U32.AND P6, PT, R0.reuse, R102, PT ;  /* 0x000000660000720c */ /* 0x040fe20003fc4070 */
[----:B------:R-:W-:Y:S01]  /*b850*/  @!P1 IMAD.MOV R95, RZ, RZ, -R95 ;  /* 0x000000ffff5f9224 */ /* 0x000fe200078e0a5f */
[C---:B------:R-:W-:Y:S01]  /*b860*/  ISETP.GT.U32.AND P1, PT, R0.reuse, R101, PT ;  /* 0x000000650000720c */ /* 0x040fe20003f24070 */
[----:B------:R-:W-:Y:S01]  /*b870*/  @!P2 IMAD.MOV R96, RZ, RZ, -R96 ;  /* 0x000000ffff60a224 */ /* 0x000fe200078e0a60 */
[C---:B------:R-:W-:Y:S01]  /*b880*/  ISETP.GT.U32.AND P2, PT, R0.reuse, R103, PT ;  /* 0x000000670000720c */ /* 0x040fe20003f44070 */
[--C-:B------:R-:W-:Y:S01]  /*b890*/  @!P3 IMAD.IADD R97, R97, 0x1, -R0.reuse ;  /* 0x000000016161b824 */ /* 0x100fe200078e0a00 */
[----:B------:R-:W-:Y:S01]  /*b8a0*/  ISETP.GT.U32.AND P3, PT, R0, R249, PT ;  /* 0x000000f90000720c */ /* 0x000fe20003f64070 */
[----:B------:R-:W-:Y:S01]  /*b8b0*/  @!P4 IMAD.IADD R98, R98, 0x1, -R0 ;  /* 0x000000016262c824 */ /* 0x000fe200078e0a00 */
[C---:B------:R-:W-:Y:S01]  /*b8c0*/  ISETP.GT.U32.AND P4, PT, R0.reuse, R250, PT ;  /* 0x000000fa0000720c */ /* 0x040fe20003f84070 */
[----:B------:R-:W-:Y:S01]  /*b8d0*/  IMAD.MOV R123, RZ, RZ, -R123 ;  /* 0x000000ffff7b7224 */ /* 0x000fe200078e0a7b */
[----:B------:R-:W2:Y:S03]  /*b8e0*/  LDL.LU R124, [R1+0x1c94] ;  /* 0x001c9400017c7983 */ /* 0x000ea60000300800 */
[----:B------:R-:W-:-:S02]  /*b8f0*/  IMAD R251, R0, R123, R251 ;  /* 0x0000007b00fb7224 */ /* 0x000fc400078e02fb */
[--C-:B------:R-:W-:Y:S01]  /*b900*/  @!P1 IMAD.IADD R101, R101, 0x1, -R0.reuse ;  /* 0x0000000165659824 */ /* 0x100fe200078e0a00 */
[----:B------:R-:W3:Y:S01]  /*b910*/  LDL.LU R123, [R1+0x1c90] ;  /* 0x001c9000017b7983 */ /* 0x000ee20000300800 */
[----:B------:R-:W-:Y:S01]  /*b920*/  ISETP.GE.AND P1, PT, R122, RZ, PT ;  /* 0x000000ff7a00720c */ /* 0x000fe20003f26270 */
[--C-:B------:R-:W-:Y:S01]  /*b930*/  @!P2 IMAD.IADD R103, R103, 0x1, -R0.reuse ;  /* 0x000000016767a824 */ /* 0x100fe200078e0a00 */
[----:B------:R-:W-:Y:S01]  /*b940*/  ISETP.GE.AND P2, PT, R121, RZ, PT ;  /* 0x000000ff7900720c */ /* 0x000fe20003f46270 */
[----:B------:R-:W4:Y:S01]  /*b950*/  LDL.LU R122, [R1+0x1c8c] ;  /* 0x001c8c00017a7983 */ /* 0x000f220000300800 */
[--C-:B------:R-:W-:Y:S01]  /*b960*/  @!P3 IMAD.IADD R249, R249, 0x1, -R0.reuse ;  /* 0x00000001f9f9b824 */ /* 0x100fe200078e0a00 */
[----:B------:R-:W-:Y:S01]  /*b970*/  ISETP.GE.AND P3, PT, R120, RZ, PT ;  /* 0x000000ff7800720c */ /* 0x000fe20003f66270 */
[----:B------:R-:W-:Y:S01]  /*b980*/  @!P4 IMAD.IADD R250, R250, 0x1, -R0 ;  /* 0x00000001fafac824 */ /* 0x000fe200078e0a00 */
[----:B------:R-:W2:Y:S01]  /*b990*/  LDL.LU R121, [R1+0x1c88] ;  /* 0x001c880001797983 */ /* 0x000ea20000300800 */
[----:B------:R-:W-:Y:S01]  /*b9a0*/  ISETP.GE.AND P4, PT, R119, RZ, PT ;  /* 0x000000ff7700720c */ /* 0x000fe20003f86270 */
[----:B------:R-:W-:Y:S01]  /*b9b0*/  @!P5 IMAD.MOV R94, RZ, RZ, -R94 ;  /* 0x000000ffff5ed224 */ /* 0x000fe200078e0a5e */
[C---:B------:R-:W-:Y:S01]  /*b9c0*/  ISETP.GT.U32.AND P5, PT, R0.reuse, R100, PT ;  /* 0x000000640000720c */ /* 0x040fe20003fa4070 */
[----:B------:R-:W3:Y:S01]  /*b9d0*/  LDL.LU R120, [R1+0x1c84] ;  /* 0x001c840001787983 */ /* 0x000ee20000300800 */
[----:B------:R-:W-:Y:S01]  /*b9e0*/  @!P0 IMAD.MOV R93, RZ, RZ, -R93 ;  /* 0x000000ffff5d8224 */ /* 0x000fe200078e0a5d */
[----:B------:R-:W-:Y:S01]  /*b9f0*/  ISETP.GT.U32.AND P0, PT, R0, R99, PT ;  /* 0x000000630000720c */ /* 0x000fe20003f04070 */
[----:B------:R-:W-:Y:S01]  /*ba00*/  @!P6 IMAD.IADD R102, R102, 0x1, -R0 ;  /* 0x000000016666e824 */ /* 0x000fe200078e0a00 */
[----:B------:R-:W4:Y:S04]  /*ba10*/  LDL.LU R119, [R1+0x1c80] ;  /* 0x001c800001777983 */ /* 0x000f280000300800 */
[----:B-1----:R1:W-:Y:S01]  /*ba20*/  STL [R1+0x1c48], R2 ;  /* 0x001c480201007387 */ /* 0x0023e20000100800 */
[----:B------:R-:W-:-:S03]  /*ba30*/  ISETP.GT.U32.AND P6, PT, R0, R102, PT ;  /* 0x000000660000720c */ /* 0x000fc60003fc4070 */
[--C-:B------:R-:W-:Y:S01]  /*ba40*/  @!P5 IMAD.IADD R100, R100, 0x1, -R0.reuse ;  /* 0x000000016464d824 */ /* 0x100fe200078e0a00 */
[C---:B------:R-:W-:Y:S02]  /*ba50*/  ISETP.GT.U32.AND P5, PT, R0.reuse, R4, PT ;  /* 0x000000040000720c */ /* 0x040fe40003fa4070 */
[--C-:B------:R-:W-:Y:S01]  /*ba60*/  @!P0 IMAD.IADD R99, R99, 0x1, -R0.reuse ;  /* 0x0000000163638824 */ /* 0x100fe200078e0a00 */
[----:B------:R-:W-:Y:S01]  /*ba70*/  ISETP.GT.U32.AND P0, PT, R0, R251, PT ;  /* 0x000000fb0000720c */ /* 0x000fe20003f04070 */
[----:B-1----:R-:W2:Y:S09]  /*ba80*/  LDL.LU R2, [R1+0x48] ;  /* 0x0000480001027983 */ /* 0x002eb20000300800 */
[----:B------:R-:W-:Y:S01]  /*ba90*/  @!P5 IMAD.IADD R4, R4, 0x1, -R0 ;  /* 0x000000010404d824 */ /* 0x000fe200078e0a00 */
[----:B------:R-:W-:-:S02]  /*baa0*/  ISETP.GE.AND P5, PT, R248, RZ, PT ;  /* 0x000000fff800720c */ /* 0x000fc40003fa6270 */
[----:B------:R-:W1:Y:S01]  /*bab0*/  S2R R248, SR_TID.X ;  /* 0x0000000000f87919 */ /* 0x000e620000002100 */
[----:B------:R-:W-:Y:S01]  /*bac0*/  @!P6 IMAD.IADD R102, R102, 0x1, -R0 ;  /* 0x000000016666e824 */ /* 0x000fe200078e0a00 */
[----:B------:R-:W-:Y:S02]  /*bad0*/  ISETP.GT.U32.AND P6, PT, R0, R5, PT ;  /* 0x000000050000720c */ /* 0x000fe40003fc4070 */
[----:B------:R-:W-:Y:S02]  /*bae0*/  @!P0 IADD3 R251, R251, -R0, RZ ;  /* 0x80000000fbfb8210 */ /* 0x000fe40007ffe0ff */
[----:B------:R-:W-:Y:S01]  /*baf0*/  ISETP.GE.AND P0, PT, R118, RZ, PT ;  /* 0x000000ff7600720c */ /* 0x000fe20003f06270 */
[----:B------:R-:W-:Y:S01]  /*bb00*/  @!P1 IMAD.MOV R97, RZ, RZ, -R97 ;  /* 0x000000ffff619224 */ /* 0x000fe200078e0a61 */
[C---:B------:R-:W-:Y:S01]  /*bb10*/  ISETP.GT.U32.AND P1, PT, R0.reuse, R103, PT ;  /* 0x000000670000720c */ /* 0x040fe20003f24070 */
[----:B------:R-:W-:Y:S01]  /*bb20*/  @!P2 IMAD.MOV R98, RZ, RZ, -R98 ;  /* 0x000000ffff62a224 */ /* 0x000fe200078e0a62 */
[C---:B------:R-:W-:Y:S01]  /*bb30*/  ISETP.GT.U32.AND P2, PT, R0.reuse, R249, PT ;  /* 0x000000f90000720c */ /* 0x040fe20003f44070 */
[----:B------:R-:W-:Y:S01]  /*bb40*/  @!P3 IMAD.MOV R99, RZ, RZ, -R99 ;  /* 0x000000ffff63b224 */ /* 0x000fe200078e0a63 */
[C---:B------:R-:W-:Y:S01]  /*bb50*/  ISETP.GT.U32.AND P3, PT, R0.reuse, R250, PT ;  /* 0x000000fa0000720c */ /* 0x040fe20003f64070 */
[----:B------:R-:W-:Y:S01]  /*bb60*/  @!P4 IMAD.MOV R100, RZ, RZ, -R100 ;  /* 0x000000ffff64c224 */ /* 0x000fe200078e0a64 */
[C---:B------:R-:W-:Y:S01]  /*bb70*/  ISETP.GT.U32.AND P4, PT, R0.reuse, R251, PT ;  /* 0x000000fb0000720c */ /* 0x040fe20003f84070 */
[----:B------:R-:W-:Y:S01]  /*bb80*/  @!P6 IMAD.IADD R5, R5, 0x1, -R0 ;  /* 0x000000010505e824 */ /* 0x000fe200078e0a00 */
[----:B------:R-:W-:-:S03]  /*bb90*/  ISETP.GT.U32.AND P6, PT, R0, R4, PT ;  /* 0x000000040000720c */ /* 0x000fc60003fc4070 */
[----:B------:R-:W-:Y:S01]  /*bba0*/  @!P0 IMAD.MOV R101, RZ, RZ, -R101 ;  /* 0x000000ffff658224 */ /* 0x000fe200078e0a65 */
[----:B------:R-:W-:Y:S01]  /*bbb0*/  ISETP.GT.U32.AND P0, PT, R0, R5, PT ;  /* 0x000000050000720c */ /* 0x000fe20003f04070 */
[----:B------:R-:W-:Y:S01]  /*bbc0*/  @!P5 IMAD.MOV R102, RZ, RZ, -R102 ;  /* 0x000000ffff66d224 */ /* 0x000fe200078e0a66 */
[----:B------:R-:W-:Y:S01]  /*bbd0*/  ISETP.GE.AND P5, PT, R117, RZ, PT ;  /* 0x000000ff7500720c */ /* 0x000fe20003fa6270 */
[----:B-1----:R-:W-:Y:S02]  /*bbe0*/  IMAD.SHL.U32 R118, R248, 0x400, RZ ;  /* 0x00000400f8767824 */ /* 0x002fe400078e00ff */
[--C-:B------:R-:W-:Y:S01]  /*bbf0*/  @!P1 IMAD.IADD R103, R103, 0x1, -R0.reuse ;  /* 0x0000000167679824 */ /* 0x100fe200078e0a00 */
[----:B------:R-:W-:Y:S01]  /*bc00*/  ISETP.GE.AND P1, PT, R116, RZ, PT ;  /* 0x000000ff7400720c */ /* 0x000fe20003f26270 */
        /* <DEDUP_REMOVED lines=8> */
[----:B------:R-:W-:Y:S01]  /*bc90*/  @!P0 IMAD.IADD R5, R5, 0x1, -R0 ;  /* 0x0000000105058824 */ /* 0x000fe200078e0a00 */
[----:B------:R-:W-:-:S05]  /*bca0*/  LOP3.LUT R248, R248, 0x3f, RZ, 0xc0, !PT ;  /* 0x0000003ff8f87812 */ /* 0x000fca00078ec0ff */
[----:B------:R-:W-:Y:S01]  /*bcb0*/  IMAD R3, R248, R3, RZ ;  /* 0x00000003f8037224 */ /* 0x000fe200078e02ff */
[----:B--2---:R-:W-:Y:S02]  /*bcc0*/  LOP3.LUT R2, R2, 0x8000, R118, 0xf8, !PT ;  /* 0x0000800002027812 */ /* 0x004fe400078ef876 */
[----:B------:R-:W2:Y:S04]  /*bcd0*/  LDL.LU R118, [R1+0x1c7c] ;  /* 0x001c7c0001767983 */ /* 0x000ea80000300800 */
[----:B------:R1:W-:Y:S04]  /*bce0*/  STL [R1+0x18b4], R2 ;  /* 0x0018b40201007387 */ /* 0x0003e80000100800 */
[----:B------:R-:W3:Y:S04]  /*bcf0*/  LDL.LU R117, [R1+0x1c78] ;  /* 0x001c780001757983 */ /* 0x000ee80000300800 */
[----:B------:R-:W4:Y:S04]  /*bd00*/  LDL.LU R116, [R1+0x1c74] ;  /* 0x001c740001747983 */ /* 0x000f280000300800 */
[----:B------:R-:W2:Y:S04]  /*bd10*/  LDL.LU R7, [R1+0x20] ;  /* 0x0000200001077983 */ /* 0x000ea80000300800 */
[----:B------:R-:W3:Y:S04]  /*bd20*/  LDL.LU R8, [R1+0x1c] ;  /* 0x00001c0001087983 */ /* 0x000ee80000300800 */
[----:B------:R-:W4:Y:S04]  /*bd30*/  LDL.LU R9, [R1+0x18] ;  /* 0x0000180001097983 */ /* 0x000f280000300800 */
[----:B-1----:R-:W4:Y:S04]  /*bd40*/  LDL.LU R2, [R1+0xc] ;  /* 0x00000c0001027983 */ /* 0x002f280000300800 */
[----:B------:R-:W4:Y:S04]  /*bd50*/  LDL.LU R252, [R1+0x1c70] ;  /* 0x001c700001fc7983 */ /* 0x000f280000300800 */
[----:B------:R-:W2:Y:S04]  /*bd60*/  LDL R0, [R1+0x1a2c] ;  /* 0x001a2c0001007983 */ /* 0x000ea80000100800 */
[----:B------:R-:W3:Y:S01]  /*bd70*/  LDL.LU R248, [R1+0x1c6c] ;  /* 0x001c6c0001f87983 */ /* 0x000ee20000300800 */
[----:B------:R-:W-:-:S03]  /*bd80*/  @!P5 IMAD.MOV R103, RZ, RZ, -R103 ;  /* 0x000000ffff67d224 */ /* 0x000fc600078e0a67 */
[----:B------:R1:W-:Y:S02]  /*bd90*/  STL [R1+0x28], R3 ;  /* 0x0000280301007387 */ /* 0x0003e40000100800 */
[----:B-1----:R-:W-:Y:S01]  /*bda0*/  LEA R3, P0, R3, UR8, 0x2 ;  /* 0x0000000803037c11 */ /* 0x002fe2000f8010ff */
[----:B------:R-:W-:Y:S02]  /*bdb0*/  @!P1 IMAD.MOV R249, RZ, RZ, -R249 ;  /* 0x000000fffff99224 */ /* 0x000fe400078e0af9 */
[----:B------:R-:W-:Y:S02]  /*bdc0*/  @!P2 IMAD.MOV R250, RZ, RZ, -R250 ;  /* 0x000000fffffaa224 */ /* 0x000fe400078e0afa */
[----:B------:R-:W-:Y:S01]  /*bdd0*/  @!P3 IMAD.MOV R251, RZ, RZ, -R251 ;  /* 0x000000fffffbb224 */ /* 0x000fe200078e0afb */
[----:B------:R1:W-:Y:S01]  /*bde0*/  STL [R1+0x1c58], R3 ;  /* 0x001c580301007387 */ /* 0x0003e20000100800 */
[----:B------:R-:W-:Y:S01]  /*bdf0*/  @!P4 IADD3 R4, -R4, RZ, RZ ;  /* 0x000000ff0404c210 */ /* 0x000fe20007ffe1ff */
[----:B------:R-:W-:Y:S01]  /*be00*/  @!P6 IMAD.MOV R5, RZ, RZ, -R5 ;  /* 0x000000ffff05e224 */ /* 0x000fe200078e0a05 */
[----:B------:R-:W-:Y:S01]  /*be10*/  ULDC UR8, c[0x0][0x240] ;  /* 0x0000900000087ab9 */ /* 0x000fe20000000800 */
[----:B-1----:R-:W4:Y:S01]  /*be20*/  LDL.LU R3, [R1+0x10] ;  /* 0x0000100001037983 */ /* 0x002f220000300800 */
[----:B--2---:R-:W-:-:S02]  /*be30*/  ISETP.NE.AND P5, PT, R0, RZ, PT ;  /* 0x000000ff0000720c */ /* 0x004fc40003fa5270 */
[----:B------:R-:W-:-:S04]  /*be40*/  LOP3.LUT R0, RZ, R0, RZ, 0x33, !PT ;  /* 0x00000000ff007212 */ /* 0x000fc800078e33ff */
[----:B---3--:R-:W-:-:S05]  /*be50*/  SEL R248, R0, R248, !P5 ;  /* 0x000000f800f87207 */ /* 0x008fca0006800000 */
[----:B------:R1:W-:Y:S04]  /*be60*/  STL [R1+0x34], R248 ;  /* 0x000034f801007387 */ /* 0x0003e80000100800 */
[----:B-1----:R-:W2:Y:S01]  /*be70*/  LDL.LU R248, [R1+0x1c68] ;  /* 0x001c680001f87983 */ /* 0x002ea20000300800 */
[C---:B------:R-:W-:Y:S02]  /*be80*/  SEL R7, R0.reuse, R7, !P5 ;  /* 0x0000000700077207 */ /* 0x040fe40006800000 */
[C---:B------:R-:W-:Y:S02]  /*be90*/  SEL R8, R0.reuse, R8, !P5 ;  /* 0x0000000800087207 */ /* 0x040fe40006800000 */
[C---:B----4-:R-:W-:Y:S02]  /*bea0*/  SEL R9, R0.reuse, R9, !P5 ;  /* 0x0000000900097207 */ /* 0x050fe40006800000 */
[----:B--2---:R-:W-:-:S05]  /*beb0*/  SEL R248, R0, R248, !P5 ;  /* 0x000000f800f87207 */ /* 0x004fca0006800000 */
[----:B------:R1:W-:Y:S04]  /*bec0*/  STL [R1+0x1fc], R248 ;  /* 0x0001fcf801007387 */ /* 0x0003e80000100800 */
[----:B-1----:R-:W2:Y:S04]  /*bed0*/  LDL.LU R248, [R1+0x14] ;  /* 0x0000140001f87983 */ /* 0x002ea80000300800 */
[----:B------:R1:W-:Y:S04]  /*bee0*/  STL [R1+0x30], R7 ;  /* 0x0000300701007387 */ /* 0x0003e80000100800 */
[----:B-1----:R-:W3:Y:S04]  /*bef0*/  LDL.LU R7, [R1+0x1c64] ;  /* 0x001c640001077983 */ /* 0x002ee80000300800 */
[----:B------:R1:W-:Y:S04]  /*bf00*/  STL [R1+0x2c], R8 ;  /* 0x00002c0801007387 */ /* 0x0003e80000100800 */
[----:B-1----:R-:W4:Y:S04]  /*bf10*/  LDL.LU R8, [R1+0x1c60] ;  /* 0x001c600001087983 */ /* 0x002f280000300800 */
[----:B------:R1:W-:Y:S04]  /*bf20*/  STL [R1+0x24], R9 ;  /* 0x0000240901007387 */ /* 0x0003e80000100800 */
[----:B-1----:R-:W3:Y:S01]  /*bf30*/  LDL.LU R9, [R1+0x1c5c] ;  /* 0x001c5c0001097983 */ /* 0x002ee20000300800 */
[----:B------:R-:W-:-:S02]  /*bf40*/  SEL R3, R0, R3, !P5 ;  /* 0x0000000300037207 */ /* 0x000fc40006800000 */
[C---:B------:R-:W-:Y:S02]  /*bf50*/  SEL R6, R0.reuse, R6, !P5 ;  /* 0x0000000600067207 */ /* 0x040fe40006800000 */
[----:B--2---:R-:W-:-:S05]  /*bf60*/  SEL R248, R0, R248, !P5 ;  /* 0x000000f800f87207 */ /* 0x004fca0006800000 */
[----:B------:R1:W-:Y:S02]  /*bf70*/  STL [R1+0x20], R248 ;  /* 0x000020f801007387 */ /* 0x0003e40000100800 */
[C---:B-1----:R-:W-:Y:S02]  /*bf80*/  SEL R248, R0.reuse, R2, !P5 ;  /* 0x0000000200f87207 */ /* 0x042fe40006800000 */
[----:B------:R-:W-:Y:S04]  /*bf90*/  STL [R1+0x1c], R3 ;  /* 0x00001c0301007387 */ /* 0x000fe80000100800 */
[----:B------:R-:W-:Y:S01]  /*bfa0*/  STL [R1+0x18], R248 ;  /* 0x000018f801007387 */ /* 0x000fe20000100800 */
[C---:B---3--:R-:W-:Y:S02]  /*bfb0*/  SEL R2, R0.reuse, R9, !P5 ;  /* 0x0000000900027207 */ /* 0x048fe40006800000 */
[----:B------:R-:W-:-:S02]  /*bfc0*/  SEL R9, R0, R7, !P5 ;  /* 0x0000000700097207 */ /* 0x000fc40006800000 */
[C---:B------:R-:W-:Y:S02]  /*bfd0*/  SEL R7, R0.reuse, R116, !P5 ;  /* 0x0000007400077207 */ /* 0x040fe40006800000 */
[C---:B------:R-:W-:Y:S02]  /*bfe0*/  SEL R116, R0.reuse, R240, !P5 ;  /* 0x000000f000747207 */ /* 0x040fe40006800000 */
[C---:B------:R-:W-:Y:S01]  /*bff0*/  SEL R240, R0.reuse, R111, !P5 ;  /* 0x0000006f00f07207 */ /* 0x040fe20006800000 */
[----:B------:R-:W-:Y:S01]  /*c000*/  STL [R1+0x14], R2 ;  /* 0x0000140201007387 */ /* 0x000fe20000100800 */
[C---:B------:R-:W-:Y:S02]  /*c010*/  SEL R111, R0.reuse, R10, !P5 ;  /* 0x0000000a006f7207 */ /* 0x040fe40006800000 */
[C---:B------:R-:W-:Y:S01]  /*c020*/  SEL R10, R0.reuse, R11, !P5 ;  /* 0x0000000b000a7207 */ /* 0x040fe20006800000 */
[----:B------:R-:W-:Y:S01]  /*c030*/  STL [R1+0x2e4], R240 ;  /* 0x0002e4f001007387 */ /* 0x000fe20000100800 */
[----:B------:R-:W-:-:S03]  /*c040*/  SEL R11, R0, R13, !P5 ;  /* 0x0000000d000b7207 */ /* 0x000fc60006800000 */
[----:B------:R1:W-:Y:S04]  /*c050*/  STL [R1+0x1f8], R6 ;  /* 0x0001f80601007387 */ /* 0x0003e80000100800 */
[----:B------:R-:W-:Y:S01]  /*c060*/  STL [R1+0x1f4], R111 ;  /* 0x0001f46f01007387 */ /* 0x000fe20000100800 */
[----:B-1----:R-:W-:-:S03]  /*c070*/  SEL R6, R0, R12, !P5 ;  /* 0x0000000c00067207 */ /* 0x002fc60006800000 */
[----:B------:R1:W-:Y:S04]  /*c080*/  STL [R1+0x1f0], R10 ;  /* 0x0001f00a01007387 */ /* 0x0003e80000100800 */
[----:B------:R2:W-:Y:S04]  /*c090*/  STL [R1+0x1ec], R6 ;  /* 0x0001ec0601007387 */ /* 0x0005e80000100800 */
[----:B------:R3:W-:Y:S01]  /*c0a0*/  STL [R1+0x1e8], R11 ;  /* 0x0001e80b01007387 */ /* 0x0007e20000100800 */
[C---:B-1----:R-:W-:Y:S02]  /*c0b0*/  SEL R10, R0.reuse, R14, !P5 ;  /* 0x0000000e000a7207 */ /* 0x042fe40006800000 */
[----:B--2---:R-:W-:-:S03]  /*c0c0*/  SEL R6, R0, R15, !P5 ;  /* 0x0000000f00067207 */ /* 0x004fc60006800000 */
[----:B------:R1:W-:Y:S01]  /*c0d0*/  STL [R1+0x1e4], R10 ;  /* 0x0001e40a01007387 */ /* 0x0003e20000100800 */
[----:B---3--:R-:W-:-:S03]  /*c0e0*/  SEL R11, R0, R16, !P5 ;  /* 0x00000010000b7207 */ /* 0x008fc60006800000 */
        /* <DEDUP_REMOVED lines=114> */
[----:B------:R2:W-:Y:S01]  /*c810*/  STL [R1+0x264], R6 ;  /* 0x0002640601007387 */ /* 0x0005e20000100800 */
[C---:B------:R-:W-:Y:S02]  /*c820*/  SEL R2, R0.reuse, R117, !P5 ;  /* 0x0000007500027207 */ /* 0x040fe40006800000 */
[C---:B------:R-:W-:Y:S01]  /*c830*/  SEL R117, R0.reuse, R241, !P5 ;  /* 0x000000f100757207 */ /* 0x040fe20006800000 */
[----:B------:R3:W-:Y:S04]  /*c840*/  STL [R1+0x268], R11 ;  /* 0x0002680b01007387 */ /* 0x0007e80000100800 */
[----:B------:R-:W4:Y:S01]  /*c850*/  LDL.LU R241, [R1+0x6c] ;  /* 0x00006c0001f17983 */ /* 0x000f220000300800 */
[----:B-1----:R-:W-:-:S05]  /*c860*/  SEL R10, R0, R74, !P5 ;  /* 0x0000004a000a7207 */ /* 0x002fca0006800000 */
[----:B------:R1:W-:Y:S04]  /*c870*/  STL [R1+0x26c], R10 ;  /* 0x00026c0a01007387 */ /* 0x0003e80000100800 */
[----:B------:R-:W4:Y:S01]  /*c880*/  LDL.LU R240, [R1+0x68] ;  /* 0x0000680001f07983 */ /* 0x000f220000300800 */
[C---:B--2---:R-:W-:Y:S02]  /*c890*/  SEL R6, R0.reuse, R75, !P5 ;  /* 0x0000004b00067207 */ /* 0x044fe40006800000 */
[----:B---3--:R-:W-:-:S03]  /*c8a0*/  SEL R11, R0, R76, !P5 ;  /* 0x0000004c000b7207 */ /* 0x008fc60006800000 */
[----:B------:R2:W-:Y:S01]  /*c8b0*/  STL [R1+0x270], R6 ;  /* 0x0002700601007387 */ /* 0x0005e20000100800 */
[----:B-1----:R-:W-:-:S03]  /*c8c0*/  SEL R10, R0, R77, !P5 ;  /* 0x0000004d000a7207 */ /* 0x002fc60006800000 */
[----:B------:R1:W-:Y:S01]  /*c8d0*/  STL [R1+0x274], R11 ;  /* 0x0002740b01007387 */ /* 0x0003e20000100800 */
[----:B--2---:R-:W-:-:S03]  /*c8e0*/  SEL R6, R0, R78, !P5 ;  /* 0x0000004e00067207 */ /* 0x004fc60006800000 */
[----:B------:R2:W-:Y:S01]  /*c8f0*/  STL [R1+0x278], R10 ;  /* 0x0002780a01007387 */ /* 0x0005e20000100800 */
[----:B-1----:R-:W-:-:S03]  /*c900*/  SEL R11, R0, R79, !P5 ;  /* 0x0000004f000b7207 */ /* 0x002fc60006800000 */
[----:B------:R1:W-:Y:S04]  /*c910*/  STL [R1+0x27c], R6 ;  /* 0x00027c0601007387 */ /* 0x0003e80000100800 */
[----:B------:R3:W-:Y:S01]  /*c920*/  STL [R1+0x280], R11 ;  /* 0x0002800b01007387 */ /* 0x0007e20000100800 */
[C---:B--2---:R-:W-:Y:S02]  /*c930*/  SEL R10, R0.reuse, R80, !P5 ;  /* 0x00000050000a7207 */ /* 0x044fe40006800000 */
[----:B-1----:R-:W-:-:S03]  /*c940*/  SEL R6, R0, R81, !P5 ;  /* 0x0000005100067207 */ /* 0x002fc60006800000 */
        /* <DEDUP_REMOVED lines=22> */
[----:B-1----:R-:W-:-:S03]  /*cab0*/  SEL R10, R0, R92, !P5 ;  /* 0x0000005c000a7207 */ /* 0x002fc60006800000 */
[----:B------:R-:W4:Y:S01]  /*cac0*/  LDL.LU R18, [R1+0x28] ;  /* 0x0000280001127983 */ /* 0x000f220000300800 */
[----:B--2---:R-:W-:-:S03]  /*cad0*/  SEL R6, R0, R93, !P5 ;  /* 0x0000005d00067207 */ /* 0x004fc60006800000 */
[----:B------:R1:W-:Y:S01]  /*cae0*/  STL [R1+0x2b4], R10 ;  /* 0x0002b40a01007387 */ /* 0x0003e20000100800 */
[----:B---3--:R-:W-:-:S03]  /*caf0*/  SEL R11, R0, R94, !P5 ;  /* 0x0000005e000b7207 */ /* 0x008fc60006800000 */
[----:B------:R2:W-:Y:S04]  /*cb00*/  STL [R1+0x2b8], R6 ;  /* 0x0002b80601007387 */ /* 0x0005e80000100800 */
[----:B------:R3:W-:Y:S01]  /*cb10*/  STL [R1+0x2bc], R11 ;  /* 0x0002bc0b01007387 */ /* 0x0007e20000100800 */
[C---:B-1----:R-:W-:Y:S02]  /*cb20*/  SEL R10, R0.reuse, R96, !P5 ;  /* 0x00000060000a7207 */ /* 0x042fe40006800000 */
[C---:B--2---:R-:W-:Y:S02]  /*cb30*/  SEL R6, R0.reuse, R95, !P5 ;  /* 0x0000005f00067207 */ /* 0x044fe40006800000 */
[----:B---3--:R-:W-:-:S03]  /*cb40*/  SEL R11, R0, R97, !P5 ;  /* 0x00000061000b7207 */ /* 0x008fc60006800000 */
        /* <DEDUP_REMOVED lines=11> */
[----:B------:R-:W-:Y:S01]  /*cc00*/  STL [R1+0x2d8], R6 ;  /* 0x0002d80601007387 */ /* 0x000fe20000100800 */
[----:B---3--:R-:W-:-:S03]  /*cc10*/  SEL R11, R0, R103, !P5 ;  /* 0x00000067000b7207 */ /* 0x008fc60006800000 */
[----:B------:R-:W-:Y:S01]  /*cc20*/  STL [R1+0x2dc], R10 ;  /* 0x0002dc0a01007387 */ /* 0x000fe20000100800 */
[C---:B------:R-:W-:Y:S02]  /*cc30*/  SEL R13, R0.reuse, R249, !P5 ;  /* 0x000000f9000d7207 */ /* 0x040fe40006800000 */
[C---:B------:R-:W-:Y:S01]  /*cc40*/  SEL R12, R0.reuse, R250, !P5 ;  /* 0x000000fa000c7207 */ /* 0x040fe20006800000 */
[----:B------:R1:W-:Y:S01]  /*cc50*/  STL [R1+0x2e0], R11 ;  /* 0x0002e00b01007387 */ /* 0x0003e20000100800 */
[C---:B----4-:R-:W-:Y:S02]  /*cc60*/  SEL R3, R0.reuse, R8, !P5 ;  /* 0x0000000800037207 */ /* 0x050fe40006800000 */
[C---:B------:R-:W-:Y:S01]  /*cc70*/  SEL R8, R0.reuse, R252, !P5 ;  /* 0x000000fc00087207 */ /* 0x040fe20006800000 */
[----:B------:R2:W-:Y:S01]  /*cc80*/  STL [R1+0x148], R13 ;  /* 0x0001480d01007387 */ /* 0x0005e20000100800 */
[C---:B------:R-:W-:Y:S02]  /*cc90*/  SEL R252, R0.reuse, R118, !P5 ;  /* 0x0000007600fc7207 */ /* 0x040fe40006800000 */
[----:B------:R-:W-:-:S02]  /*cca0*/  SEL R248, R0, R119, !P5 ;  /* 0x0000007700f87207 */ /* 0x000fc40006800000 */
[C---:B-1----:R-:W-:Y:S02]  /*ccb0*/  SEL R11, R0.reuse, R251, !P5 ;  /* 0x000000fb000b7207 */ /* 0x042fe40006800000 */
[C---:B------:R-:W-:Y:S01]  /*ccc0*/  SEL R4, R0.reuse, R4, !P5 ;  /* 0x0000000400047207 */ /* 0x040fe20006800000 */
[----:B------:R1:W-:Y:S01]  /*ccd0*/  STL [R1+0x144], R12 ;  /* 0x0001440c01007387 */ /* 0x0003e20000100800 */
[C---:B------:R-:W-:Y:S02]  /*cce0*/  SEL R120, R0.reuse, R120, !P5 ;  /* 0x0000007800787207 */ /* 0x040fe40006800000 */
[C---:B------:R-:W-:Y:S02]  /*ccf0*/  SEL R121, R0.reuse, R121, !P5 ;  /* 0x0000007900797207 */ /* 0x040fe40006800000 */
[C---:B------:R-:W-:Y:S02]  /*cd00*/  SEL R122, R0.reuse, R122, !P5 ;  /* 0x0000007a007a7207 */ /* 0x040fe40006800000 */
[----:B------:R-:W-:-:S02]  /*cd10*/  SEL R123, R0, R123, !P5 ;  /* 0x0000007b007b7207 */ /* 0x000fc40006800000 */
[C---:B------:R-:W-:Y:S02]  /*cd20*/  SEL R124, R0.reuse, R124, !P5 ;  /* 0x0000007c007c7207 */ /* 0x040fe40006800000 */
[C---:B------:R-:W-:Y:S02]  /*cd30*/  SEL R125, R0.reuse, R125, !P5 ;  /* 0x0000007d007d7207 */ /* 0x040fe40006800000 */
        /* <DEDUP_REMOVED lines=56> */
[C---:B------:R-:W-:Y:S01]  /*d0c0*/  SEL R182, R0.reuse, R182, !P5 ;  /* 0x000000b600b67207 */ /* 0x040fe20006800000 */
[----:B------:R-:W-:Y:S01]  /*d0d0*/  IMAD R6, R241, UR4, RZ ;  /* 0x00000004f1067c24 */ /* 0x000fe2000f8e02ff */
        /* <DEDUP_REMOVED lines=73> */
[C---:B------:R-:W-:Y:S01]  /*d570*/  SEL R112, R0.reuse, R112, !P5 ;  /* 0x0000007000707207 */ /* 0x040fe20006800000 */
[----:B------:R3:W-:Y:S01]  /*d580*/  STL [R1+0x140], R11 ;  /* 0x0001400b01007387 */ /* 0x0007e20000100800 */
[----:B------:R-:W-:Y:S02]  /*d590*/  SEL R0, R0, R5, !P5 ;  /* 0x0000000500007207 */ /* 0x000fe40006800000 */
[C---:B------:R-:W-:Y:S01]  /*d5a0*/  LEA R242, P1, R6.reuse, UR6, 0x2 ;  /* 0x0000000606f27c11 */ /* 0x040fe2000f8210ff */
[----:B------:R-:W4:Y:S04]  /*d5b0*/  LDL.LU R17, [R1+0x34] ;  /* 0x0000340001117983 */ /* 0x000f280000300800 */
[----:B------:R-:W-:Y:S01]  /*d5c0*/  STL [R1+0x13c], R4 ;  /* 0x00013c0401007387 */ /* 0x000fe20000100800 */
[----:B------:R-:W-:-:S03]  /*d5d0*/  LEA.HI.X.SX32 R243, R6, UR7, 0x2, P1 ;  /* 0x0000000706f37c11 */ /* 0x000fc600088f16ff */
[----:B------:R-:W4:Y:S04]  /*d5e0*/  LDL.LU R16, [R1+0x30] ;  /* 0x0000300001107983 */ /* 0x000f280000300800 */
[----:B------:R3:W-:Y:S01]  /*d5f0*/  STL [R1+0x14c], R0 ;  /* 0x00014c0001007387 */ /* 0x0007e20000100800 */
[----:B------:R-:W-:Y:S01]  /*d600*/  IMAD R10, R240, UR4, RZ ;  /* 0x00000004f00a7c24 */ /* 0x000fe2000f8e02ff */
[----:B------:R-:W-:Y:S02]  /*d610*/  ULDC UR4, c[0x0][0x240] ;  /* 0x0000900000047ab9 */ /* 0x000fe40000000800 */
[----:B------:R-:W4:Y:S04]  /*d620*/  LDL.LU R15, [R1+0x2c] ;  /* 0x00002c00010f7983 */ /* 0x000f280000300800 */
[----:B------:R-:W4:Y:S04]  /*d630*/  LDL.LU R14, [R1+0x24] ;  /* 0x00002400010e7983 */ /* 0x000f280000300800 */
[----:B--2---:R-:W2:Y:S01]  /*d640*/  LDL.LU R13, [R1+0x20] ;  /* 0x00002000010d7983 */ /* 0x004ea20000300800 */
[----:B------:R-:W-:-:S03]  /*d650*/  IMAD R57, R3, UR4, RZ ;  /* 0x0000000403397c24 */ /* 0x000fc6000f8e02ff */
[----:B-1----:R-:W2:Y:S04]  /*d660*/  LDL.LU R12, [R1+0x1c] ;  /* 0x00001c00010c7983 */ /* 0x002ea80000300800 */
[----:B---3--:R-:W3:Y:S04]  /*d670*/  LDL.LU R11, [R1+0x18] ;  /* 0x00001800010b7983 */ /* 0x008ee80000300800 */
[----:B------:R-:W3:Y:S04]  /*d680*/  LDL.LU R111, [R1+0x14] ;  /* 0x00001400016f7983 */ /* 0x000ee80000300800 */
[----:B------:R1:W-:Y:S04]  /*d690*/  STL.64 [R1+0x1c50], R242 ;  /* 0x001c50f201007387 */ /* 0x0003e80000100a00 */
[----:B------:R-:W3:Y:S01]  /*d6a0*/  LDL.LU R3, [R1+0x1c58] ;  /* 0x001c580001037983 */ /* 0x000ee20000300800 */
[----:B------:R-:W-:-:S02]  /*d6b0*/  LEA.HI.X.SX32 R0, R18, UR9, 0x2, P0 ;  /* 0x0000000912007c11 */ /* 0x000fc400080f16ff */
[----:B------:R-:W-:Y:S01]  /*d6c0*/  LEA R240, P2, R10, UR6, 0x2 ;  /* 0x000000060af07c11 */ /* 0x000fe2000f8410ff */
[----:B------:R-:W-:Y:S01]  /*d6d0*/  IMAD R56, R9, UR4, RZ ;  /* 0x0000000409387c24 */ /* 0x000fe2000f8e02ff */
[----:B------:R-:W-:Y:S01]  /*d6e0*/  ULDC UR9, c[0x0][0x240] ;  /* 0x0000900000097ab9 */ /* 0x000fe20000000800 */
[----:B------:R-:W-:Y:S01]  /*d6f0*/  IMAD R54, R8, UR4, RZ ;  /* 0x0000000408367c24 */ /* 0x000fe2000f8e02ff */
[----:B------:R-:W-:Y:S01]  /*d700*/  LEA.HI.X.SX32 R241, R10, UR7, 0x2, P2 ;  /* 0x000000070af17c11 */ /* 0x000fe200090f16ff */
[----:B------:R-:W-:Y:S01]  /*d710*/  IMAD R50, R2, UR4, RZ ;  /* 0x0000000402327c24 */ /* 0x000fe2000f8e02ff */
[----:B------:R-:W-:Y:S01]  /*d720*/  ULDC UR7, c[0x0][0x240] ;  /* 0x0000900000077ab9 */ /* 0x000fe20000000800 */
[----:B------:R-:W-:Y:S01]  /*d730*/  IMAD R52, R7, UR4, RZ ;  /* 0x0000000407347c24 */ /* 0x000fe2000f8e02ff */
[----:B------:R-:W-:Y:S01]  /*d740*/  ULDC UR6, c[0x0][0x240] ;  /* 0x0000900000067ab9 */ /* 0x000fe20000000800 */
[----:B------:R-:W-:Y:S02]  /*d750*/  IMAD R48, R252, UR4, RZ ;  /* 0x00000004fc307c24 */ /* 0x000fe4000f8e02ff */
[----:B------:R-:W-:-:S02]  /*d760*/  IMAD R46, R248, UR4, RZ ;  /* 0x00000004f82e7c24 */ /* 0x000fc4000f8e02ff */
[----:B------:R-:W-:Y:S02]  /*d770*/  IMAD R44, R120, UR4, RZ ;  /* 0x00000004782c7c24 */ /* 0x000fe4000f8e02ff */
[----:B------:R-:W-:Y:S02]  /*d780*/  IMAD R42, R121, UR4, RZ ;  /* 0x00000004792a7c24 */ /* 0x000fe4000f8e02ff */
[----:B------:R-:W-:Y:S02]  /*d790*/  IMAD R40, R122, UR4, RZ ;  /* 0x000000047a287c24 */ /* 0x000fe4000f8e02ff */
[----:B------:R-:W-:Y:S02]  /*d7a0*/  IMAD R38, R123, UR4, RZ ;  /* 0x000000047b267c24 */ /* 0x000fe4000f8e02ff */
        /* <DEDUP_REMOVED lines=61> */
[----:B-1----:R-:W-:-:S02]  /*db80*/  IMAD R243, R104, UR7, RZ ;  /* 0x0000000768f37c24 */ /* 0x002fc4000f8e02ff */
        /* <DEDUP_REMOVED lines=8> */
[----:B----4-:R-:W-:Y:S02]  /*dc10*/  IMAD R65, R17, UR4, RZ ;  /* 0x0000000411417c24 */ /* 0x010fe4000f8e02ff */
[----:B------:R-:W-:Y:S02]  /*dc20*/  IMAD R64, R16, UR4, RZ ;  /* 0x0000000410407c24 */ /* 0x000fe4000f8e02ff */
[----:B------:R-:W-:Y:S02]  /*dc30*/  IMAD R63, R15, UR4, RZ ;  /* 0x000000040f3f7c24 */ /* 0x000fe4000f8e02ff */
[----:B------:R-:W-:-:S02]  /*dc40*/  IMAD R62, R14, UR4, RZ ;  /* 0x000000040e3e7c24 */ /* 0x000fc4000f8e02ff */
[----:B--2---:R-:W-:Y:S02]  /*dc50*/  IMAD R61, R13, UR4, RZ ;  /* 0x000000040d3d7c24 */ /* 0x004fe4000f8e02ff */
[----:B------:R-:W-:Y:S02]  /*dc60*/  IMAD R60, R12, UR4, RZ ;  /* 0x000000040c3c7c24 */ /* 0x000fe4000f8e02ff */
[----:B---3--:R-:W-:Y:S01]  /*dc70*/  IMAD R59, R11, UR4, RZ ;  /* 0x000000040b3b7c24 */ /* 0x008fe2000f8e02ff */
[CC--:B------:R-:W-:Y:S02]  /*dc80*/  LEA R66, P0, R65.reuse, R3.reuse, 0x2 ;  /* 0x0000000341427211 */ /* 0x0c0fe400078010ff */
[-C--:B------:R-:W-:Y:S02]  /*dc90*/  LEA R82, P4, R64, R3.reuse, 0x2 ;  /* 0x0000000340527211 */ /* 0x080fe400078810ff */
[----:B------:R-:W-:Y:S02]  /*dca0*/  LEA.HI.X.SX32 R67, R65, R0, 0x2, P0 ;  /* 0x0000000041437211 */ /* 0x000fe400000f16ff */
[----:B------:R-:W-:-:S02]  /*dcb0*/  LEA R80, P5, R63, R3, 0x2 ;  /* 0x000000033f507211 */ /* 0x000fc400078a10ff */
[-C--:B------:R-:W-:Y:S02]  /*dcc0*/  LEA R78, P6, R62, R3.reuse, 0x2 ;  /* 0x000000033e4e7211 */ /* 0x080fe400078c10ff */
[-C--:B------:R-:W-:Y:S01]  /*dcd0*/  LEA R76, P0, R61, R3.reuse, 0x2 ;  /* 0x000000033d4c7211 */ /* 0x080fe200078010ff */
[----:B------:R-:W-:Y:S01]  /*dce0*/  IMAD R58, R111, UR4, RZ ;  /* 0x000000046f3a7c24 */ /* 0x000fe2000f8e02ff */
[----:B------:R-:W-:Y:S01]  /*dcf0*/  LEA R68, P1, R60, R3, 0x2 ;  /* 0x000000033c447211 */ /* 0x000fe200078210ff */
[----:B------:R1:W-:Y:S01]  /*dd00*/  STL.64 [R1+0x100], R66 ;  /* 0x0001004201007387 */ /* 0x0003e20000100a00 */
[-C--:B------:R-:W-:Y:S02]  /*dd10*/  LEA.HI.X.SX32 R83, R64, R0.reuse, 0x2, P4 ;  /* 0x0000000040537211 */ /* 0x080fe400020f16ff */
[-C--:B------:R-:W-:Y:S02]  /*dd20*/  LEA.HI.X.SX32 R81, R63, R0.reuse, 0x2, P5 ;  /* 0x000000003f517211 */ /* 0x080fe400028f16ff */
[----:B------:R-:W-:-:S02]  /*dd30*/  LEA.HI.X.SX32 R79, R62, R0, 0x2, P6 ;  /* 0x000000003e4f7211 */ /* 0x000fc400030f16ff */
[-C--:B------:R-:W-:Y:S01]  /*dd40*/  LEA.HI.X.SX32 R77, R61, R0.reuse, 0x2, P0 ;  /* 0x000000003d4d7211 */ /* 0x080fe200000f16ff */
[----:B------:R2:W-:Y:S01]  /*dd50*/  STL.64 [R1+0xf8], R82 ;  /* 0x0000f85201007387 */ /* 0x0005e20000100a00 */
[-C--:B------:R-:W-:Y:S02]  /*dd60*/  LEA.HI.X.SX32 R69, R60, R0.reuse, 0x2, P1 ;  /* 0x000000003c457211 */ /* 0x080fe400008f16ff */
[CC--:B-1----:R-:W-:Y:S01]  /*dd70*/  LEA R66, P2, R59.reuse, R3.reuse, 0x2 ;  /* 0x000000033b427211 */ /* 0x0c2fe200078410ff */
[----:B------:R1:W-:Y:S01]  /*dd80*/  STL.64 [R1+0xf0], R80 ;  /* 0x0000f05001007387 */ /* 0x0003e20000100a00 */
[-C--:B------:R-:W-:Y:S02]  /*dd90*/  LEA R84, P3, R58, R3.reuse, 0x2 ;  /* 0x000000033a547211 */ /* 0x080fe400078610ff */
[----:B------:R-:W-:Y:S01]  /*dda0*/  LEA.HI.X.SX32 R67, R59, R0, 0x2, P2 ;  /* 0x000000003b437211 */ /* 0x000fe200010f16ff */
[----:B------:R3:W-:Y:S01]  /*ddb0*/  STL.64 [R1+0xe8], R78 ;  /* 0x0000e84e01007387 */ /* 0x0007e20000100a00 */
[----:B--2---:R-:W-:-:S03]  /*ddc0*/  LEA R82, P4, R57, R3, 0x2 ;  /* 0x0000000339527211 */ /* 0x004fc600078810ff */
[----:B------:R2:W-:Y:S01]  /*ddd0*/  STL.64 [R1+0xe0], R76 ;  /* 0x0000e04c01007387 */ /* 0x0005e20000100a00 */
[-C--:B------:R-:W-:Y:S02]  /*dde0*/  LEA.HI.X.SX32 R85, R58, R0.reuse, 0x2, P3 ;  /* 0x000000003a557211 */ /* 0x080fe400018f16ff */
[-C--:B-1----:R-:W-:Y:S01]  /*ddf0*/  LEA R80, P5, R56, R3.reuse, 0x2 ;  /* 0x0000000338507211 */ /* 0x082fe200078a10ff */
[----:B------:R1:W-:Y:S01]  /*de00*/  STL.64 [R1+0xd8], R68 ;  /* 0x0000d84401007387 */ /* 0x0003e20000100a00 */
[-C--:B------:R-:W-:Y:S02]  /*de10*/  LEA.HI.X.SX32 R83, R57, R0.reuse, 0x2, P4 ;  /* 0x0000000039537211 */ /* 0x080fe400020f16ff */
[-C--:B---3--:R-:W-:Y:S01]  /*de20*/  LEA R78, P6, R54, R3.reuse, 0x2 ;  /* 0x00000003364e7211 */ /* 0x088fe200078c10ff */
[----:B------:R3:W-:Y:S01]  /*de30*/  STL.64 [R1+0xd0], R66 ;  /* 0x0000d04201007387 */ /* 0x0007e20000100a00 */
[----:B------:R-:W-:Y:S02]  /*de40*/  LEA.HI.X.SX32 R81, R56, R0, 0x2, P5 ;  /* 0x0000000038517211 */ /* 0x000fe400028f16ff */
[----:B--2---:R-:W-:-:S02]  /*de50*/  LEA R76, P0, R52, R3, 0x2 ;  /* 0x00000003344c7211 */ /* 0x004fc400078010ff */
[-C--:B------:R-:W-:Y:S02]  /*de60*/  LEA R64, P3, R46, R3.reuse, 0x2 ;  /* 0x000000032e407211 */ /* 0x080fe400078610ff */
[-C--:B-1----:R-:W-:Y:S02]  /*de70*/  LEA R68, P1, R50, R3.reuse, 0x2 ;  /* 0x0000000332447211 */ /* 0x082fe400078210ff */
[-C--:B------:R-:W-:Y:S02]  /*de80*/  LEA.HI.X.SX32 R79, R54, R0.reuse, 0x2, P6 ;  /* 0x00000000364f7211 */ /* 0x080fe400030f16ff */
[-C--:B---3--:R-:W-:Y:S01]  /*de90*/  LEA R66, P2, R48, R3.reuse, 0x2 ;  /* 0x0000000330427211 */ /* 0x088fe200078410ff */
[----:B------:R-:W-:Y:S01]  /*dea0*/  STL.64 [R1+0xc8], R84 ;  /* 0x0000c85401007387 */ /* 0x000fe20000100a00 */
[----:B------:R-:W-:Y:S02]  /*deb0*/  LEA R62, P4, R44, R3, 0x2 ;  /* 0x000000032c3e7211 */ /* 0x000fe400078810ff */
[-C--:B------:R-:W-:Y:S01]  /*dec0*/  LEA.HI.X.SX32 R69, R50, R0.reuse, 0x2, P1 ;  /* 0x0000000032457211 */ /* 0x080fe200008f16ff */
[----:B------:R-:W-:Y:S01]  /*ded0*/  STL.64 [R1+0xc0], R82 ;  /* 0x0000c05201007387 */ /* 0x000fe20000100a00 */
[----:B------:R-:W-:-:S02]  /*dee0*/  LEA.HI.X.SX32 R77, R52, R0, 0x2, P0 ;  /* 0x00000000344d7211 */ /* 0x000fc400000f16ff */
[-C--:B------:R-:W-:Y:S01]  /*def0*/  LEA.HI.X.SX32 R67, R48, R0.reuse, 0x2, P2 ;  /* 0x0000000030437211 */ /* 0x080fe200010f16ff */
[----:B------:R-:W-:Y:S01]  /*df00*/  STL.64 [R1+0xb8], R80 ;  /* 0x0000b85001007387 */ /* 0x000fe20000100a00 */
[-C--:B------:R-:W-:Y:S02]  /*df10*/  LEA.HI.X.SX32 R65, R46, R0.reuse, 0x2, P3 ;  /* 0x000000002e417211 */ /* 0x080fe400018f16ff */
[-C--:B------:R-:W-:Y:S01]  /*df20*/  LEA R60, P5, R42, R3.reuse, 0x2 ;  /* 0x000000032a3c7211 */ /* 0x080fe200078a10ff */
[----:B------:R-:W-:Y:S01]  /*df30*/  STL.64 [R1+0xb0], R78 ;  /* 0x0000b04e01007387 */ /* 0x000fe20000100a00 */
[----:B------:R-:W-:Y:S02]  /*df40*/  LEA.HI.X.SX32 R63, R44, R0, 0x2, P4 ;  /* 0x000000002c3f7211 */ /* 0x000fe400020f16ff */
[-C--:B------:R-:W-:Y:S01]  /*df50*/  LEA R58, P6, R40, R3.reuse, 0x2 ;  /* 0x00000003283a7211 */ /* 0x080fe200078c10ff */
[----:B------:R1:W-:Y:S01]  /*df60*/  STL.64 [R1+0xa0], R68 ;  /* 0x0000a04401007387 */ /* 0x0003e20000100a00 */
[----:B------:R-:W-:-:S03]  /*df70*/  LEA R56, P0, R38, R3, 0x2 ;  /* 0x0000000326387211 */ /* 0x000fc600078010ff */
[----:B------:R-:W-:Y:S01]  /*df80*/  STL.64 [R1+0xa8], R76 ;  /* 0x0000a84c01007387 */ /* 0x000fe20000100a00 */
[----:B------:R-:W-:-:S03]  /*df90*/  LEA.HI.X.SX32 R61, R42, R0, 0x2, P5 ;  /* 0x000000002a3d7211 */ /* 0x000fc600028f16ff */
[----:B------:R2:W-:Y:S01]  /*dfa0*/  STL.64 [R1+0x98], R66 ;  /* 0x0000984201007387 */ /* 0x0005e20000100a00 */
[-C--:B------:R-:W-:Y:S02]  /*dfb0*/  LEA.HI.X.SX32 R59, R40, R0.reuse, 0x2, P6 ;  /* 0x00000000283b7211 */ /* 0x080fe400030f16ff */
[----:B-1----:R-:W-:Y:S01]  /*dfc0*/  LEA R68, P1, R36, R3, 0x2 ;  /* 0x0000000324447211 */ /* 0x002fe200078210ff */
[----:B------:R1:W-:Y:S01]  /*dfd0*/  STL.64 [R1+0x90], R64 ;  /* 0x0000904001007387 */ /* 0x0003e20000100a00 */
[----:B------:R-:W-:-:S03]  /*dfe0*/  LEA.HI.X.SX32 R57, R38, R0, 0x2, P0 ;  /* 0x0000000026397211 */ /* 0x000fc600000f16ff */
[----:B------:R3:W-:Y:S01]  /*dff0*/  STL.64 [R1+0x88], R62 ;  /* 0x0000883e01007387 */ /* 0x0007e20000100a00 */
[-C--:B--2---:R-:W-:Y:S02]  /*e000*/  LEA R66, P2, R34, R3.reuse, 0x2 ;  /* 0x0000000322427211 */ /* 0x084fe400078410ff */
[-C--:B------:R-:W-:Y:S02]  /*e010*/  LEA.HI.X.SX32 R69, R36, R0.reuse, 0x2, P1 ;  /* 0x0000000024457211 */ /* 0x080fe400008f16ff */
[-C--:B-1----:R-:W-:Y:S01]  /*e020*/  LEA R64, P3, R32, R3.reuse, 0x2 ;  /* 0x0000000320407211 */ /* 0x082fe200078610ff */
[----:B------:R1:W-:Y:S01]  /*e030*/  STL.64 [R1+0x80], R60 ;  /* 0x0000803c01007387 */ /* 0x0003e20000100a00 */
[-C--:B------:R-:W-:Y:S02]  /*e040*/  LEA.HI.X.SX32 R67, R34, R0.reuse, 0x2, P2 ;  /* 0x0000000022437211 */ /* 0x080fe400010f16ff */
[-C--:B---3--:R-:W-:Y:S01]  /*e050*/  LEA R62, P4, R30, R3.reuse, 0x2 ;  /* 0x000000031e3e7211 */ /* 0x088fe200078810ff */
[----:B------:R2:W-:Y:S01]  /*e060*/  STL.64 [R1+0x78], R58 ;  /* 0x0000783a01007387 */ /* 0x0005e20000100a00 */
[-C--:B------:R-:W-:Y:S01]  /*e070*/  LEA.HI.X.SX32 R65, R32, R0.reuse, 0x2, P3 ;  /* 0x0000000020417211 */ /* 0x080fe200018f16ff */
[----:B------:R-:W-:Y:S01]  /*e080*/  IMAD R16, R134, UR4, RZ ;  /* 0x0000000486107c24 */ /* 0x000fe2000f8e02ff */
[----:B------:R-:W-:Y:S01]  /*e090*/  LEA.HI.X.SX32 R63, R30, R0, 0x2, P4 ;  /* 0x000000001e3f7211 */ /* 0x000fe200020f16ff */
[----:B------:R3:W-:Y:S04]  /*e0a0*/  STL.64 [R1+0x70], R56 ;  /* 0x0000703801007387 */ /* 0x0007e80000100a00 */
[----:B------:R4:W-:Y:S01]  /*e0b0*/  STL.64 [R1+0x68], R68 ;  /* 0x0000684401007387 */ /* 0x0009e20000100a00 */
[----:B-1----:R-:W-:-:S03]  /*e0c0*/  LEA R60, P5, R28, R3, 0x2 ;  /* 0x000000031c3c7211 */ /* 0x002fc600078a10ff */
[----:B------:R-:W-:Y:S01]  /*e0d0*/  STL.64 [R1+0x60], R66 ;  /* 0x0000604201007387 */ /* 0x000fe20000100a00 */
[-C--:B--2---:R-:W-:Y:S01]  /*e0e0*/  LEA R58, P6, R26, R3.reuse, 0x2 ;  /* 0x000000031a3a7211 */ /* 0x084fe200078c10ff */
[----:B------:R-:W-:Y:S02]  /*e0f0*/  IMAD R14, R133, UR4, RZ ;  /* 0x00000004850e7c24 */ /* 0x000fe4000f8e02ff */
[----:B------:R-:W-:Y:S01]  /*e100*/  STL.64 [R1+0x58], R64 ;  /* 0x0000584001007387 */ /* 0x000fe20000100a00 */
[----:B------:R-:W-:Y:S01]  /*e110*/  IMAD R17, R141, UR4, RZ ;  /* 0x000000048d117c24 */ /* 0x000fe2000f8e02ff */
[-C--:B------:R-:W-:Y:S02]  /*e120*/  LEA.HI.X.SX32 R61, R28, R0.reuse, 0x2, P5 ;  /* 0x000000001c3d7211 */ /* 0x080fe400028f16ff */
[----:B------:R1:W-:Y:S01]  /*e130*/  STL.64 [R1+0x50], R62 ;  /* 0x0000503e01007387 */ /* 0x0003e20000100a00 */
[----:B------:R-:W-:Y:S01]  /*e140*/  IMAD R12, R132, UR4, RZ ;  /* 0x00000004840c7c24 */ /* 0x000fe2000f8e02ff */
[----:B------:R-:W-:Y:S01]  /*e150*/  LEA.HI.X.SX32 R59, R26, R0, 0x2, P6 ;  /* 0x000000001a3b7211 */ /* 0x000fe200030f16ff */
[----:B------:R-:W-:Y:S01]  /*e160*/  IMAD R15, R140, UR4, RZ ;  /* 0x000000048c0f7c24 */ /* 0x000fe2000f8e02ff */
[-C--:B---3--:R-:W-:Y:S01]  /*e170*/  LEA R56, P0, R24, R3.reuse, 0x2 ;  /* 0x0000000318387211 */ /* 0x088fe200078010ff */
[----:B------:R2:W-:Y:S01]  /*e180*/  STL.64 [R1+0x48], R60 ;  /* 0x0000483c01007387 */ /* 0x0005e20000100a00 */
[----:B----4-:R-:W-:-:S02]  /*e190*/  LEA R68, P1, R10, R3, 0x2 ;  /* 0x000000030a447211 */ /* 0x010fc400078210ff */
[-C--:B-1----:R-:W-:Y:S02]  /*e1a0*/  LEA R62, P4, R16, R3.reuse, 0x2 ;  /* 0x00000003103e7211 */ /* 0x082fe400078810ff */
[-C--:B------:R-:W-:Y:S02]  /*e1b0*/  LEA R64, P3, R14, R3.reuse, 0x2 ;  /* 0x000000030e407211 */ /* 0x080fe400078610ff */
[-C--:B------:R-:W-:Y:S02]  /*e1c0*/  LEA.HI.X.SX32 R63, R16, R0.reuse, 0x2, P4 ;  /* 0x00000000103f7211 */ /* 0x080fe400020f16ff */
[-C--:B------:R-:W-:Y:S01]  /*e1d0*/  LEA R16, P4, R17, R3.reuse, 0x2 ;  /* 0x0000000311107211 */ /* 0x080fe200078810ff */
[----:B------:R1:W-:Y:S01]  /*e1e0*/  STL.64 [R1+0x40], R58 ;  /* 0x0000403a01007387 */ /* 0x0003e20000100a00 */
[-C--:B------:R-:W-:Y:S01]  /*e1f0*/  LEA R66, P2, R12, R3.reuse, 0x2 ;  /* 0x000000030c427211 */ /* 0x080fe200078410ff */
[----:B------:R-:W-:Y:S01]  /*e200*/  IMAD R11, R138, UR4, RZ ;  /* 0x000000048a0b7c24 */ /* 0x000fe2000f8e02ff */
[----:B--2---:R-:W-:Y:S01]  /*e210*/  LEA R60, P5, R18, R3, 0x2 ;  /* 0x00000003123c7211 */ /* 0x004fe200078a10ff */
[----:B------:R-:W-:Y:S01]  /*e220*/  IMAD R13, R139, UR4, RZ ;  /* 0x000000048b0d7c24 */ /* 0x000fe2000f8e02ff */
[----:B------:R-:W-:-:S02]  /*e230*/  LEA.HI.X.SX32 R57, R24, R0, 0x2, P0 ;  /* 0x0000000018397211 */ /* 0x000fc400000f16ff */
[-C--:B------:R-:W-:Y:S02]  /*e240*/  LEA.HI.X.SX32 R69, R10, R0.reuse, 0x2, P1 ;  /* 0x000000000a457211 */ /* 0x080fe400008f16ff */
[-C--:B------:R-:W-:Y:S02]  /*e250*/  LEA.HI.X.SX32 R65, R14, R0.reuse, 0x2, P3 ;  /* 0x000000000e417211 */ /* 0x080fe400018f16ff */
[-C--:B------:R-:W-:Y:S02]  /*e260*/  LEA.HI.X.SX32 R17, R17, R0.reuse, 0x2, P4 ;  /* 0x0000000011117211 */ /* 0x080fe400020f16ff */
[-C--:B-1----:R-:W-:Y:S02]  /*e270*/  LEA R58, P6, R20, R3.reuse, 0x2 ;  /* 0x00000003143a7211 */ /* 0x082fe400078c10ff */
[----:B------:R-:W-:Y:S02]  /*e280*/  LEA.HI.X.SX32 R67, R12, R0, 0x2, P2 ;  /* 0x000000000c437211 */ /* 0x000fe400010f16ff */
[----:B------:R-:W-:-:S02]  /*e290*/  LEA R14, P3, R15, R3, 0x2 ;  /* 0x000000030f0e7211 */ /* 0x000fc400078610ff */
[-C--:B------:R-:W-:Y:S01]  /*e2a0*/  LEA R30, P4, R31, R3.reuse, 0x2 ;  /* 0x000000031f1e7211 */ /* 0x080fe200078810ff */
[----:B------:R1:W-:Y:S01]  /*e2b0*/  STL.64 [R1+0x38], R56 ;  /* 0x0000383801007387 */ /* 0x0003e20000100a00 */
[-C--:B------:R-:W-:Y:S02]  /*e2c0*/  LEA.HI.X.SX32 R61, R18, R0.reuse, 0x2, P5 ;  /* 0x00000000123d7211 */ /* 0x080fe400028f16ff */
[----:B------:R-:W-:Y:S01]  /*e2d0*/  LEA.HI.X.SX32 R59, R20, R0, 0x2, P6 ;  /* 0x00000000143b7211 */ /* 0x000fe200030f16ff */
[----:B------:R-:W-:Y:S01]  /*e2e0*/  STL.64 [R1+0x30], R68 ;  /* 0x0000304401007387 */ /* 0x000fe20000100a00 */
[-C--:B------:R-:W-:Y:S02]  /*e2f0*/  LEA R18, P5, R19, R3.reuse, 0x2 ;  /* 0x0000000313127211 */ /* 0x080fe400078a10ff */
[-C--:B------:R-:W-:Y:S01]  /*e300*/  LEA R20, P6, R21, R3.reuse, 0x2 ;  /* 0x0000000315147211 */ /* 0x080fe200078c10ff */
[----:B------:R-:W-:Y:S01]  /*e310*/  STL.64 [R1+0x28], R66 ;  /* 0x0000284201007387 */ /* 0x000fe20000100a00 */
[----:B------:R-:W-:-:S02]  /*e320*/  LEA R10, P1, R11, R3, 0x2 ;  /* 0x000000030b0a7211 */ /* 0x000fc400078210ff */
[-C--:B------:R-:W-:Y:S02]  /*e330*/  LEA R12, P2, R13, R3.reuse, 0x2 ;  /* 0x000000030d0c7211 */ /* 0x080fe400078410ff */
[-C--:B-1----:R-:W-:Y:S02]  /*e340*/  LEA R56, P0, R22, R3.reuse, 0x2 ;  /* 0x0000000316387211 */ /* 0x082fe400078010ff */
[-C--:B------:R-:W-:Y:S02]  /*e350*/  LEA.HI.X.SX32 R15, R15, R0.reuse, 0x2, P3 ;  /* 0x000000000f0f7211 */ /* 0x080fe400018f16ff */
[-C--:B------:R-:W-:Y:S01]  /*e360*/  LEA.HI.X.SX32 R31, R31, R0.reuse, 0x2, P4 ;  /* 0x000000001f1f7211 */ /* 0x080fe200020f16ff */
[----:B------:R-:W-:Y:S01]  /*e370*/  STL.64 [R1+0x20], R64 ;  /* 0x0000204001007387 */ /* 0x000fe20000100a00 */
[-C--:B------:R-:W-:Y:S02]  /*e380*/  LEA R28, P3, R29, R3.reuse, 0x2 ;  /* 0x000000031d1c7211 */ /* 0x080fe400078610ff */
[----:B------:R-:W-:Y:S01]  /*e390*/  LEA R44, P4, R45, R3, 0x2 ;  /* 0x000000032d2c7211 */ /* 0x000fe200078810ff */
[----:B------:R-:W-:Y:S01]  /*e3a0*/  STL.64 [R1+0x18], R62 ;  /* 0x0000183e01007387 */ /* 0x000fe20000100a00 */
[----:B------:R-:W-:-:S02]  /*e3b0*/  LEA.HI.X.SX32 R19, R19, R0, 0x2, P5 ;  /* 0x0000000013137211 */ /* 0x000fc400028f16ff */
[-C--:B------:R-:W-:Y:S01]  /*e3c0*/  LEA.HI.X.SX32 R21, R21, R0.reuse, 0x2, P6 ;  /* 0x0000000015157211 */ /* 0x080fe200030f16ff */
[----:B------:R-:W-:Y:S01]  /*e3d0*/  STL.64 [R1+0x10], R60 ;  /* 0x0000103c01007387 */ /* 0x000fe20000100a00 */
[-C--:B------:R-:W-:Y:S02]  /*e3e0*/  LEA.HI.X.SX32 R57, R22, R0.reuse, 0x2, P0 ;  /* 0x0000000016397211 */ /* 0x080fe400000f16ff */
[-C--:B------:R-:W-:Y:S01]  /*e3f0*/  LEA.HI.X.SX32 R11, R11, R0.reuse, 0x2, P1 ;  /* 0x000000000b0b7211 */ /* 0x080fe200008f16ff */
[----:B------:R1:W-:Y:S01]  /*e400*/  STL.64 [R1+0x8], R58 ;  /* 0x0000083a01007387 */ /* 0x0003e20000100a00 */
[----:B------:R-:W-:Y:S02]  /*e410*/  LEA.HI.X.SX32 R13, R13, R0, 0x2, P2 ;  /* 0x000000000d0d7211 */ /* 0x000fe400010f16ff */
[-C--:B------:R-:W-:Y:S02]  /*e420*/  LEA R32, P5, R33, R3.reuse, 0x2 ;  /* 0x0000000321207211 */ /* 0x080fe400078a10ff */
[----:B------:R-:W-:-:S02]  /*e430*/  LEA R34, P6, R35, R3, 0x2 ;  /* 0x0000000323227211 */ /* 0x000fc400078c10ff */
[-C--:B------:R-:W-:Y:S02]  /*e440*/  LEA R22, P0, R23, R3.reuse, 0x2 ;  /* 0x0000000317167211 */ /* 0x080fe400078010ff */
[-C--:B------:R-:W-:Y:S02]  /*e450*/  LEA R24, P1, R25, R3.reuse, 0x2 ;  /* 0x0000000319187211 */ /* 0x080fe400078210ff */
[-C--:B------:R-:W-:Y:S02]  /*e460*/  LEA R26, P2, R27, R3.reuse, 0x2 ;  /* 0x000000031b1a7211 */ /* 0x080fe400078410ff */
[-C--:B------:R-:W-:Y:S02]  /*e470*/  LEA.HI.X.SX32 R29, R29, R0.reuse, 0x2, P3 ;  /* 0x000000001d1d7211 */ /* 0x080fe400018f16ff */
[----:B------:R-:W-:Y:S02]  /*e480*/  LEA.HI.X.SX32 R45, R45, R0, 0x2, P4 ;  /* 0x000000002d2d7211 */ /* 0x000fe400020f16ff */
[----:B------:R-:W-:-:S02]  /*e490*/  LEA R42, P3, R43, R3, 0x2 ;  /* 0x000000032b2a7211 */ /* 0x000fc400078610ff */
[----:B-1----:R-:W-:Y:S02]  /*e4a0*/  LEA R58, P4, R5, R3, 0x2 ;  /* 0x00000003053a7211 */ /* 0x002fe400078810ff */
[-C--:B------:R-:W-:Y:S02]  /*e4b0*/  LEA.HI.X.SX32 R33, R33, R0.reuse, 0x2, P5 ;  /* 0x0000000021217211 */ /* 0x080fe400028f16ff */
[-C--:B------:R-:W-:Y:S01]  /*e4c0*/  LEA.HI.X.SX32 R35, R35, R0.reuse, 0x2, P6 ;  /* 0x0000000023237211 */ /* 0x080fe200030f16ff */
[----:B------:R1:W-:Y:S01]  /*e4d0*/  STL.64 [R1], R56 ;  /* 0x0000003801007387 */ /* 0x0003e20000100a00 */
[-C--:B------:R-:W-:Y:S02]  /*e4e0*/  LEA.HI.X.SX32 R23, R23, R0.reuse, 0x2, P0 ;  /* 0x0000000017177211 */ /* 0x080fe400000f16ff */
[-C--:B------:R-:W-:Y:S02]  /*e4f0*/  LEA.HI.X.SX32 R25, R25, R0.reuse, 0x2, P1 ;  /* 0x0000000019197211 */ /* 0x080fe400008f16ff */
[----:B------:R-:W-:-:S02]  /*e500*/  LEA.HI.X.SX32 R27, R27, R0, 0x2, P2 ;  /* 0x000000001b1b7211 */ /* 0x000fc400010f16ff */
[-C--:B------:R-:W-:Y:S02]  /*e510*/  LEA R46, P5, R47, R3.reuse, 0x2 ;  /* 0x000000032f2e7211 */ /* 0x080fe400078a10ff */
[-C--:B------:R-:W-:Y:S02]  /*e520*/  LEA R48, P6, R49, R3.reuse, 0x2 ;  /* 0x0000000331307211 */ /* 0x080fe400078c10ff */
[-C--:B------:R-:W-:Y:S02]  /*e530*/  LEA R36, P0, R37, R3.reuse, 0x2 ;  /* 0x0000000325247211 */ /* 0x080fe400078010ff */
[-C--:B------:R-:W-:Y:S02]  /*e540*/  LEA R38, P1, R39, R3.reuse, 0x2 ;  /* 0x0000000327267211 */ /* 0x080fe400078210ff */
[----:B------:R-:W-:Y:S02]  /*e550*/  LEA R40, P2, R41, R3, 0x2 ;  /* 0x0000000329287211 */ /* 0x000fe400078410ff */
[----:B------:R-:W-:-:S02]  /*e560*/  LEA.HI.X.SX32 R43, R43, R0, 0x2, P3 ;  /* 0x000000002b2b7211 */ /* 0x000fc400018f16ff */
[-C--:B------:R-:W-:Y:S01]  /*e570*/  LEA.HI.X.SX32 R59, R5, R0.reuse, 0x2, P4 ;  /* 0x00000000053b7211 */ /* 0x080fe200020f16ff */
[----:B------:R-:W-:Y:S01]  /*e580*/  IMAD.MOV.U32 R5, RZ, RZ, R72 ;  /* 0x000000ffff057224 */ /* 0x000fe200078e0048 */
[-C--:B-1----:R-:W-:Y:S02]  /*e590*/  LEA R56, P3, R6, R3.reuse, 0x2 ;  /* 0x0000000306387211 */ /* 0x082fe400078610ff */
[----:B------:R-:W-:Y:S02]  /*e5a0*/  LEA R72, P4, R169, R3, 0x2 ;  /* 0x00000003a9487211 */ /* 0x000fe400078810ff */
[-C--:B------:R-:W-:Y:S02]  /*e5b0*/  LEA.HI.X.SX32 R47, R47, R0.reuse, 0x2, P5 ;  /* 0x000000002f2f7211 */ /* 0x080fe400028f16ff */
[-C--:B------:R-:W-:Y:S02]  /*e5c0*/  LEA.HI.X.SX32 R49, R49, R0.reuse, 0x2, P6 ;  /* 0x0000000031317211 */ /* 0x080fe400030f16ff */
[----:B------:R-:W-:-:S02]  /*e5d0*/  LEA.HI.X.SX32 R37, R37, R0, 0x2, P0 ;  /* 0x0000000025257211 */ /* 0x000fc400000f16ff */
[-C--:B------:R-:W-:Y:S02]  /*e5e0*/  LEA.HI.X.SX32 R39, R39, R0.reuse, 0x2, P1 ;  /* 0x0000000027277211 */ /* 0x080fe400008f16ff */
[----:B------:R-:W-:Y:S02]  /*e5f0*/  LEA.HI.X.SX32 R41, R41, R0, 0x2, P2 ;  /* 0x0000000029297211 */ /* 0x000fe400010f16ff */
[-C--:B------:R-:W-:Y:S02]  /*e600*/  LEA R60, P5, R4, R3.reuse, 0x2 ;  /* 0x00000003043c7211 */ /* 0x080fe400078a10ff */
[-C--:B------:R-:W-:Y:S02]  /*e610*/  LEA R62, P6, R164, R3.reuse, 0x2 ;  /* 0x00000003a43e7211 */ /* 0x080fe400078c10ff */
[-C--:B------:R-:W-:Y:S02]  /*e620*/  LEA R50, P0, R51, R3.reuse, 0x2 ;  /* 0x0000000333327211 */ /* 0x080fe400078010ff */
[----:B------:R-:W-:-:S02]  /*e630*/  LEA R52, P1, R53, R3, 0x2 ;  /* 0x0000000335347211 */ /* 0x000fc400078210ff */
[-C--:B------:R-:W-:Y:S02]  /*e640*/  LEA R54, P2, R55, R3.reuse, 0x2 ;  /* 0x0000000337367211 */ /* 0x080fe400078410ff */
[-C--:B------:R-:W-:Y:S01]  /*e650*/  LEA.HI.X.SX32 R57, R6, R0.reuse, 0x2, P3 ;  /* 0x0000000006397211 */ /* 0x080fe200018f16ff */
[----:B------:R-:W-:Y:S01]  /*e660*/  IMAD.MOV.U32 R6, RZ, RZ, R70 ;  /* 0x000000ffff067224 */ /* 0x000fe200078e0046 */
[-C--:B------:R-:W-:Y:S02]  /*e670*/  LEA.HI.X.SX32 R73, R169, R0.reuse, 0x2, P4 ;  /* 0x00000000a9497211 */ /* 0x080fe400020f16ff */
[-C--:B------:R-:W-:Y:S02]  /*e680*/  LEA R70, P3, R168, R3.reuse, 0x2 ;  /* 0x00000003a8467211 */ /* 0x080fe400078610ff */
[----:B------:R-:W-:Y:S02]  /*e690*/  LEA R86, P4, R176, R3, 0x2 ;  /* 0x00000003b0567211 */ /* 0x000fe400078810ff */
[-C--:B------:R-:W-:Y:S01]  /*e6a0*/  LEA.HI.X.SX32 R61, R4, R0.reuse, 0x2, P5 ;  /* 0x00000000043d7211 */ /* 0x080fe200028f16ff */
[----:B------:R-:W-:Y:S01]  /*e6b0*/  IMAD.MOV.U32 R4, RZ, RZ, R74 ;  /* 0x000000ffff047224 */ /* 0x000fe200078e004a */
[----:B------:R-:W-:-:S02]  /*e6c0*/  LEA.HI.X.SX32 R63, R164, R0, 0x2, P6 ;  /* 0x00000000a43f7211 */ /* 0x000fc400030f16ff */
[-C--:B------:R-:W-:Y:S02]  /*e6d0*/  LEA.HI.X.SX32 R51, R51, R0.reuse, 0x2, P0 ;  /* 0x0000000033337211 */ /* 0x080fe400000f16ff */
[-C--:B------:R-:W-:Y:S02]  /*e6e0*/  LEA.HI.X.SX32 R53, R53, R0.reuse, 0x2, P1 ;  /* 0x0000000035357211 */ /* 0x080fe400008f16ff */
[----:B------:R-:W-:Y:S02]  /*e6f0*/  LEA.HI.X.SX32 R55, R55, R0, 0x2, P2 ;  /* 0x0000000037377211 */ /* 0x000fe400010f16ff */
[-C--:B------:R-:W-:Y:S02]  /*e700*/  LEA R76, P6, R171, R3.reuse, 0x2 ;  /* 0x00000003ab4c7211 */ /* 0x080fe400078c10ff */
[-C--:B------:R-:W-:Y:S02]  /*e710*/  LEA R64, P0, R165, R3.reuse, 0x2 ;  /* 0x00000003a5407211 */ /* 0x080fe400078010ff */
[----:B------:R-:W-:-:S02]  /*e720*/  LEA R66, P1, R166, R3, 0x2 ;  /* 0x00000003a6427211 */ /* 0x000fc400078210ff */
[-C--:B------:R-:W-:Y:S02]  /*e730*/  LEA R68, P2, R167, R3.reuse, 0x2 ;  /* 0x00000003a7447211 */ /* 0x080fe400078410ff */
[-C--:B------:R-:W-:Y:S02]  /*e740*/  LEA R74, P5, R170, R3.reuse, 0x2 ;  /* 0x00000003aa4a7211 */ /* 0x080fe400078a10ff */
[-C--:B------:R-:W-:Y:S02]  /*e750*/  LEA.HI.X.SX32 R71, R168, R0.reuse, 0x2, P3 ;  /* 0x00000000a8477211 */ /* 0x080fe400018f16ff */
[----:B------:R-:W-:Y:S02]  /*e760*/  LEA.HI.X.SX32 R87, R176, R0, 0x2, P4 ;  /* 0x00000000b0577211 */ /* 0x000fe400020f16ff */
[-C--:B------:R-:W-:Y:S02]  /*e770*/  LEA R84, P3, R175, R3.reuse, 0x2 ;  /* 0x00000003af547211 */ /* 0x080fe400078610ff */
[----:B------:R-:W-:-:S02]  /*e780*/  LEA R100, P4, R183, R3, 0x2 ;  /* 0x00000003b7647211 */ /* 0x000fc400078810ff */
[-C--:B------:R-:W-:Y:S02]  /*e790*/  LEA.HI.X.SX32 R77, R171, R0.reuse, 0x2, P6 ;  /* 0x00000000ab4d7211 */ /* 0x080fe400030f16ff */
[-C--:B------:R-:W-:Y:S02]  /*e7a0*/  LEA.HI.X.SX32 R65, R165, R0.reuse, 0x2, P0 ;  /* 0x00000000a5417211 */ /* 0x080fe400000f16ff */
[-C--:B------:R-:W-:Y:S02]  /*e7b0*/  LEA.HI.X.SX32 R67, R166, R0.reuse, 0x2, P1 ;  /* 0x00000000a6437211 */ /* 0x080fe400008f16ff */
[-C--:B------:R-:W-:Y:S02]  /*e7c0*/  LEA.HI.X.SX32 R69, R167, R0.reuse, 0x2, P2 ;  /* 0x00000000a7457211 */ /* 0x080fe400010f16ff */
[----:B------:R-:W-:Y:S02]  /*e7d0*/  LEA.HI.X.SX32 R75, R170, R0, 0x2, P5 ;  /* 0x00000000aa4b7211 */ /* 0x000fe400028f16ff */
[----:B------:R-:W-:-:S02]  /*e7e0*/  LEA R90, P6, R178, R3, 0x2 ;  /* 0x00000003b25a7211 */ /* 0x000fc400078c10ff */
[-C--:B------:R-:W-:Y:S02]  /*e7f0*/  LEA R78, P0, R172, R3.reuse, 0x2 ;  /* 0x00000003ac4e7211 */ /* 0x080fe400078010ff */
[-C--:B------:R-:W-:Y:S02]  /*e800*/  LEA R80, P1, R173, R3.reuse, 0x2 ;  /* 0x00000003ad507211 */ /* 0x080fe400078210ff */
[-C--:B------:R-:W-:Y:S02]  /*e810*/  LEA R82, P2, R174, R3.reuse, 0x2 ;  /* 0x00000003ae527211 */ /* 0x080fe400078410ff */
[----:B------:R-:W-:Y:S02]  /*e820*/  LEA R88, P5, R177, R3, 0x2 ;  /* 0x00000003b1587211 */ /* 0x000fe400078a10ff */
[-C--:B------:R-:W-:Y:S02]  /*e830*/  LEA.HI.X.SX32 R85, R175, R0.reuse, 0x2, P3 ;  /* 0x00000000af557211 */ /* 0x080fe400018f16ff */
[----:B------:R-:W-:-:S02]  /*e840*/  LEA.HI.X.SX32 R101, R183, R0, 0x2, P4 ;  /* 0x00000000b7657211 */ /* 0x000fc400020f16ff */
[-C--:B------:R-:W-:Y:S02]  /*e850*/  LEA R98, P3, R182, R3.reuse, 0x2 ;  /* 0x00000003b6627211 */ /* 0x080fe400078610ff */
[----:B------:R-:W-:Y:S02]  /*e860*/  LEA R114, P4, R190, R3, 0x2 ;  /* 0x00000003be727211 */ /* 0x000fe400078810ff */
[-C--:B------:R-:W-:Y:S02]  /*e870*/  LEA.HI.X.SX32 R91, R178, R0.reuse, 0x2, P6 ;  /* 0x00000000b25b7211 */ /* 0x080fe400030f16ff */
[-C--:B------:R-:W-:Y:S02]  /*e880*/  LEA.HI.X.SX32 R79, R172, R0.reuse, 0x2, P0 ;  /* 0x00000000ac4f7211 */ /* 0x080fe400000f16ff */
[-C--:B------:R-:W-:Y:S02]  /*e890*/  LEA.HI.X.SX32 R81, R173, R0.reuse, 0x2, P1 ;  /* 0x00000000ad517211 */ /* 0x080fe400008f16ff */
[----:B------:R-:W-:-:S02]  /*e8a0*/  LEA.HI.X.SX32 R83, R174, R0, 0x2, P2 ;  /* 0x00000000ae537211 */ /* 0x000fc400010f16ff */
[-C--:B------:R-:W-:Y:S02]  /*e8b0*/  LEA.HI.X.SX32 R89, R177, R0.reuse, 0x2, P5 ;  /* 0x00000000b1597211 */ /* 0x080fe400028f16ff */
[-C--:B------:R-:W-:Y:S02]  /*e8c0*/  LEA R104, P6, R185, R3.reuse, 0x2 ;  /* 0x00000003b9687211 */ /* 0x080fe400078c10ff */
[-C--:B------:R-:W-:Y:S02]  /*e8d0*/  LEA R92, P0, R179, R3.reuse, 0x2 ;  /* 0x00000003b35c7211 */ /* 0x080fe400078010ff */
[-C--:B------:R-:W-:Y:S02]  /*e8e0*/  LEA R94, P1, R180, R3.reuse, 0x2 ;  /* 0x00000003b45e7211 */ /* 0x080fe400078210ff */
[-C--:B------:R-:W-:Y:S02]  /*e8f0*/  LEA R96, P2, R181, R3.reuse, 0x2 ;  /* 0x00000003b5607211 */ /* 0x080fe400078410ff */
[-C--:B------:R-:W-:Y:S01]  /*e900*/  LEA R102, P5, R184, R3.reuse, 0x2 ;  /* 0x00000003b8667211 */ /* 0x080fe200078a10ff */
[----:B------:R-:W-:Y:S01]  /*e910*/  IMAD R196, R196, UR4, RZ ;  /* 0x00000004c4c47c24 */ /* 0x000fe2000f8e02ff */
[-C--:B------:R-:W-:Y:S01]  /*e920*/  LEA.HI.X.SX32 R99, R182, R0.reuse, 0x2, P3 ;  /* 0x00000000b6637211 */ /* 0x080fe200018f16ff */
[----:B------:R-:W-:Y:S01]  /*e930*/  IMAD R204, R204, UR4, RZ ;  /* 0x00000004cccc7c24 */ /* 0x000fe2000f8e02ff */
[-C--:B------:R-:W-:Y:S01]  /*e940*/  LEA.HI.X.SX32 R115, R190, R0.reuse, 0x2, P4 ;  /* 0x00000000be737211 */ /* 0x080fe200020f16ff */
[----:B------:R-:W-:Y:S01]  /*e950*/  IMAD R156, R105, UR8, RZ ;  /* 0x00000008699c7c24 */ /* 0x000fe2000f8e02ff */
[-C--:B------:R-:W-:Y:S01]  /*e960*/  LEA R112, P3, R189, R3.reuse, 0x2 ;  /* 0x00000003bd707211 */ /* 0x080fe200078610ff */
[----:B------:R-:W-:Y:S01]  /*e970*/  IMAD R250, R118, UR4, RZ ;  /* 0x0000000476fa7c24 */ /* 0x000fe2000f8e02ff */
[-C--:B------:R-:W-:Y:S01]  /*e980*/  LEA R128, P4, R197, R3.reuse, 0x2 ;  /* 0x00000003c5807211 */ /* 0x080fe200078810ff */
[----:B------:R-:W-:Y:S01]  /*e990*/  IMAD R8, R247, UR6, RZ ;  /* 0x00000006f7087c24 */ /* 0x000fe2000f8e02ff */
[-C--:B------:R-:W-:Y:S01]  /*e9a0*/  LEA.HI.X.SX32 R105, R185, R0.reuse, 0x2, P6 ;  /* 0x00000000b9697211 */ /* 0x080fe200030f16ff */
        /* <DEDUP_REMOVED lines=35> */
[----:B------:R-:W-:Y:S01]  /*ebe0*/  LEA.HI.X.SX32 R117, R191, R0, 0x2, P5 ;  /* 0x00000000bf757211 */ /* 0x000fe200028f16ff */
[----:B------:R-:W-:Y:S01]  /*ebf0*/  IMAD R205, R205, UR4, RZ ;  /* 0x00000004cdcd7c24 */ /* 0x000fe2000f8e02ff */
[----:B------:R-:W-:-:S02]  /*ec00*/  LEA R132, P6, R199, R3, 0x2 ;  /* 0x00000003c7847211 */ /* 0x000fc400078c10ff */
[-C--:B------:R-:W-:Y:S02]  /*ec10*/  LEA R120, P0, R193, R3.reuse, 0x2 ;  /* 0x00000003c1787211 */ /* 0x080fe400078010ff */
[-C--:B------:R-:W-:Y:S02]  /*ec20*/  LEA R122, P1, R194, R3.reuse, 0x2 ;  /* 0x00000003c27a7211 */ /* 0x080fe400078210ff */
[-C--:B------:R-:W-:Y:S02]  /*ec30*/  LEA R124, P2, R195, R3.reuse, 0x2 ;  /* 0x00000003c37c7211 */ /* 0x080fe400078410ff */
[-C--:B------:R-:W-:Y:S01]  /*ec40*/  LEA R130, P5, R198, R3.reuse, 0x2 ;  /* 0x00000003c6827211 */ /* 0x080fe200078a10ff */
[----:B------:R-:W-:Y:S01]  /*ec50*/  IMAD R210, R210, UR4, RZ ;  /* 0x00000004d2d27c24 */ /* 0x000fe2000f8e02ff */
[-C--:B------:R-:W-:Y:S02]  /*ec60*/  LEA.HI.X.SX32 R127, R196, R0.reuse, 0x2, P3 ;  /* 0x00000000c47f7211 */ /* 0x080fe400018f16ff */
[-C--:B------:R-:W-:Y:S01]  /*ec70*/  LEA.HI.X.SX32 R143, R204, R0.reuse, 0x2, P4 ;  /* 0x00000000cc8f7211 */ /* 0x080fe200020f16ff */
[----:B------:R-:W-:Y:S01]  /*ec80*/  IMAD.MOV.U32 R204, RZ, RZ, R156 ;  /* 0x000000ffffcc7224 */ /* 0x000fe200078e009c */
[-C--:B------:R-:W-:Y:S01]  /*ec90*/  LEA R140, P3, R203, R3.reuse, 0x2 ;  /* 0x00000003cb8c7211 */ /* 0x080fe200078610ff */
[----:B------:R-:W-:Y:S01]  /*eca0*/  IMAD R218, R218, UR4, RZ ;  /* 0x00000004dada7c24 */ /* 0x000fe2000f8e02ff */
[-C--:B------:R-:W-:Y:S01]  /*ecb0*/  LEA.HI.X.SX32 R133, R199, R0.reuse, 0x2, P6 ;  /* 0x00000000c7857211 */ /* 0x080fe200030f16ff */
[----:B------:R-:W-:Y:S01]  /*ecc0*/  IMAD R213, R213, UR4, RZ ;  /* 0x00000004d5d57c24 */ /* 0x000fe2000f8e02ff */
[----:B------:R-:W-:Y:S01]  /*ecd0*/  LEA R156, P4, R211, R3, 0x2 ;  /* 0x00000003d39c7211 */ /* 0x000fe200078810ff */
[----:B------:R-:W-:Y:S01]  /*ece0*/  IMAD R207, R207, UR4, RZ ;  /* 0x00000004cfcf7c24 */ /* 0x000fe2000f8e02ff */
[-C--:B------:R-:W-:Y:S01]  /*ecf0*/  LEA.HI.X.SX32 R121, R193, R0.reuse, 0x2, P0 ;  /* 0x00000000c1797211 */ /* 0x080fe200000f16ff */
[----:B------:R-:W-:Y:S01]  /*ed00*/  IMAD R208, R208, UR4, RZ ;  /* 0x00000004d0d07c24 */ /* 0x000fe2000f8e02ff */
[-C--:B------:R-:W-:Y:S01]  /*ed10*/  LEA.HI.X.SX32 R123, R194, R0.reuse, 0x2, P1 ;  /* 0x00000000c27b7211 */ /* 0x080fe200008f16ff */
[----:B------:R-:W-:Y:S01]  /*ed20*/  IMAD R209, R209, UR4, RZ ;  /* 0x00000004d1d17c24 */ /* 0x000fe2000f8e02ff */
[-C--:B------:R-:W-:Y:S01]  /*ed30*/  LEA.HI.X.SX32 R125, R195, R0.reuse, 0x2, P2 ;  /* 0x00000000c37d7211 */ /* 0x080fe200010f16ff */
[----:B------:R-:W-:Y:S01]  /*ed40*/  IMAD R212, R212, UR4, RZ ;  /* 0x00000004d4d47c24 */ /* 0x000fe2000f8e02ff */
[----:B------:R-:W-:-:S02]  /*ed50*/  LEA.HI.X.SX32 R131, R198, R0, 0x2, P5 ;  /* 0x00000000c6837211 */ /* 0x000fc400028f16ff */
[-C--:B------:R-:W-:Y:S02]  /*ed60*/  LEA R146, P6, R206, R3.reuse, 0x2 ;  /* 0x00000003ce927211 */ /* 0x080fe400078c10ff */
[-C--:B------:R-:W-:Y:S02]  /*ed70*/  LEA R134, P0, R200, R3.reuse, 0x2 ;  /* 0x00000003c8867211 */ /* 0x080fe400078010ff */
[-C--:B------:R-:W-:Y:S02]  /*ed80*/  LEA R136, P1, R201, R3.reuse, 0x2 ;  /* 0x00000003c9887211 */ /* 0x080fe400078210ff */
[-C--:B------:R-:W-:Y:S02]  /*ed90*/  LEA R138, P2, R202, R3.reuse, 0x2 ;  /* 0x00000003ca8a7211 */ /* 0x080fe400078410ff */
[-C--:B------:R-:W-:Y:S01]  /*eda0*/  LEA R144, P5, R205, R3.reuse, 0x2 ;  /* 0x00000003cd907211 */ /* 0x080fe200078a10ff */
[----:B------:R-:W-:Y:S01]  /*edb0*/  IMAD R217, R217, UR4, RZ ;  /* 0x00000004d9d97c24 */ /* 0x000fe2000f8e02ff */
[----:B------:R-:W-:Y:S01]  /*edc0*/  LEA.HI.X.SX32 R141, R203, R0, 0x2, P3 ;  /* 0x00000000cb8d7211 */ /* 0x000fe200018f16ff */
[----:B------:R-:W-:Y:S01]  /*edd0*/  IMAD R225, R225, UR4, RZ ;  /* 0x00000004e1e17c24 */ /* 0x000fe2000f8e02ff */
[----:B------:R-:W-:-:S02]  /*ede0*/  LEA R154, P3, R210, R3, 0x2 ;  /* 0x00000003d29a7211 */ /* 0x000fc400078610ff */
[-C--:B------:R-:W-:Y:S01]  /*edf0*/  LEA.HI.X.SX32 R157, R211, R0.reuse, 0x2, P4 ;  /* 0x00000000d39d7211 */ /* 0x080fe200020f16ff */
[----:B------:R-:W-:Y:S01]  /*ee00*/  IMAD R220, R220, UR4, RZ ;  /* 0x00000004dcdc7c24 */ /* 0x000fe2000f8e02ff */
[-C--:B------:R-:W-:Y:S02]  /*ee10*/  LEA.HI.X.SX32 R147, R206, R0.reuse, 0x2, P6 ;  /* 0x00000000ce937211 */ /* 0x080fe400030f16ff */
        /* <DEDUP_REMOVED lines=55> */
[----:B------:R-:W-:Y:S01]  /*f190*/  LEA R186, P5, R226, R3, 0x2 ;  /* 0x00000003e2ba7211 */ /* 0x000fe200078a10ff */
[----:B------:R-:W-:Y:S01]  /*f1a0*/  IMAD R238, R238, UR4, RZ ;  /* 0x00000004eeee7c24 */ /* 0x000fe2000f8e02ff */
[----:B------:R-:W-:-:S02]  /*f1b0*/  LEA.HI.X.SX32 R183, R224, R0, 0x2, P3 ;  /* 0x00000000e0b77211 */ /* 0x000fc400018f16ff */
[-C--:B------:R-:W-:Y:S02]  /*f1c0*/  LEA R196, P3, R231, R3.reuse, 0x2 ;  /* 0x00000003e7c47211 */ /* 0x080fe400078610ff */
[-C--:B------:R-:W-:Y:S02]  /*f1d0*/  LEA.HI.X.SX32 R199, R232, R0.reuse, 0x2, P4 ;  /* 0x00000000e8c77211 */ /* 0x080fe400020f16ff */
[-C--:B------:R-:W-:Y:S02]  /*f1e0*/  LEA.HI.X.SX32 R189, R227, R0.reuse, 0x2, P6 ;  /* 0x00000000e3bd7211 */ /* 0x080fe400030f16ff */
[----:B------:R-:W-:Y:S01]  /*f1f0*/  LEA R212, P4, R239, R3, 0x2 ;  /* 0x00000003efd47211 */ /* 0x000fe200078810ff */
[----:B------:R-:W-:Y:S01]  /*f200*/  IMAD R236, R236, UR4, RZ ;  /* 0x00000004ecec7c24 */ /* 0x000fe2000f8e02ff */
[-C--:B------:R-:W-:Y:S01]  /*f210*/  LEA.HI.X.SX32 R177, R221, R0.reuse, 0x2, P0 ;  /* 0x00000000ddb17211 */ /* 0x080fe200000f16ff */
[----:B------:R-:W-:Y:S01]  /*f220*/  IMAD R237, R237, UR4, RZ ;  /* 0x00000004eded7c24 */ /* 0x000fe2000f8e02ff */
[----:B------:R-:W-:-:S02]  /*f230*/  LEA.HI.X.SX32 R179, R222, R0, 0x2, P1 ;  /* 0x00000000deb37211 */ /* 0x000fc400008f16ff */
[-C--:B------:R-:W-:Y:S02]  /*f240*/  LEA.HI.X.SX32 R181, R223, R0.reuse, 0x2, P2 ;  /* 0x00000000dfb57211 */ /* 0x080fe400010f16ff */
[----:B------:R-:W-:Y:S02]  /*f250*/  LEA.HI.X.SX32 R187, R226, R0, 0x2, P5 ;  /* 0x00000000e2bb7211 */ /* 0x000fe400028f16ff */
[-C--:B------:R-:W-:Y:S01]  /*f260*/  LEA R202, P6, R234, R3.reuse, 0x2 ;  /* 0x00000003eaca7211 */ /* 0x080fe200078c10ff */
[----:B------:R-:W-:Y:S01]  /*f270*/  IMAD R235, R235, UR4, RZ ;  /* 0x00000004ebeb7c24 */ /* 0x000fe2000f8e02ff */
[-C--:B------:R-:W-:Y:S02]  /*f280*/  LEA R190, P0, R228, R3.reuse, 0x2 ;  /* 0x00000003e4be7211 */ /* 0x080fe400078010ff */
[-C--:B------:R-:W-:Y:S02]  /*f290*/  LEA R192, P1, R229, R3.reuse, 0x2 ;  /* 0x00000003e5c07211 */ /* 0x080fe400078210ff */
[----:B------:R-:W-:-:S02]  /*f2a0*/  LEA R194, P2, R230, R3, 0x2 ;  /* 0x00000003e6c27211 */ /* 0x000fc400078410ff */
[-C--:B------:R-:W-:Y:S01]  /*f2b0*/  LEA R200, P5, R233, R3.reuse, 0x2 ;  /* 0x00000003e9c87211 */ /* 0x080fe200078a10ff */
[----:B------:R-:W-:Y:S01]  /*f2c0*/  IMAD R245, R245, UR4, RZ ;  /* 0x00000004f5f57c24 */ /* 0x000fe2000f8e02ff */
[-C--:B------:R-:W-:Y:S02]  /*f2d0*/  LEA.HI.X.SX32 R197, R231, R0.reuse, 0x2, P3 ;  /* 0x00000000e7c57211 */ /* 0x080fe400018f16ff */
[-C--:B------:R-:W-:Y:S02]  /*f2e0*/  LEA R210, P3, R238, R3.reuse, 0x2 ;  /* 0x00000003eed27211 */ /* 0x080fe400078610ff */
[-C--:B------:R-:W-:Y:S02]  /*f2f0*/  LEA.HI.X.SX32 R213, R239, R0.reuse, 0x2, P4 ;  /* 0x00000000efd57211 */ /* 0x080fe400020f16ff */
[-C--:B------:R-:W-:Y:S02]  /*f300*/  LEA.HI.X.SX32 R203, R234, R0.reuse, 0x2, P6 ;  /* 0x00000000eacb7211 */ /* 0x080fe400030f16ff */
[----:B------:R-:W-:Y:S01]  /*f310*/  LEA R226, P4, R252, R3, 0x2 ;  /* 0x00000003fce27211 */ /* 0x000fe200078810ff */
[----:B------:R-:W-:Y:S01]  /*f320*/  IMAD R244, R244, UR4, RZ ;  /* 0x00000004f4f47c24 */ /* 0x000fe2000f8e02ff */
[-C--:B------:R-:W-:Y:S01]  /*f330*/  LEA.HI.X.SX32 R191, R228, R0.reuse, 0x2, P0 ;  /* 0x00000000e4bf7211 */ /* 0x080fe200000f16ff */
[----:B------:R-:W-:Y:S01]  /*f340*/  IMAD.MOV.U32 R228, RZ, RZ, R204 ;  /* 0x000000ffffe47224 */ /* 0x000fe200078e00cc */
        /* <DEDUP_REMOVED lines=8> */
[-C--:B------:R-:W-:Y:S02]  /*f3d0*/  LEA.HI.X.SX32 R211, R238, R0.reuse, 0x2, P3 ;  /* 0x00000000eed37211 */ /* 0x080fe400018f16ff */
[----:B------:R-:W-:Y:S02]  /*f3e0*/  LEA R224, P3, R245, R3, 0x2 ;  /* 0x00000003f5e07211 */ /* 0x000fe400078610ff */
[-C--:B------:R-:W-:Y:S01]  /*f3f0*/  LEA.HI.X.SX32 R227, R252, R0.reuse, 0x2, P4 ;  /* 0x00000000fce37211 */ /* 0x080fe200020f16ff */
[----:B------:R-:W-:Y:S01]  /*f400*/  IMAD.MOV.U32 R252, RZ, RZ, R9 ;  /* 0x000000fffffc7224 */ /* 0x000fe200078e0009 */
[-C--:B------:R-:W-:Y:S01]  /*f410*/  LEA.HI.X.SX32 R217, R249, R0.reuse, 0x2, P6 ;  /* 0x00000000f9d97211 */ /* 0x080fe200030f16ff */
[----:B------:R-:W-:Y:S01]  /*f420*/  IMAD.MOV.U32 R249, RZ, RZ, R243 ;  /* 0x000000fffff97224 */ /* 0x000fe200078e00f3 */
[----:B------:R-:W-:-:S02]  /*f430*/  LEA.HI.X.SX32 R207, R236, R0, 0x2, P1 ;  /* 0x00000000eccf7211 */ /* 0x000fc400008f16ff */
[-C--:B------:R-:W-:Y:S02]  /*f440*/  LEA.HI.X.SX32 R209, R237, R0.reuse, 0x2, P2 ;  /* 0x00000000edd17211 */ /* 0x080fe400010f16ff */
[-C--:B------:R-:W-:Y:S01]  /*f450*/  LEA.HI.X.SX32 R215, R248, R0.reuse, 0x2, P5 ;  /* 0x00000000f8d77211 */ /* 0x080fe200028f16ff */
[----:B------:R-:W-:Y:S01]  /*f460*/  IMAD.MOV.U32 R248, RZ, RZ, R228 ;  /* 0x000000fffff87224 */ /* 0x000fe200078e00e4 */
[----:B------:R-:W-:Y:S02]  /*f470*/  LEA.HI.X.SX32 R205, R235, R0, 0x2, P0 ;  /* 0x00000000ebcd7211 */ /* 0x000fe400000f16ff */
[-C--:B------:R-:W-:Y:S02]  /*f480*/  LEA R220, P1, R251, R3.reuse, 0x2 ;  /* 0x00000003fbdc7211 */ /* 0x080fe400078210ff */
[-C--:B------:R-:W-:Y:S01]  /*f490*/  LEA R222, P2, R244, R3.reuse, 0x2 ;  /* 0x00000003f4de7211 */ /* 0x080fe200078410ff */
[----:B------:R-:W-:Y:S01]  /*f4a0*/  IMAD.MOV.U32 R239, RZ, RZ, R242 ;  /* 0x000000ffffef7224 */ /* 0x000fe200078e00f2 */
[----:B------:R-:W-:-:S02]  /*f4b0*/  LEA R218, P0, R250, R3, 0x2 ;  /* 0x00000003fada7211 */ /* 0x000fc400078010ff */
[-C--:B------:R-:W-:Y:S02]  /*f4c0*/  LEA R228, P5, R8, R3.reuse, 0x2 ;  /* 0x0000000308e47211 */ /* 0x080fe400078a10ff */
[-C--:B------:R-:W-:Y:S02]  /*f4d0*/  LEA.HI.X.SX32 R225, R245, R0.reuse, 0x2, P3 ;  /* 0x00000000f5e17211 */ /* 0x080fe400018f16ff */
[-C--:B------:R-:W-:Y:S02]  /*f4e0*/  LEA R238, P3, R242, R3.reuse, 0x2 ;  /* 0x00000003f2ee7211 */ /* 0x080fe400078610ff */
[-C--:B------:R-:W-:Y:S02]  /*f4f0*/  LEA R242, P4, R252, R3.reuse, 0x2 ;  /* 0x00000003fcf27211 */ /* 0x080fe400078810ff */
[----:B------:R-:W-:Y:S02]  /*f500*/  LEA R230, P6, R249, R3, 0x2 ;  /* 0x00000003f9e67211 */ /* 0x000fe400078c10ff */
[----:B------:R-:W-:-:S02]  /*f510*/  LEA.HI.X.SX32 R221, R251, R0, 0x2, P1 ;  /* 0x00000000fbdd7211 */ /* 0x000fc400008f16ff */
[-C--:B------:R-:W-:Y:S02]  /*f520*/  LEA.HI.X.SX32 R223, R244, R0.reuse, 0x2, P2 ;  /* 0x00000000f4df7211 */ /* 0x080fe400010f16ff */
[-C--:B------:R-:W-:Y:S02]  /*f530*/  LEA.HI.X.SX32 R219, R250, R0.reuse, 0x2, P0 ;  /* 0x00000000fadb7211 */ /* 0x080fe400000f16ff */
[-C--:B------:R-:W-:Y:S02]  /*f540*/  LEA R234, P1, R4, R3.reuse, 0x2 ;  /* 0x0000000304ea7211 */ /* 0x080fe400078210ff */
[-C--:B------:R-:W-:Y:S02]  /*f550*/  LEA R236, P2, R5, R3.reuse, 0x2 ;  /* 0x0000000305ec7211 */ /* 0x080fe400078410ff */
[----:B------:R-:W-:Y:S02]  /*f560*/  LEA.HI.X.SX32 R229, R8, R0, 0x2, P5 ;  /* 0x0000000008e57211 */ /* 0x000fe400028f16ff */
[----:B------:R-:W-:-:S02]  /*f570*/  LEA R232, P0, R248, R3, 0x2 ;  /* 0x00000003f8e87211 */ /* 0x000fc400078010ff */
[-C--:B------:R-:W-:Y:S02]  /*f580*/  LEA R8, P5, R2, R3.reuse, 0x2 ;  /* 0x0000000302087211 */ /* 0x080fe400078a10ff */
[-C--:B------:R-:W-:Y:S02]  /*f590*/  LEA.HI.X.SX32 R243, R252, R0.reuse, 0x2, P4 ;  /* 0x00000000fcf37211 */ /* 0x080fe400020f16ff */
[-C--:B------:R-:W-:Y:S02]  /*f5a0*/  LEA.HI.X.SX32 R231, R249, R0.reuse, 0x2, P6 ;  /* 0x00000000f9e77211 */ /* 0x080fe400030f16ff */
[----:B------:R-:W-:Y:S02]  /*f5b0*/  LEA R250, P6, R7, R3, 0x2 ;  /* 0x0000000307fa7211 */ /* 0x000fe400078c10ff */
[-C--:B------:R-:W-:Y:S02]  /*f5c0*/  LEA.HI.X.SX32 R235, R4, R0.reuse, 0x2, P1 ;  /* 0x0000000004eb7211 */ /* 0x080fe400008f16ff */
[----:B------:R-:W-:-:S02]  /*f5d0*/  LEA.HI.X.SX32 R237, R5, R0, 0x2, P2 ;  /* 0x0000000005ed7211 */ /* 0x000fc400010f16ff */
[-C--:B------:R-:W-:Y:S02]  /*f5e0*/  LEA.HI.X.SX32 R233, R248, R0.reuse, 0x2, P0 ;  /* 0x00000000f8e97211 */ /* 0x080fe400000f16ff */
[-C--:B------:R-:W-:Y:S02]  /*f5f0*/  LEA R4, P2, R246, R3.reuse, 0x2 ;  /* 0x00000003f6047211 */ /* 0x080fe400078410ff */
[-C--:B------:R-:W-:Y:S01]  /*f600*/  LEA.HI.X.SX32 R9, R2, R0.reuse, 0x2, P5 ;  /* 0x0000000002097211 */ /* 0x080fe200028f16ff */
[----:B------:R1:W-:Y:S01]  /*f610*/  STL.64 [R1+0x108], R242 ;  /* 0x000108f201007387 */ /* 0x0003e20000100a00 */
[-C--:B------:R-:W-:Y:S02]  /*f620*/  LEA R248, P0, R6, R3.reuse, 0x2 ;  /* 0x0000000306f87211 */ /* 0x080fe400078010ff */
[----:B------:R-:W-:Y:S02]  /*f630*/  LEA R244, P1, R247, R3, 0x2 ;  /* 0x00000003f7f47211 */ /* 0x000fe400078210ff */
[----:B------:R-:W-:-:S02]  /*f640*/  LEA.HI.X.SX32 R251, R7, R0, 0x2, P6 ;  /* 0x0000000007fb7211 */ /* 0x000fc400030f16ff */
[-C--:B------:R-:W-:Y:S02]  /*f650*/  LEA.HI.X.SX32 R5, R246, R0.reuse, 0x2, P2 ;  /* 0x00000000f6057211 */ /* 0x080fe400010f16ff */
[-C--:B------:R-:W-:Y:S01]  /*f660*/  LEA.HI.X.SX32 R249, R6, R0.reuse, 0x2, P0 ;  /* 0x0000000006f97211 */ /* 0x080fe200000f16ff */
[----:B-1----:R-:W2:Y:S01]  /*f670*/  LDL.LU.64 R242, [R1+0x1c50] ;  /* 0x001c500001f27983 */ /* 0x002ea20000300a00 */
[----:B------:R-:W-:-:S03]  /*f680*/  LEA.HI.X.SX32 R245, R247, R0, 0x2, P1 ;  /* 0x00000000f7f57211 */ /* 0x000fc600008f16ff */
[----:B------:R-:W3:Y:S04]  /*f690*/  LDL.LU R2, [R1+0x1c48] ;  /* 0x001c480001027983 */ /* 0x000ee80000300800 */
[----:B------:R1:W-:Y:S04]  /*f6a0*/  STL.64 [R1+0x110], R8 ;  /* 0x0001100801007387 */ /* 0x0003e80000100a00 */
[----:B-1----:R-:W4:Y:S04]  /*f6b0*/  LDL.LU.64 R8, [R1+0x1c40] ;  /* 0x001c400001087983 */ /* 0x002f280000300a00 */
[----:B------:R-:W3:Y:S04]  /*f6c0*/  LDL.LU R7, [R1+0x1c38] ;  /* 0x001c380001077983 */ /* 0x000ee80000300800 */
[----:B------:R-:W-:Y:S04]  /*f6d0*/  STL.64 [R1+0x118], R250 ;  /* 0x000118fa01007387 */ /* 0x000fe80000100a00 */
[----:B------:R1:W-:Y:S04]  /*f6e0*/  STL.64 [R1+0x130], R4 ;  /* 0x0001300401007387 */ /* 0x0003e80000100a00 */
[----:B------:R-:W-:Y:S04]  /*f6f0*/  STL.64 [R1+0x120], R248 ;  /* 0x000120f801007387 */ /* 0x000fe80000100a00 */
[----:B------:R1:W-:Y:S01]  /*f700*/  STL.64 [R1+0x128], R244 ;  /* 0x000128f401007387 */ /* 0x0003e20000100a00 */
[----:B------:R-:W-:-:S03]  /*f710*/  LEA.HI.X.SX32 R239, R239, R0, 0x2, P3 ;  /* 0x00000000efef7211 */ /* 0x000fc600018f16ff */
[----:B-1----:R-:W2:Y:S01]  /*f720*/  LDL.LU R5, [R1+0x1fc] ;  /* 0x0001fc0001057983 */ /* 0x002ea20000300800 */
[----:B------:R-:W-:Y:S01]  /*f730*/  ULDC UR21, c[0x0][0x240] ;  /* 0x0000900000157ab9 */ /* 0x000fe20000000800 */
[----:B------:R-:W-:Y:S01]  /*f740*/  ULDC UR22, c[0x0][0x240] ;  /* 0x0000900000167ab9 */ /* 0x000fe20000000800 */
[----:B------:R-:W-:Y:S01]  /*f750*/  ULDC UR28, c[0x0][0x240] ;  /* 0x00009000001c7ab9 */ /* 0x000fe20000000800 */
[----:B------:R-:W3:Y:S01]  /*f760*/  LDL.LU R6, [R1+0x1f8] ;  /* 0x0001f80001067983 */ /* 0x000ee20000300800 */
        /* <DEDUP_REMOVED lines=35> */
[----:B------:R-:W-:Y:S01]  /*f9a0*/  STL.64 [R1+0x2358], R58 ;  /* 0x0023583a01007387 */ /* 0x000fe20000100a00 */
[----:B------:R-:W-:Y:S01]  /*f9b0*/  ULDC UR54, c[0x0][0x240] ;  /* 0x0000900000367ab9 */ /* 0x000fe20000000800 */
[----:B------:R-:W-:Y:S01]  /*f9c0*/  ULDC UR4, c[0x0][0x240] ;  /* 0x0000900000047ab9 */ /* 0x000fe20000000800 */
[----:B------:R-:W-:Y:S01]  /*f9d0*/  ULDC UR55, c[0x0][0x240] ;  /* 0x0000900000377ab9 */ /* 0x000fe20000000800 */
[----:B------:R-:W-:Y:S01]  /*f9e0*/  STL.64 [R1+0x2350], R66 ;  /* 0x0023504201007387 */ /* 0x000fe20000100a00 */
[----:B------:R-:W-:Y:S01]  /*f9f0*/  ULDC UR25, c[0x0][0x240] ;  /* 0x0000900000197ab9 */ /* 0x000fe20000000800 */
[----:B------:R-:W-:Y:S01]  /*fa00*/  ULDC UR56, c[0x0][0x240] ;  /* 0x0000900000387ab9 */ /* 0x000fe20000000800 */
[----:B------:R-:W-:Y:S01]  /*fa10*/  ULDC UR59, c[0x0][0x240] ;  /* 0x00009000003b7ab9 */ /* 0x000fe20000000800 */
[----:B------:R1:W-:Y:S01]  /*fa20*/  STL.64 [R1+0x2348], R74 ;  /* 0x0023484a01007387 */ /* 0x0003e20000100a00 */
        /* <DEDUP_REMOVED lines=27> */
[----:B------:R-:W-:Y:S04]  /*fbe0*/  STL.64 [R1+0x2310], R130 ;  /* 0x0023108201007387 */ /* 0x000fe80000100a00 */
        /* <DEDUP_REMOVED lines=26> */
[----:B------:R3:W-:Y:S04]  /*fd90*/  STL.64 [R1+0x2238], R116 ;  /* 0x0022387401007387 */ /* 0x0007e80000100a00 */
        /* <DEDUP_REMOVED lines=24> */
[----:B------:R3:W-:Y:S04]  /*ff20*/  STL.64 [R1+0x2170], R86 ;  /* 0x0021705601007387 */ /* 0x0007e80000100a00 */
[----:B------:R3:W-:Y:S04]  /*ff30*/  STL.64 [R1+0x2168], R94 ;  /* 0x0021685e01007387 */ /* 0x0007e80000100a00 */
[----:B------:R3:W-:Y:S04]  /*ff40*/  STL.64 [R1+0x2160], R102 ;  /* 0x0021606601007387 */ /* 0x0007e80000100a00 */
[----:B------:R3:W-:Y:S04]  /*ff50*/  STL.64 [R1+0x2158], R110 ;  /* 0x0021586e01007387 */ /* 0x0007e80000100a00 */
[----:B------:R3:W-:Y:S01]  /*ff60*/  STL.64 [R1+0x2150], R118 ;  /* 0x0021507601007387 */ /* 0x0007e20000100a00 */
[----:B--2---:R-:W-:Y:S01]  /*ff70*/  IMAD R5, R5, UR17, RZ ;  /* 0x0000001105057c24 */ /* 0x004fe2000f8e02ff */
[----:B------:R-:W-:-:S02]  /*ff80*/  ULDC UR17, c[0x0][0x240] ;  /* 0x0000900000117ab9 */ /* 0x000fc40000000800 */
[----:B------:R2:W-:Y:S04]  /*ff90*/  STL.64 [R1+0x2148], R126 ;  /* 0x0021487e01007387 */ /* 0x0005e80000100a00 */
        /* <DEDUP_REMOVED lines=14> */
[----:B----4-:R-:W-:Y:S04]  /*10080*/  STL.64 [R1+0x1c38], R8 ;  /* 0x001c380801007387 */ /* 0x010fe80000100a00 */
[----:B------:R-:W4:Y:S04]  /*10090*/  LDL.LU R252, [R1+0x1d4] ;  /* 0x0001d40001fc7983 */ /* 0x000f280000300800 */
[----:B-1----:R-:W2:Y:S01]  /*100a0*/  LDL.LU R74, [R1+0x190] ;  /* 0x00019000014a7983 */ /* 0x002ea20000300800 */
[----:B---3--:R-:W-:Y:S01]  /*100b0*/  IMAD R246, R247, UR21, RZ ;  /* 0x00000015f7f67c24 */ /* 0x008fe2000f8e02ff */
[----:B------:R-:W-:Y:S01]  /*100c0*/  ULDC UR21, c[0x0][0x240] ;  /* 0x0000900000157ab9 */ /* 0x000fe20000000800 */
[----:B------:R-:W-:Y:S01]  /*100d0*/  IMAD R250, R250, UR25, RZ ;  /* 0x00000019fafa7c24 */ /* 0x000fe2000f8e02ff */
[----:B------:R-:W3:Y:S01]  /*100e0*/  LDL.LU R75, [R1+0x194] ;  /* 0x00019400014b7983 */ /* 0x000ee20000300800 */
[----:B------:R-:W-:Y:S01]  /*100f0*/  IMAD R247, R4, UR22, RZ ;  /* 0x0000001604f77c24 */ /* 0x000fe2000f8e02ff */
[----:B------:R-:W-:Y:S01]  /*10100*/  ULDC UR25, c[0x0][0x240] ;  /* 0x0000900000197ab9 */ /* 0x000fe20000000800 */
[----:B------:R-:W-:Y:S01]  /*10110*/  IMAD R244, R244, UR19, RZ ;  /* 0x00000013f4f47c24 */ /* 0x000fe2000f8e02ff */
[----:B------:R-:W4:Y:S01]  /*10120*/  LDL.LU R90, [R1+0x198] ;  /* 0x00019800015a7983 */ /* 0x000f220000300800 */
[----:B------:R-:W-:Y:S01]  /*10130*/  ULDC UR19, c[0x0][0x240] ;  /* 0x0000900000137ab9 */ /* 0x000fe20000000800 */
[----:B------:R-:W-:Y:S01]  /*10140*/  IMAD R245, R245, UR20, RZ ;  /* 0x00000014f5f57c24 */ /* 0x000fe2000f8e02ff */
[----:B------:R-:W-:Y:S01]  /*10150*/  ULDC UR20, c[0x0][0x240] ;  /* 0x0000900000147ab9 */ /* 0x000fe20000000800 */
[----:B------:R-:W4:Y:S01]  /*10160*/  LDL.LU R66, [R1+0x19c] ;  /* 0x00019c0001427983 */ /* 0x000f220000300800 */
[----:B------:R-:W-:Y:S01]  /*10170*/  IMAD R6, R6, UR18, RZ ;  /* 0x0000001206067c24 */ /* 0x000fe2000f8e02ff */
[----:B------:R-:W-:Y:S01]  /*10180*/  ULDC UR18, c[0x0][0x240] ;  /* 0x0000900000127ab9 */ /* 0x000fe20000000800 */
[----:B------:R-:W-:Y:S01]  /*10190*/  ULDC UR22, c[0x0][0x240] ;  /* 0x0000900000167ab9 */ /* 0x000fe20000000800 */
[----:B------:R-:W4:Y:S04]  /*101a0*/  LDL.LU R58, [R1+0x1a0] ;  /* 0x0001a000013a7983 */ /* 0x000f280000300800 */
[----:B------:R-:W4:Y:S04]  /*101b0*/  LDL.LU R91, [R1+0x1a4] ;  /* 0x0001a400015b7983 */ /* 0x000f280000300800 */
[----:B------:R-:W4:Y:S04]  /*101c0*/  LDL.LU R4, [R1+0x1a8] ;  /* 0x0001a80001047983 */ /* 0x000f280000300800 */
[----:B------:R-:W4:Y:S04]  /*101d0*/  LDL.LU R82, [R1+0x1ac] ;  /* 0x0001ac0001527983 */ /* 0x000f280000300800 */
[----:B------:R-:W4:Y:S04]  /*101e0*/  LDL.LU R67, [R1+0x1b0] ;  /* 0x0001b00001437983 */ /* 0x000f280000300800 */
[----:B------:R-:W4:Y:S04]  /*101f0*/  LDL.LU R59, [R1+0x1b4] ;  /* 0x0001b400013b7983 */ /* 0x000f280000300800 */
[----:B------:R-:W4:Y:S01]  /*10200*/  LDL.LU R83, [R1+0x1b8] ;  /* 0x0001b80001537983 */ /* 0x000f220000300800 */
[----:B--2---:R-:W-:Y:S01]  /*10210*/  IMAD R117, R74, UR28, RZ ;  /* 0x0000001c4a757c24 */ /* 0x004fe2000f8e02ff */
[----:B------:R-:W-:-:S02]  /*10220*/  ULDC UR28, c[0x0][0x240] ;  /* 0x00009000001c7ab9 */ /* 0x000fc40000000800 */
[----:B------:R-:W2:Y:S01]  /*10230*/  LDL.LU R74, [R1+0x1bc] ;  /* 0x0001bc00014a7983 */ /* 0x000ea20000300800 */
[----:B---3--:R-:W-:Y:S01]  /*10240*/  IMAD R116, R75, UR29, RZ ;  /* 0x0000001d4b747c24 */ /* 0x008fe2000f8e02ff */
[----:B------:R-:W-:Y:S02]  /*10250*/  ULDC UR29, c[0x0][0x240] ;  /* 0x00009000001d7ab9 */ /* 0x000fe40000000800 */
[----:B------:R-:W3:Y:S01]  /*10260*/  LDL.LU R75, [R1+0x1c0] ;  /* 0x0001c000014b7983 */ /* 0x000ee20000300800 */
[----:B----4-:R-:W-:Y:S02]  /*10270*/  IMAD R78, R66, UR31, RZ ;  /* 0x0000001f424e7c24 */ /* 0x010fe4000f8e02ff */
[----:B------:R-:W-:Y:S01]  /*10280*/  IMAD R79, R90, UR30, RZ ;  /* 0x0000001e5a4f7c24 */ /* 0x000fe2000f8e02ff */
[----:B------:R-:W4:Y:S01]  /*10290*/  LDL.LU R66, [R1+0x1c4] ;  /* 0x0001c40001427983 */ /* 0x000f220000300800 */
[----:B------:R-:W-:Y:S01]  /*102a0*/  IMAD R109, R58, UR32, RZ ;  /* 0x000000203a6d7c24 */ /* 0x000fe2000f8e02ff */
[----:B------:R-:W-:Y:S01]  /*102b0*/  ULDC UR30, c[0x0][0x240] ;  /* 0x00009000001e7ab9 */ /* 0x000fe20000000800 */
[----:B------:R-:W-:Y:S01]  /*102c0*/  IMAD R248, R248, UR23, RZ ;  /* 0x00000017f8f87c24 */ /* 0x000fe2000f8e02ff */
[----:B------:R-:W4:Y:S01]  /*102d0*/  LDL.LU R58, [R1+0x1c8] ;  /* 0x0001c800013a7983 */ /* 0x000f220000300800 */
[----:B------:R-:W-:Y:S01]  /*102e0*/  IMAD R108, R91, UR33, RZ ;  /* 0x000000215b6c7c24 */ /* 0x000fe2000f8e02ff */
[----:B------:R-:W-:Y:S01]  /*102f0*/  ULDC UR23, c[0x0][0x240] ;  /* 0x0000900000177ab9 */ /* 0x000fe20000000800 */
[----:B------:R-:W-:Y:S01]  /*10300*/  IMAD R249, R249, UR24, RZ ;  /* 0x00000018f9f97c24 */ /* 0x000fe2000f8e02ff */
[----:B------:R-:W-:Y:S01]  /*10310*/  ULDC UR24, c[0x0][0x240] ;  /* 0x0000900000187ab9 */ /* 0x000fe20000000800 */
[----:B------:R-:W-:Y:S01]  /*10320*/  IMAD R87, R4, UR34, RZ ;  /* 0x0000002204577c24 */ /* 0x000fe2000f8e02ff */
[----:B------:R-:W-:Y:S01]  /*10330*/  ULDC UR33, c[0x0][0x240] ;  /* 0x0000900000217ab9 */ /* 0x000fe20000000800 */
        /* <DEDUP_REMOVED lines=8> */
[-C--:B------:R-:W-:Y:S01]  /*103c0*/  LEA R54, P2, R6, R3.reuse, 0x2 ;  /* 0x0000000306367211 */ /* 0x080fe200078410ff */
[----:B------:R-:W4:Y:S01]  /*103d0*/  LDL.LU R67, [R1+0x18c] ;  /* 0x00018c0001437983 */ /* 0x000f220000300800 */
[----:B------:R-:W-:Y:S01]  /*103e0*/  IMAD R132, R59, UR37, RZ ;  /* 0x000000253b847c24 */ /* 0x000fe2000f8e02ff */
[-C--:B------:R-:W-:Y:S01]  /*103f0*/  LEA R68, P4, R245, R3.reuse, 0x2 ;  /* 0x00000003f5447211 */ /* 0x080fe200078810ff */
[----:B------:R-:W-:Y:S01]  /*10400*/  ULDC UR37, c[0x0][0x240] ;  /* 0x0000900000257ab9 */ /* 0x000fe20000000800 */
[----:B------:R-:W4:Y:S01]  /*10410*/  LDL.LU R59, [R1+0x188] ;  /* 0x00018800013b7983 */ /* 0x000f220000300800 */
[----:B------:R-:W-:Y:S01]  /*10420*/  IMAD R95, R83, UR38, RZ ;  /* 0x00000026535f7c24 */ /* 0x000fe2000f8e02ff */
[----:B------:R-:W-:Y:S01]  /*10430*/  LEA R46, P5, R246, R3, 0x2 ;  /* 0x00000003f62e7211 */ /* 0x000fe200078a10ff */
[----:B------:R-:W-:Y:S01]  /*10440*/  ULDC UR38, c[0x0][0x240] ;  /* 0x0000900000267ab9 */ /* 0x000fe20000000800 */
[----:B------:R-:W4:Y:S01]  /*10450*/  LDL.LU R107, [R1+0x184] ;  /* 0x00018400016b7983 */ /* 0x000f220000300800 */
[----:B------:R-:W-:Y:S01]  /*10460*/  ULDC UR35, c[0x0][0x240] ;  /* 0x0000900000237ab9 */ /* 0x000fe20000000800 */
[----:B------:R-:W-:Y:S01]  /*10470*/  ULDC UR32, c[0x0][0x240] ;  /* 0x0000900000207ab9 */ /* 0x000fe20000000800 */
[----:B------:R-:W-:Y:S01]  /*10480*/  ULDC UR36, c[0x0][0x240] ;  /* 0x0000900000247ab9 */ /* 0x000fe20000000800 */
[----:B------:R-:W4:Y:S01]  /*10490*/  LDL.LU R98, [R1+0x180] ;  /* 0x0001800001627983 */ /* 0x000f220000300800 */
[----:B------:R-:W-:Y:S01]  /*104a0*/  ULDC UR34, c[0x0][0x240] ;  /* 0x0000900000227ab9 */ /* 0x000fe20000000800 */
[----:B------:R-:W-:-:S02]  /*104b0*/  ULDC UR31, c[0x0][0x240] ;  /* 0x00009000001f7ab9 */ /* 0x000fc40000000800 */
[----:B------:R-:W4:Y:S04]  /*104c0*/  LDL.LU R99, [R1+0x17c] ;  /* 0x00017c0001637983 */ /* 0x000f280000300800 */
[----:B------:R-:W4:Y:S04]  /*104d0*/  LDL.LU R90, [R1+0x178] ;  /* 0x00017800015a7983 */ /* 0x000f280000300800 */
[----:B------:R-:W4:Y:S04]  /*104e0*/  LDL.LU R91, [R1+0x174] ;  /* 0x00017400015b7983 */ /* 0x000f280000300800 */
[----:B------:R-:W4:Y:S04]  /*104f0*/  LDL.LU R82, [R1+0x170] ;  /* 0x0001700001527983 */ /* 0x000f280000300800 */
[----:B------:R-:W4:Y:S01]  /*10500*/  LDL.LU R83, [R1+0x16c] ;  /* 0x00016c0001537983 */ /* 0x000f220000300800 */
[----:B--2---:R-:W-:-:S02]  /*10510*/  IMAD R94, R74, UR39, RZ ;  /* 0x000000274a5e7c24 */ /* 0x004fc4000f8e02ff */
[----:B---3--:R-:W-:Y:S01]  /*10520*/  IMAD R125, R75, UR40, RZ ;  /* 0x000000284b7d7c24 */ /* 0x008fe2000f8e02ff */
[----:B------:R-:W2:Y:S01]  /*10530*/  LDL.LU R74, [R1+0x168] ;  /* 0x00016800014a7983 */ /* 0x000ea20000300800 */
[----:B----4-:R-:W-:-:S03]  /*10540*/  IMAD R124, R66, UR41, RZ ;  /* 0x00000029427c7c24 */ /* 0x010fc6000f8e02ff */
[----:B------:R-:W3:Y:S01]  /*10550*/  LDL.LU R75, [R1+0x164] ;  /* 0x00016400014b7983 */ /* 0x000ee20000300800 */
[----:B------:R-:W-:-:S03]  /*10560*/  IMAD R103, R58, UR42, RZ ;  /* 0x0000002a3a677c24 */ /* 0x000fc6000f8e02ff */
[----:B------:R-:W4:Y:S01]  /*10570*/  LDL.LU R66, [R1+0x160] ;  /* 0x0001600001427983 */ /* 0x000f220000300800 */
[----:B------:R-:W-:-:S03]  /*10580*/  IMAD R102, R4, UR43, RZ ;  /* 0x0000002b04667c24 */ /* 0x000fc6000f8e02ff */
[----:B------:R-:W3:Y:S01]  /*10590*/  LDL.LU R58, [R1+0x15c] ;  /* 0x00015c00013a7983 */ /* 0x000ee20000300800 */
[----:B------:R-:W-:-:S03]  /*105a0*/  IMAD R148, R67, UR45, RZ ;  /* 0x0000002d43947c24 */ /* 0x000fc6000f8e02ff */
[----:B------:R-:W4:Y:S01]  /*105b0*/  LDL.LU R4, [R1+0x158] ;  /* 0x0001580001047983 */ /* 0x000f220000300800 */
[----:B------:R-:W-:-:S03]  /*105c0*/  IMAD R111, R59, UR46, RZ ;  /* 0x0000002e3b6f7c24 */ /* 0x000fc6000f8e02ff */
[----:B------:R-:W4:Y:S01]  /*105d0*/  LDL.LU R67, [R1+0x154] ;  /* 0x0001540001437983 */ /* 0x000f220000300800 */
[----:B------:R-:W-:Y:S01]  /*105e0*/  IMAD R149, R106, UR44, RZ ;  /* 0x0000002c6a957c24 */ /* 0x000fe2000f8e02ff */
[-C--:B------:R-:W-:Y:S01]  /*105f0*/  LEA.HI.X.SX32 R55, R6, R0.reuse, 0x2, P2 ;  /* 0x0000000006377211 */ /* 0x080fe200010f16ff */
[----:B------:R-:W-:Y:S01]  /*10600*/  IMAD R110, R107, UR47, RZ ;  /* 0x0000002f6b6e7c24 */ /* 0x000fe2000f8e02ff */
[----:B------:R-:W4:Y:S01]  /*10610*/  LDL.LU R59, [R1+0x150] ;  /* 0x00015000013b7983 */ /* 0x000f220000300800 */
[----:B------:R-:W-:Y:S01]  /*10620*/  ULDC UR46, c[0x0][0x240] ;  /* 0x00009000002e7ab9 */ /* 0x000fe20000000800 */
[-C--:B------:R-:W-:Y:S01]  /*10630*/  LEA.HI.X.SX32 R69, R245, R0.reuse, 0x2, P4 ;  /* 0x00000000f5457211 */ /* 0x080fe200020f16ff */
[----:B------:R-:W-:Y:S01]  /*10640*/  IMAD R141, R98, UR48, RZ ;  /* 0x00000030628d7c24 */ /* 0x000fe2000f8e02ff */
[----:B------:R-:W-:Y:S01]  /*10650*/  ULDC UR48, c[0x0][0x240] ;  /* 0x0000900000307ab9 */ /* 0x000fe20000000800 */
[----:B------:R-:W-:Y:S01]  /*10660*/  LEA.HI.X.SX32 R47, R246, R0, 0x2, P5 ;  /* 0x00000000f62f7211 */ /* 0x000fe200028f16ff */
[----:B------:R-:W-:Y:S01]  /*10670*/  ULDC UR47, c[0x0][0x240] ;  /* 0x00009000002f7ab9 */ /* 0x000fe20000000800 */
[----:B------:R-:W-:Y:S01]  /*10680*/  IMAD R140, R99, UR49, RZ ;  /* 0x00000031638c7c24 */ /* 0x000fe2000f8e02ff */
[----:B------:R-:W-:Y:S01]  /*10690*/  ULDC UR49, c[0x0][0x240] ;  /* 0x0000900000317ab9 */ /* 0x000fe20000000800 */
[----:B------:R-:W-:Y:S01]  /*106a0*/  ULDC UR42, c[0x0][0x240] ;  /* 0x00009000002a7ab9 */ /* 0x000fe20000000800 */
        /* <DEDUP_REMOVED lines=8> */
[----:B------:R-:W-:-:S02]  /*10730*/  IMAD R165, R82, UR52, RZ ;  /* 0x0000003452a57c24 */ /* 0x000fc4000f8e02ff */
[----:B------:R-:W-:Y:S02]  /*10740*/  IMAD R164, R83, UR53, RZ ;  /* 0x0000003553a47c24 */ /* 0x000fe4000f8e02ff */
[----:B--2---:R-:W-:Y:S02]  /*10750*/  IMAD R127, R74, UR54, RZ ;  /* 0x000000364a7f7c24 */ /* 0x004fe4000f8e02ff */
[----:B---3--:R-:W-:Y:S02]  /*10760*/  IMAD R156, R58, UR57, RZ ;  /* 0x000000393a9c7c24 */ /* 0x008fe4000f8e02ff */
[----:B----4-:R-:W-:Y:S02]  /*10770*/  IMAD R135, R4, UR58, RZ ;  /* 0x0000003a04877c24 */ /* 0x010fe4000f8e02ff */
[----:B------:R-:W-:Y:S01]  /*10780*/  IMAD R126, R75, UR55, RZ ;  /* 0x000000374b7e7c24 */ /* 0x000fe2000f8e02ff */
[----:B------:R-:W2:Y:S01]  /*10790*/  LDL.LU R4, [R1+0x2e4] ;  /* 0x0002e40001047983 */ /* 0x000ea20000300800 */
[----:B------:R-:W-:-:S02]  /*107a0*/  IMAD R157, R66, UR56, RZ ;  /* 0x00000038429d7c24 */ /* 0x000fc4000f8e02ff */
[----:B------:R-:W-:Y:S01]  /*107b0*/  IMAD R134, R67, UR59, RZ ;  /* 0x0000003b43867c24 */ /* 0x000fe2000f8e02ff */
[----:B------:R-:W3:Y:S01]  /*107c0*/  LDL.LU R58, [R1+0x214] ;  /* 0x00021400013a7983 */ /* 0x000ee20000300800 */
[----:B------:R-:W-:Y:S01]  /*107d0*/  IMAD R181, R59, UR4, RZ ;  /* 0x000000043bb57c24 */ /* 0x000fe2000f8e02ff */
[----:B------:R-:W-:Y:S01]  /*107e0*/  ULDC UR4, c[0x0][0x240] ;  /* 0x0000900000047ab9 */ /* 0x000fe20000000800 */
[----:B------:R-:W-:Y:S01]  /*107f0*/  LEA R76, P2, R249, R3, 0x2 ;  /* 0x00000003f94c7211 */ /* 0x000fe200078410ff */
[----:B------:R-:W4:Y:S01]  /*10800*/  LDL.LU R155, [R1+0x218] ;  /* 0x00021800019b7983 */ /* 0x000f220000300800 */
[----:B------:R-:W-:Y:S01]  /*10810*/  ULDC UR44, c[0x0][0x240] ;  /* 0x00009000002c7ab9 */ /* 0x000fe20000000800 */
[----:B------:R-:W-:Y:S01]  /*10820*/  ULDC UR57, c[0x0][0x240] ;  /* 0x0000900000397ab9 */ /* 0x000fe20000000800 */
[----:B------:R-:W-:Y:S01]  /*10830*/  ULDC UR50, c[0x0][0x240] ;  /* 0x0000900000327ab9 */ /* 0x000fe20000000800 */
[----:B------:R-:W2:Y:S01]  /*10840*/  LDL.LU R146, [R1+0x21c] ;  /* 0x00021c0001927983 */ /* 0x000ea20000300800 */
        /* <DEDUP_REMOVED lines=9> */
[----:B------:R-:W1:Y:S02]  /*108e0*/  LDC R6, c[0x0][0x230] ;  /* 0x00008c00ff067b82 */ /* 0x000e640000000800 */
[----:B------:R-:W2:Y:S04]  /*108f0*/  LDL.LU R139, [R1+0x228] ;  /* 0x00022800018b7983 */ /* 0x000ea80000300800 */
[----:B------:R-:W2:Y:S02]  /*10900*/  LDL.LU R130, [R1+0x22c] ;  /* 0x00022c0001827983 */ /* 0x000ea40000300800 */
[----:B------:R-:W1:Y:S02]  /*10910*/  LDC R246, c[0x0][0x230] ;  /* 0x00008c00fff67b82 */ /* 0x000e640000000800 */
[----:B------:R-:W2:Y:S04]  /*10920*/  LDL.LU R131, [R1+0x230] ;  /* 0x0002300001837983 */ /* 0x000ea80000300800 */
[----:B------:R-:W2:Y:S04]  /*10930*/  LDL.LU R122, [R1+0x234] ;  /* 0x00023400017a7983 */ /* 0x000ea80000300800 */
[----:B------:R-:W2:Y:S04]  /*10940*/  LDL.LU R123, [R1+0x238] ;  /* 0x00023800017b7983 */ /* 0x000ea80000300800 */
[----:B------:R-:W2:Y:S04]  /*10950*/  LDL.LU R114, [R1+0x23c] ;  /* 0x00023c0001727983 */ /* 0x000ea80000300800 */
[----:B------:R-:W2:Y:S04]  /*10960*/  LDL.LU R115, [R1+0x240] ;  /* 0x0002400001737983 */ /* 0x000ea80000300800 */
[----:B------:R-:W2:Y:S04]  /*10970*/  LDL.LU R106, [R1+0x244] ;  /* 0x00024400016a7983 */ /* 0x000ea80000300800 */
[----:B------:R-:W2:Y:S04]  /*10980*/  LDL.LU R107, [R1+0x248] ;  /* 0x00024800016b7983 */ /* 0x000ea80000300800 */
[----:B------:R-:W2:Y:S04]  /*10990*/  LDL.LU R98, [R1+0x24c] ;  /* 0x00024c0001627983 */ /* 0x000ea80000300800 */
[----:B------:R-:W4:Y:S04]  /*109a0*/  LDL.LU R99, [R1+0x250] ;  /* 0x0002500001637983 */ /* 0x000f280000300800 */
        /* <DEDUP_REMOVED lines=8> */
[----:B------:R-:W2:Y:S01]  /*10a30*/  LDL.LU R67, [R1+0x274] ;  /* 0x0002740001437983 */ /* 0x000ea20000300800 */
[----:B---3--:R-:W-:-:S03]  /*10a40*/  IMAD R180, R58, UR61, RZ ;  /* 0x0000003d3ab47c24 */ /* 0x008fc6000f8e02ff */
[----:B------:R-:W3:Y:S01]  /*10a50*/  LDL.LU R58, [R1+0x278] ;  /* 0x00027800013a7983 */ /* 0x000ee20000300800 */
[----:B----4-:R-:W-:Y:S02]  /*10a60*/  IMAD R207, R99, UR19, RZ ;  /* 0x0000001363cf7c24 */ /* 0x010fe4000f8e02ff */
[----:B--2---:R-:W-:Y:S02]  /*10a70*/  IMAD R183, R59, UR25, RZ ;  /* 0x000000193bb77c24 */ /* 0x004fe4000f8e02ff */
[----:B------:R-:W2:Y:S04]  /*10a80*/  LDL.LU R59, [R1+0x27c] ;  /* 0x00027c00013b7983 */ /* 0x000ea80000300800 */
[----:B------:R-:W4:Y:S04]  /*10a90*/  LDL.LU R171, [R1+0x280] ;  /* 0x0002800001ab7983 */ /* 0x000f280000300800 */
[----:B------:R-:W4:Y:S04]  /*10aa0*/  LDL.LU R162, [R1+0x284] ;  /* 0x0002840001a27983 */ /* 0x000f280000300800 */
[----:B------:R-:W4:Y:S01]  /*10ab0*/  LDL.LU R99, [R1+0x288] ;  /* 0x0002880001637983 */ /* 0x000f220000300800 */
[----:B------:R-:W-:-:S02]  /*10ac0*/  IMAD R143, R155, UR7, RZ ;  /* 0x000000079b8f7c24 */ /* 0x000fc4000f8e02ff */
[----:B------:R-:W-:Y:S01]  /*10ad0*/  IMAD R4, R4, UR60, RZ ;  /* 0x0000003c04047c24 */ /* 0x000fe2000f8e02ff */
[----:B------:R-:W4:Y:S01]  /*10ae0*/  LDL.LU R163, [R1+0x28c] ;  /* 0x00028c0001a37983 */ /* 0x000f220000300800 */
[----:B------:R-:W-:Y:S01]  /*10af0*/  IMAD R142, R146, UR5, RZ ;  /* 0x00000005928e7c24 */ /* 0x000fe2000f8e02ff */
[----:B------:R-:W-:Y:S01]  /*10b00*/  LEA.HI.X.SX32 R77, R249, R0, 0x2, P2 ;  /* 0x00000000f94d7211 */ /* 0x000fe200010f16ff */
[----:B------:R-:W-:Y:S01]  /*10b10*/  IMAD R173, R147, UR6, RZ ;  /* 0x0000000693ad7c24 */ /* 0x000fe2000f8e02ff */
[----:B------:R-:W4:Y:S01]  /*10b20*/  LDL.LU R154, [R1+0x290] ;  /* 0x00029000019a7983 */ /* 0x000f220000300800 */
[----:B------:R-:W-:Y:S02]  /*10b30*/  IMAD R172, R138, UR8, RZ ;  /* 0x000000088aac7c24 */ /* 0x000fe4000f8e02ff */
[----:B------:R-:W-:Y:S01]  /*10b40*/  IMAD R151, R139, UR9, RZ ;  /* 0x000000098b977c24 */ /* 0x000fe2000f8e02ff */
[----:B------:R-:W4:Y:S01]  /*10b50*/  LDL.LU R155, [R1+0x294] ;  /* 0x00029400019b7983 */ /* 0x000f220000300800 */
[----:B------:R-:W-:-:S02]  /*10b60*/  IMAD R175, R91, UR21, RZ ;  /* 0x000000155baf7c24 */ /* 0x000fc4000f8e02ff */
[----:B------:R-:W-:Y:S01]  /*10b70*/  IMAD R150, R130, UR10, RZ ;  /* 0x0000000a82967c24 */ /* 0x000fe2000f8e02ff */
[----:B------:R-:W4:Y:S01]  /*10b80*/  LDL.LU R146, [R1+0x298] ;  /* 0x0002980001927983 */ /* 0x000f220000300800 */
[----:B------:R-:W-:Y:S02]  /*10b90*/  IMAD R197, R131, UR11, RZ ;  /* 0x0000000b83c57c24 */ /* 0x000fe4000f8e02ff */
        /* <DEDUP_REMOVED lines=21> */
[----:B---3--:R-:W-:Y:S01]  /*10cf0*/  IMAD R191, R58, UR29, RZ ;  /* 0x0000001d3abf7c24 */ /* 0x008fe2000f8e02ff */
[----:B------:R-:W3:Y:S01]  /*10d00*/  LDL.LU R123, [R1+0x2b8] ;  /* 0x0002b800017b7983 */ /* 0x000ee20000300800 */
[----:B--2---:R-:W-:-:S03]  /*10d10*/  IMAD R190, R59, UR30, RZ ;  /* 0x0000001e3bbe7c24 */ /* 0x004fc6000f8e02ff */
[----:B------:R-:W2:Y:S01]  /*10d20*/  LDL.LU R114, [R1+0x2bc] ;  /* 0x0002bc0001727983 */ /* 0x000ea20000300800 */
[----:B----4-:R-:W-:-:S03]  /*10d30*/  IMAD R199, R99, UR33, RZ ;  /* 0x0000002163c77c24 */ /* 0x010fc6000f8e02ff */
[----:B------:R-:W4:Y:S01]  /*10d40*/  LDL.LU R115, [R1+0x2c0] ;  /* 0x0002c00001737983 */ /* 0x000f220000300800 */
[-C--:B------:R-:W-:Y:S01]  /*10d50*/  LEA R38, P1, R4, R3.reuse, 0x2 ;  /* 0x0000000304267211 */ /* 0x080fe200078210ff */
[----:B------:R-:W-:Y:S01]  /*10d60*/  IMAD R20, R162, UR32, RZ ;  /* 0x00000020a2147c24 */ /* 0x000fe2000f8e02ff */
[----:B------:R-:W-:Y:S01]  /*10d70*/  LEA R100, P2, R79, R3, 0x2 ;  /* 0x000000034f647211 */ /* 0x000fe200078410ff */
[----:B------:R-:W4:Y:S01]  /*10d80*/  LDL.LU R106, [R1+0x2c4] ;  /* 0x0002c400016a7983 */ /* 0x000f220000300800 */
[----:B------:R-:W-:Y:S01]  /*10d90*/  IMAD R198, R163, UR34, RZ ;  /* 0x00000022a3c67c24 */ /* 0x000fe2000f8e02ff */
[----:B------:R-:W-:Y:S01]  /*10da0*/  ULDC UR7, c[0x0][0x230] ;  /* 0x00008c0000077ab9 */ /* 0x000fe20000000800 */
[----:B------:R-:W-:Y:S01]  /*10db0*/  IMAD R21, R171, UR31, RZ ;  /* 0x0000001fab157c24 */ /* 0x000fe2000f8e02ff */
[----:B------:R-:W4:Y:S01]  /*10dc0*/  LDL.LU R107, [R1+0x2c8] ;  /* 0x0002c800016b7983 */ /* 0x000f220000300800 */
[----:B------:R-:W1:Y:S01]  /*10dd0*/  S2UR UR61, SR_CgaCtaId ;  /* 0x00000000003d79c3 */ /* 0x000e620000008800 */
[----:B------:R-:W-:Y:S01]  /*10de0*/  ULDC UR5, c[0x0][0x230] ;  /* 0x00008c0000057ab9 */ /* 0x000fe20000000800 */
[----:B------:R-:W-:Y:S01]  /*10df0*/  ULDC UR6, c[0x0][0x230] ;  /* 0x00008c0000067ab9 */ /* 0x000fe20000000800 */
[----:B------:R-:W4:Y:S04]  /*10e00*/  LDL.LU R90, [R1+0x2cc] ;  /* 0x0002cc00015a7983 */ /* 0x000f280000300800 */
[----:B------:R-:W4:Y:S01]  /*10e10*/  LDL.LU R98, [R1+0x2d0] ;  /* 0x0002d00001627983 */ /* 0x000f220000300800 */
[----:B------:R-:W1:Y:S03]  /*10e20*/  LDC R249, c[0x0][0x230] ;  /* 0x00008c00fff97b82 */ /* 0x000e660000000800 */
[----:B------:R-:W4:Y:S04]  /*10e30*/  LDL.LU R82, [R1+0x2d4] ;  /* 0x0002d40001527983 */ /* 0x000f280000300800 */
[----:B------:R-:W4:Y:S04]  /*10e40*/  LDL.LU R83, [R1+0x2d8] ;  /* 0x0002d80001537983 */ /* 0x000f280000300800 */
[----:B------:R-:W4:Y:S04]  /*10e50*/  LDL.LU R74, [R1+0x2dc] ;  /* 0x0002dc00014a7983 */ /* 0x000f280000300800 */
[----:B------:R-:W4:Y:S04]  /*10e60*/  LDL.LU R75, [R1+0x2e0] ;  /* 0x0002e000014b7983 */ /* 0x000f280000300800 */
[----:B------:R-:W4:Y:S04]  /*10e70*/  LDL.LU R58, [R1+0x148] ;  /* 0x00014800013a7983 */ /* 0x000f280000300800 */
[----:B------:R-:W4:Y:S04]  /*10e80*/  LDL.LU R67, [R1+0x144] ;  /* 0x0001440001437983 */ /* 0x000f280000300800 */
[----:B------:R-:W4:Y:S04]  /*10e90*/  LDL.LU R66, [R1+0x140] ;  /* 0x0001400001427983 */ /* 0x000f280000300800 */
[----:B------:R-:W4:Y:S04]  /*10ea0*/  LDL.LU R59, [R1+0x13c] ;  /* 0x00013c00013b7983 */ /* 0x000f280000300800 */
[----:B------:R-:W4:Y:S01]  /*10eb0*/  LDL.LU R99, [R1+0x14c] ;  /* 0x00014c0001637983 */ /* 0x000f220000300800 */
[----:B------:R-:W-:-:S02]  /*10ec0*/  LEA.HI.X.SX32 R39, R4, R0, 0x2, P1 ;  /* 0x0000000004277211 */ /* 0x000fc400008f16ff */
[----:B------:R-:W-:-:S04]  /*10ed0*/  LEA R62, P1, R5, R3, 0x2 ;  /* 0x00000003053e7211 */ /* 0x000fc800078210ff */
[----:B------:R-:W-:Y:S01]  /*10ee0*/  LEA.HI.X.SX32 R63, R5, R0, 0x2, P1 ;  /* 0x00000000053f7211 */ /* 0x000fe200008f16ff */
[----:B------:R-:W-:Y:S04]  /*10ef0*/  STL.64 [R1+0x138], R38 ;  /* 0x0001382601007387 */ /* 0x000fe80000100a00 */
[----:B------:R1:W-:Y:S01]  /*10f00*/  STL.64 [R1+0x858], R62 ;  /* 0x0008583e01007387 */ /* 0x0003e20000100a00 */
[----:B------:R-:W-:-:S03]  /*10f10*/  LEA R4, P4, R251, R3, 0x2 ;  /* 0x00000003fb047211 */ /* 0x000fc600078810ff */
[----:B------:R4:W-:Y:S01]  /*10f20*/  STL.64 [R1+0x140], R54 ;  /* 0x0001403601007387 */ /* 0x0009e20000100a00 */
[----:B-1----:R-:W-:-:S04]  /*10f30*/  LEA R62, P6, R247, R3, 0x2 ;  /* 0x00000003f73e7211 */ /* 0x002fc800078c10ff */
[-C--:B------:R-:W-:Y:S02]  /*10f40*/  LEA.HI.X.SX32 R63, R247, R0.reuse, 0x2, P6 ;  /* 0x00000000f73f7211 */ /* 0x080fe400030f16ff */
[-C--:B------:R-:W-:Y:S01]  /*10f50*/  LEA R84, P6, R117, R3.reuse, 0x2 ;  /* 0x0000000375547211 */ /* 0x080fe200078c10ff */
[----:B------:R-:W-:Y:S01]  /*10f60*/  IMAD R44, R122, UR44, RZ ;  /* 0x0000002c7a2c7c24 */ /* 0x000fe2000f8e02ff */
[-C--:B------:R-:W-:Y:S02]  /*10f70*/  LEA.HI.X.SX32 R5, R251, R0.reuse, 0x2, P4 ;  /* 0x00000000fb057211 */ /* 0x080fe400020f16ff */
[-C--:B------:R-:W-:Y:S01]  /*10f80*/  LEA.HI.X.SX32 R101, R79, R0.reuse, 0x2, P2 ;  /* 0x000000004f657211 */ /* 0x080fe200010f16ff */
[----:B------:R-:W-:Y:S01]  /*10f90*/  IMAD R53, R130, UR42, RZ ;  /* 0x0000002a82357c24 */ /* 0x000fe2000f8e02ff */
[----:B------:R-:W-:Y:S01]  /*10fa0*/  LEA.HI.X.SX32 R85, R117, R0, 0x2, P6 ;  /* 0x0000000075557211 */ /* 0x000fe200030f16ff */
[----:B------:R-:W-:Y:S01]  /*10fb0*/  IMAD R45, R131, UR43, RZ ;  /* 0x0000002b832d7c24 */ /* 0x000fe2000f8e02ff */
[----:B------:R-:W-:Y:S01]  /*10fc0*/  LEA R92, P4, R109, R3, 0x2 ;  /* 0x000000036d5c7211 */ /* 0x000fe200078810ff */
[----:B------:R-:W-:-:S02]  /*10fd0*/  IMAD R14, R138, UR39, RZ ;  /* 0x000000278a0e7c24 */ /* 0x000fc4000f8e02ff */
[----:B------:R-:W-:Y:S01]  /*10fe0*/  IMAD R37, R146, UR37, RZ ;  /* 0x0000002592257c24 */ /* 0x000fe2000f8e02ff */
[----:B------:R-:W-:Y:S01]  /*10ff0*/  LEA.HI.X.SX32 R93, R109, R0, 0x2, P4 ;  /* 0x000000006d5d7211 */ /* 0x000fe200020f16ff */
[----:B------:R-:W-:Y:S02]  /*11000*/  IMAD R36, R139, UR40, RZ ;  /* 0x000000288b247c24 */ /* 0x000fe4000f8e02ff */
[----:B------:R-:W-:Y:S02]  /*11010*/  IMAD R15, R147, UR38, RZ ;  /* 0x00000026930f7c24 */ /* 0x000fe4000f8e02ff */
[----:B------:R-:W-:Y:S02]  /*11020*/  IMAD R29, R154, UR35, RZ ;  /* 0x000000239a1d7c24 */ /* 0x000fe4000f8e02ff */
[----:B------:R-:W-:Y:S02]  /*11030*/  IMAD R28, R155, UR36, RZ ;  /* 0x000000249b1c7c24 */ /* 0x000fe4000f8e02ff */
[----:B------:R-:W-:-:S02]  /*11040*/  IMAD R91, R91, UR41, RZ ;  /* 0x000000295b5b7c24 */ /* 0x000fc4000f8e02ff */
[----:B---3--:R-:W-:Y:S02]  /*11050*/  IMAD R52, R123, UR45, RZ ;  /* 0x0000002d7b347c24 */ /* 0x008fe4000f8e02ff */
[----:B--2---:R-:W-:Y:S01]  /*11060*/  IMAD R31, R114, UR46, RZ ;  /* 0x0000002e721f7c24 */ /* 0x004fe2000f8e02ff */
[-C--:B------:R-:W-:Y:S01]  /*11070*/  LEA R114, P5, R252, R3.reuse, 0x2 ;  /* 0x00000003fc727211 */ /* 0x080fe200078a10ff */
[----:B----4-:R-:W-:Y:S01]  /*11080*/  IMAD R23, R106, UR48, RZ ;  /* 0x000000306a177c24 */ /* 0x010fe2000f8e02ff */
[-C--:B------:R-:W-:Y:S01]  /*11090*/  LEA R106, P1, R248, R3.reuse, 0x2 ;  /* 0x00000003f86a7211 */ /* 0x080fe200078210ff */
[----:B------:R-:W-:Y:S02]  /*110a0*/  IMAD R30, R115, UR47, RZ ;  /* 0x0000002f731e7c24 */ /* 0x000fe4000f8e02ff */
[----:B------:R-:W-:Y:S02]  /*110b0*/  IMAD R22, R107, UR49, RZ ;  /* 0x000000316b167c24 */ /* 0x000fe4000f8e02ff */
[----:B------:R-:W-:Y:S01]  /*110c0*/  IMAD R61, R98, UR51, RZ ;  /* 0x00000033623d7c24 */ /* 0x000fe2000f8e02ff */
[-C--:B------:R-:W-:Y:S01]  /*110d0*/  LEA R98, P3, R244, R3.reuse, 0x2 ;  /* 0x00000003f4627211 */ /* 0x080fe200078610ff */
[----:B------:R-:W-:Y:S01]  /*110e0*/  IMAD R90, R90, UR50, RZ ;  /* 0x000000325a5a7c24 */ /* 0x000fe2000f8e02ff */
[-C--:B------:R-:W-:Y:S01]  /*110f0*/  LEA.HI.X.SX32 R107, R248, R0.reuse, 0x2, P1 ;  /* 0x00000000f86b7211 */ /* 0x080fe200008f16ff */
[----:B------:R-:W-:Y:S01]  /*11100*/  IMAD R60, R82, UR52, RZ ;  /* 0x00000034523c7c24 */ /* 0x000fe2000f8e02ff */
[-C--:B------:R-:W-:Y:S01]  /*11110*/  LEA.HI.X.SX32 R115, R252, R0.reuse, 0x2, P5 ;  /* 0x00000000fc737211 */ /* 0x080fe200028f16ff */
[----:B------:R-:W-:Y:S01]  /*11120*/  UIADD3 UR7, UR7, 0x3f, URZ ;  /* 0x0000003f07077890 */ /* 0x000fe2000fffe03f */
[C---:B------:R-:W-:Y:S01]  /*11130*/  LEA R70, P5, R108.reuse, R3, 0x2 ;  /* 0x000000036c467211 */ /* 0x040fe200078a10ff */
[----:B------:R-:W-:Y:S01]  /*11140*/  IMAD R83, R83, UR53, RZ ;  /* 0x0000003553537c24 */ /* 0x000fe2000f8e02ff */
[----:B------:R-:W1:Y:S02]  /*11150*/  LDC R247, c[0x0][0x230] ;  /* 0x00008c00fff77b82 */ /* 0x000e640000000800 */
[----:B------:R-:W-:-:S02]  /*11160*/  LEA.HI.X.SX32 R71, R108, R0, 0x2, P5 ;  /* 0x000000006c477211 */ /* 0x000fc400028f16ff */
[-C--:B------:R-:W-:Y:S01]  /*11170*/  LEA R138, P5, R94, R3.reuse, 0x2 ;  /* 0x000000035e8a7211 */ /* 0x080fe200078a10ff */
[----:B------:R-:W-:Y:S01]  /*11180*/  IMAD R8, R99, UR4, RZ ;  /* 0x0000000463087c24 */ /* 0x000fe2000f8e02ff */
[-C--:B------:R-:W-:Y:S01]  /*11190*/  LEA.HI.X.SX32 R99, R244, R0.reuse, 0x2, P3 ;  /* 0x00000000f4637211 */ /* 0x080fe200018f16ff */
[----:B------:R-:W-:Y:S01]  /*111a0*/  IMAD R67, R67, UR57, RZ ;  /* 0x0000003943437c24 */ /* 0x000fe2000f8e02ff */
[----:B------:R-:W-:Y:S01]  /*111b0*/  LEA R54, P3, R250, R3, 0x2 ;  /* 0x00000003fa367211 */ /* 0x000fe200078610ff */
[----:B------:R-:W-:Y:S01]  /*111c0*/  IMAD R82, R74, UR54, RZ ;  /* 0x000000364a527c24 */ /* 0x000fe2000f8e02ff */
[----:B------:R-:W2:Y:S01]  /*111d0*/  LDC R248, c[0x0][0x230] ;  /* 0x00008c00fff87b82 */ /* 0x000ea20000000800 */
[----:B------:R-:W-:Y:S01]  /*111e0*/  STL.64 [R1+0x148], R98 ;  /* 0x0001486201007387 */ /* 0x000fe20000100a00 */
[----:B------:R-:W-:-:S03]  /*111f0*/  LEA.HI.X.SX32 R55, R250, R0, 0x2, P3 ;  /* 0x00000000fa377211 */ /* 0x000fc600018f16ff */
[----:B------:R-:W-:Y:S01]  /*11200*/  STL.64 [R1+0x150], R68 ;  /* 0x0001504401007387 */ /* 0x000fe20000100a00 */
[-C--:B------:R-:W-:Y:S01]  /*11210*/  LEA.HI.X.SX32 R139, R94, R0.reuse, 0x2, P5 ;  /* 0x000000005e8b7211 */ /* 0x080fe200028f16ff */
[----:B------:R-:W-:Y:S02]  /*11220*/  IMAD R74, R58, UR56, RZ ;  /* 0x000000383a4a7c24 */ /* 0x000fe4000f8e02ff */
[----:B------:R-:W-:Y:S01]  /*11230*/  IMAD R75, R75, UR55, RZ ;  /* 0x000000374b4b7c24 */ /* 0x000fe2000f8e02ff */
[----:B------:R-:W-:Y:S01]  /*11240*/  STL.64 [R1+0x158], R46 ;  /* 0x0001582e01007387 */ /* 0x000fe20000100a00 */
[-C--:B------:R-:W-:Y:S01]  /*11250*/  LEA R122, P3, R78, R3.reuse, 0x2 ;  /* 0x000000034e7a7211 */ /* 0x080fe200078610ff */
[----:B------:R-:W-:Y:S02]  /*11260*/  IMAD R66, R66, UR58, RZ ;  /* 0x0000003a42427c24 */ /* 0x000fe4000f8e02ff */
[----:B------:R-:W-:Y:S01]  /*11270*/  IMAD R9, R59, UR59, RZ ;  /* 0x0000003b3b097c24 */ /* 0x000fe2000f8e02ff */
[----:B------:R3:W-:Y:S01]  /*11280*/  STL.64 [R1+0x160], R62 ;  /* 0x0001603e01007387 */ /* 0x0007e20000100a00 */
[----:B------:R-:W-:Y:S01]  /*11290*/  UISETP.GT.AND UP0, UPT, UR7, 0x3f, UPT ;  /* 0x0000003f0700788c */ /* 0x000fe2000bf04270 */
[----:B------:R-:W4:Y:S02]  /*112a0*/  LDC R250, c[0x0][0x230] ;  /* 0x00008c00fffa7b82 */ /* 0x000f240000000800 */
[----:B------:R-:W-:Y:S04]  /*112b0*/  STL.64 [R1+0x168], R106 ;  /* 0x0001686a01007387 */ /* 0x000fe80000100a00 */
[----:B------:R-:W-:Y:S02]  /*112c0*/  STL.64 [R1+0x170], R76 ;  /* 0x0001704c01007387 */ /* 0x000fe40000100a00 */
[----:B------:R-:W4:Y:S01]  /*112d0*/  LDC R251, c[0x0][0x230] ;  /* 0x00008c00fffb7b82 */ /* 0x000f220000000800 */
[----:B---3--:R-:W-:Y:S01]  /*112e0*/  LEA R62, P1, R116, R3, 0x2 ;  /* 0x00000003743e7211 */ /* 0x008fe200078210ff */
[----:B------:R-:W-:Y:S01]  /*112f0*/  STL.64 [R1+0x178], R54 ;  /* 0x0001783601007387 */ /* 0x000fe20000100a00 */
[----:B------:R-:W-:-:S03]  /*11300*/  LEA.HI.X.SX32 R123, R78, R0, 0x2, P3 ;  /* 0x000000004e7b7211 */ /* 0x000fc600018f16ff */
[----:B------:R3:W-:Y:S01]  /*11310*/  STL.64 [R1+0x180], R4 ;  /* 0x0001800401007387 */ /* 0x0007e20000100a00 */
[----:B------:R-:W-:Y:S01]  /*11320*/  LEA.HI.X.SX32 R63, R116, R0, 0x2, P1 ;  /* 0x00000000743f7211 */ /* 0x000fe200008f16ff */
[----:B------:R-:W4:Y:S02]  /*11330*/  LDC R252, c[0x0][0x230] ;  /* 0x00008c00fffc7b82 */ /* 0x000f240000000800 */
[----:B------:R-:W-:Y:S01]  /*11340*/  STL.64 [R1+0x188], R114 ;  /* 0x0001887201007387 */ /* 0x000fe20000100a00 */
[----:B------:R-:W-:-:S03]  /*11350*/  LEA R130, P1, R86, R3, 0x2 ;  /* 0x0000000356827211 */ /* 0x000fc600078210ff */
[----:B------:R-:W-:Y:S01]  /*11360*/  STL.64 [R1+0x588], R84 ;  /* 0x0005885401007387 */ /* 0x000fe20000100a00 */
[-C--:B------:R-:W-:Y:S02]  /*11370*/  LEA R116, P4, R95, R3.reuse, 0x2 ;  /* 0x000000035f747211 */ /* 0x080fe400078810ff */
[CC--:B---3--:R-:W-:Y:S01]  /*11380*/  LEA R4, P6, R87.reuse, R3.reuse, 0x2 ;  /* 0x0000000357047211 */ /* 0x0c8fe200078c10ff */
[----:B------:R3:W-:Y:S01]  /*11390*/  STL.64 [R1+0x598], R100 ;  /* 0x0005986401007387 */ /* 0x0007e20000100a00 */
[-C--:B------:R-:W-:Y:S02]  /*113a0*/  LEA.HI.X.SX32 R131, R86, R0.reuse, 0x2, P1 ;  /* 0x0000000056837211 */ /* 0x080fe400008f16ff */
[-C--:B------:R-:W-:Y:S01]  /*113b0*/  LEA.HI.X.SX32 R5, R87, R0.reuse, 0x2, P6 ;  /* 0x0000000057057211 */ /* 0x080fe200030f16ff */
[----:B------:R-:W-:Y:S01]  /*113c0*/  STL.64 [R1+0x590], R62 ;  /* 0x0005903e01007387 */ /* 0x000fe20000100a00 */
[-C--:B------:R-:W-:Y:S02]  /*113d0*/  LEA R78, P3, R132, R3.reuse, 0x2 ;  /* 0x00000003844e7211 */ /* 0x080fe400078610ff */
[----:B------:R-:W-:Y:S01]  /*113e0*/  LEA.HI.X.SX32 R117, R95, R0, 0x2, P4 ;  /* 0x000000005f757211 */ /* 0x000fe200020f16ff */
[----:B------:R-:W-:Y:S01]  /*113f0*/  STL.64 [R1+0x5a0], R122 ;  /* 0x0005a07a01007387 */ /* 0x000fe20000100a00 */
[----:B---3--:R-:W-:-:S03]  /*11400*/  LEA R100, P2, R133, R3, 0x2 ;  /* 0x0000000385647211 */ /* 0x008fc600078410ff */
[----:B------:R-:W-:Y:S01]  /*11410*/  STL.64 [R1+0x5a8], R92 ;  /* 0x0005a85c01007387 */ /* 0x000fe20000100a00 */
[----:B------:R-:W-:-:S03]  /*11420*/  LEA.HI.X.SX32 R101, R133, R0, 0x2, P2 ;  /* 0x0000000085657211 */ /* 0x000fc600010f16ff */
[----:B------:R-:W-:Y:S01]  /*11430*/  STL.64 [R1+0x5b0], R70 ;  /* 0x0005b04601007387 */ /* 0x000fe20000100a00 */
[-C--:B------:R-:W-:Y:S02]  /*11440*/  LEA R108, P6, R125, R3.reuse, 0x2 ;  /* 0x000000037d6c7211 */ /* 0x080fe400078c10ff */
[----:B------:R-:W-:Y:S01]  /*11450*/  LEA R86, P1, R124, R3, 0x2 ;  /* 0x000000037c567211 */ /* 0x000fe200078210ff */
[----:B------:R3:W-:Y:S01]  /*11460*/  STL.64 [R1+0x5b8], R4 ;  /* 0x0005b80401007387 */ /* 0x0007e20000100a00 */
[----:B------:R-:W-:-:S03]  /*11470*/  LEA.HI.X.SX32 R79, R132, R0, 0x2, P3 ;  /* 0x00000000844f7211 */ /* 0x000fc600018f16ff */
[----:B------:R-:W-:Y:S01]  /*11480*/  STL.64 [R1+0x5c0], R130 ;  /* 0x0005c08201007387 */ /* 0x000fe20000100a00 */
[----:B------:R-:W-:-:S03]  /*11490*/  LEA R146, P3, R102, R3, 0x2 ;  /* 0x0000000366927211 */ /* 0x000fc600078610ff */
[----:B------:R-:W-:Y:S01]  /*114a0*/  STL.64 [R1+0x5c8], R100 ;  /* 0x0005c86401007387 */ /* 0x000fe20000100a00 */
[-C--:B------:R-:W-:Y:S02]  /*114b0*/  LEA.HI.X.SX32 R109, R125, R0.reuse, 0x2, P6 ;  /* 0x000000007d6d7211 */ /* 0x080fe400030f16ff */
[-C--:B---3--:R-:W-:Y:S01]  /*114c0*/  LEA R4, P2, R103, R3.reuse, 0x2 ;  /* 0x0000000367047211 */ /* 0x088fe200078410ff */
[----:B------:R3:W-:Y:S01]  /*114d0*/  STL.64 [R1+0x5d8], R116 ;  /* 0x0005d87401007387 */ /* 0x0007e20000100a00 */
[-C--:B------:R-:W-:Y:S02]  /*114e0*/  LEA R132, P6, R111, R3.reuse, 0x2 ;  /* 0x000000036f847211 */ /* 0x080fe400078c10ff */
[-C--:B------:R-:W-:Y:S01]  /*114f0*/  LEA.HI.X.SX32 R87, R124, R0.reuse, 0x2, P1 ;  /* 0x000000007c577211 */ /* 0x080fe200008f16ff */
[----:B------:R-:W-:Y:S01]  /*11500*/  STL.64 [R1+0x5d0], R78 ;  /* 0x0005d04e01007387 */ /* 0x000fe20000100a00 */
[-C--:B------:R-:W-:Y:S02]  /*11510*/  LEA.HI.X.SX32 R5, R103, R0.reuse, 0x2, P2 ;  /* 0x0000000067057211 */ /* 0x080fe400010f16ff */
[----:B------:R-:W-:Y:S01]  /*11520*/  LEA.HI.X.SX32 R147, R102, R0, 0x2, P3 ;  /* 0x0000000066937211 */ /* 0x000fe200018f16ff */
[----:B------:R-:W-:Y:S01]  /*11530*/  STL.64 [R1+0x5e0], R138 ;  /* 0x0005e08a01007387 */ /* 0x000fe20000100a00 */
[----:B---3--:R-:W-:-:S03]  /*11540*/  LEA R116, P4, R149, R3, 0x2 ;  /* 0x0000000395747211 */ /* 0x008fc600078810ff */
[----:B------:R-:W-:Y:S01]  /*11550*/  STL.64 [R1+0x5e8], R108 ;  /* 0x0005e86c01007387 */ /* 0x000fe20000100a00 */
[-C--:B------:R-:W-:Y:S02]  /*11560*/  LEA R94, P5, R148, R3.reuse, 0x2 ;  /* 0x00000003945e7211 */ /* 0x080fe400078a10ff */
[-C--:B------:R-:W-:Y:S01]  /*11570*/  LEA.HI.X.SX32 R117, R149, R0.reuse, 0x2, P4 ;  /* 0x0000000095757211 */ /* 0x080fe200020f16ff */
[----:B------:R-:W-:Y:S01]  /*11580*/  STL.64 [R1+0x5f0], R86 ;  /* 0x0005f05601007387 */ /* 0x000fe20000100a00 */
[-C--:B------:R-:W-:Y:S02]  /*11590*/  LEA.HI.X.SX32 R133, R111, R0.reuse, 0x2, P6 ;  /* 0x000000006f857211 */ /* 0x080fe400030f16ff */
[-C--:B------:R-:W-:Y:S01]  /*115a0*/  LEA R154, P1, R110, R3.reuse, 0x2 ;  /* 0x000000036e9a7211 */ /* 0x080fe200078210ff */
[----:B------:R3:W-:Y:S01]  /*115b0*/  STL.64 [R1+0x5f8], R4 ;  /* 0x0005f80401007387 */ /* 0x0007e20000100a00 */
[-C--:B------:R-:W-:Y:S02]  /*115c0*/  LEA R124, P2, R141, R3.reuse, 0x2 ;  /* 0x000000038d7c7211 */ /* 0x080fe400078410ff */
[----:B------:R-:W-:Y:S01]  /*115d0*/  LEA R102, P3, R140, R3, 0x2 ;  /* 0x000000038c667211 */ /* 0x000fe200078610ff */
[----:B------:R-:W-:Y:S01]  /*115e0*/  STL.64 [R1+0x600], R146 ;  /* 0x0006009201007387 */ /* 0x000fe20000100a00 */
[----:B------:R-:W-:-:S02]  /*115f0*/  LEA.HI.X.SX32 R95, R148, R0, 0x2, P5 ;  /* 0x00000000945f7211 */ /* 0x000fc400028f16ff */
[-C--:B------:R-:W-:Y:S01]  /*11600*/  LEA R162, P5, R118, R3.reuse, 0x2 ;  /* 0x0000000376a27211 */ /* 0x080fe200078a10ff */
[----:B------:R-:W-:Y:S01]  /*11610*/  STL.64 [R1+0x608], R116 ;  /* 0x0006087401007387 */ /* 0x000fe20000100a00 */
[-C--:B------:R-:W-:Y:S02]  /*11620*/  LEA.HI.X.SX32 R155, R110, R0.reuse, 0x2, P1 ;  /* 0x000000006e9b7211 */ /* 0x080fe400008f16ff */
[-C--:B---3--:R-:W-:Y:S01]  /*11630*/  LEA R4, P4, R119, R3.reuse, 0x2 ;  /* 0x0000000377047211 */ /* 0x088fe200078810ff */
[----:B------:R3:W-:Y:S01]  /*11640*/  STL.64 [R1+0x618], R132 ;  /* 0x0006188401007387 */ /* 0x0007e20000100a00 */
[-C--:B------:R-:W-:Y:S02]  /*11650*/  LEA.HI.X.SX32 R125, R141, R0.reuse, 0x2, P2 ;  /* 0x000000008d7d7211 */ /* 0x080fe400010f16ff */
[----:B------:R-:W-:Y:S02]  /*11660*/  LEA R148, P2, R127, R3, 0x2 ;  /* 0x000000037f947211 */ /* 0x000fe400078410ff */
[-C--:B------:R-:W-:Y:S01]  /*11670*/  LEA.HI.X.SX32 R103, R140, R0.reuse, 0x2, P3 ;  /* 0x000000008c677211 */ /* 0x080fe200018f16ff */
[----:B------:R-:W-:Y:S01]  /*11680*/  STL.64 [R1+0x610], R94 ;  /* 0x0006105e01007387 */ /* 0x000fe20000100a00 */
[----:B------:R-:W-:-:S02]  /*11690*/  LEA.HI.X.SX32 R5, R119, R0, 0x2, P4 ;  /* 0x0000000077057211 */ /* 0x000fc400020f16ff */
[-C--:B------:R-:W-:Y:S02]  /*116a0*/  LEA.HI.X.SX32 R163, R118, R0.reuse, 0x2, P5 ;  /* 0x0000000076a37211 */ /* 0x080fe400028f16ff */
[CC--:B---3--:R-:W-:Y:S01]  /*116b0*/  LEA R132, P6, R165.reuse, R3.reuse, 0x2 ;  /* 0x00000003a5847211 */ /* 0x0c8fe200078c10ff */
[----:B------:R-:W-:Y:S01]  /*116c0*/  STL.64 [R1+0x620], R154 ;  /* 0x0006209a01007387 */ /* 0x000fe20000100a00 */
[-C--:B------:R-:W-:Y:S02]  /*116d0*/  LEA R110, P1, R164, R3.reuse, 0x2 ;  /* 0x00000003a46e7211 */ /* 0x080fe400078210ff */
[-C--:B------:R-:W-:Y:S01]  /*116e0*/  LEA.HI.X.SX32 R133, R165, R0.reuse, 0x2, P6 ;  /* 0x00000000a5857211 */ /* 0x080fe200030f16ff */
[----:B------:R-:W-:Y:S01]  /*116f0*/  STL.64 [R1+0x628], R124 ;  /* 0x0006287c01007387 */ /* 0x000fe20000100a00 */
[----:B------:R-:W-:Y:S02]  /*11700*/  LEA.HI.X.SX32 R149, R127, R0, 0x2, P2 ;  /* 0x000000007f957211 */ /* 0x000fe400010f16ff */
[-C--:B------:R-:W-:Y:S01]  /*11710*/  LEA R170, P3, R126, R3.reuse, 0x2 ;  /* 0x000000037eaa7211 */ /* 0x080fe200078610ff */
[----:B------:R-:W-:Y:S01]  /*11720*/  STL.64 [R1+0x630], R102 ;  /* 0x0006306601007387 */ /* 0x000fe20000100a00 */
[----:B------:R-:W-:-:S02]  /*11730*/  LEA R140, P4, R157, R3, 0x2 ;  /* 0x000000039d8c7211 */ /* 0x000fc400078810ff */
[----:B------:R-:W-:Y:S01]  /*11740*/  LEA R118, P5, R156, R3, 0x2 ;  /* 0x000000039c767211 */ /* 0x000fe200078a10ff */
[----:B------:R3:W-:Y:S01]  /*11750*/  STL.64 [R1+0x638], R4 ;  /* 0x0006380401007387 */ /* 0x0007e20000100a00 */
[----:B------:R-:W-:-:S03]  /*11760*/  LEA.HI.X.SX32 R111, R164, R0, 0x2, P1 ;  /* 0x00000000a46f7211 */ /* 0x000fc600008f16ff */
[----:B------:R-:W-:Y:S01]  /*11770*/  STL.64 [R1+0x640], R162 ;  /* 0x000640a201007387 */ /* 0x000fe20000100a00 */
[-C--:B------:R-:W-:Y:S02]  /*11780*/  LEA R178, P1, R134, R3.reuse, 0x2 ;  /* 0x0000000386b27211 */ /* 0x080fe400078210ff */
[-C--:B------:R-:W-:Y:S01]  /*11790*/  LEA.HI.X.SX32 R171, R126, R0.reuse, 0x2, P3 ;  /* 0x000000007eab7211 */ /* 0x080fe200018f16ff */
[----:B------:R-:W-:Y:S01]  /*117a0*/  STL.64 [R1+0x648], R132 ;  /* 0x0006488401007387 */ /* 0x000fe20000100a00 */
[-C--:B------:R-:W-:Y:S02]  /*117b0*/  LEA.HI.X.SX32 R141, R157, R0.reuse, 0x2, P4 ;  /* 0x000000009d8d7211 */ /* 0x080fe400020f16ff */
[-C--:B---3--:R-:W-:Y:S01]  /*117c0*/  LEA R4, P6, R135, R3.reuse, 0x2 ;  /* 0x0000000387047211 */ /* 0x088fe200078c10ff */
[----:B------:R3:W-:Y:S01]  /*117d0*/  STL.64 [R1+0x658], R148 ;  /* 0x0006589401007387 */ /* 0x0007e20000100a00 */
[----:B------:R-:W-:Y:S02]  /*117e0*/  LEA R164, P4, R143, R3, 0x2 ;  /* 0x000000038fa47211 */ /* 0x000fe400078810ff */
[-C--:B------:R-:W-:Y:S01]  /*117f0*/  LEA.HI.X.SX32 R119, R156, R0.reuse, 0x2, P5 ;  /* 0x000000009c777211 */ /* 0x080fe200028f16ff */
[----:B------:R-:W-:Y:S01]  /*11800*/  STL.64 [R1+0x650], R110 ;  /* 0x0006506e01007387 */ /* 0x000fe20000100a00 */
[----:B------:R-:W-:-:S02]  /*11810*/  LEA.HI.X.SX32 R5, R135, R0, 0x2, P6 ;  /* 0x0000000087057211 */ /* 0x000fc400030f16ff */
        /* <DEDUP_REMOVED lines=30> */
[-C--:B------:R-:W-:Y:S02]  /*11a00*/  LEA R202, P1, R158, R3.reuse, 0x2 ;  /* 0x000000039eca7211 */ /* 0x080fe400078210ff */
[----:B------:R-:W-:Y:S01]  /*11a10*/  LEA.HI.X.SX32 R181, R159, R0, 0x2, P6 ;  /* 0x000000009fb57211 */ /* 0x000fe200030f16ff */
[----:B------:R-:W-:Y:S01]  /*11a20*/  STL.64 [R1+0x6b0], R134 ;  /* 0x0006b08601007387 */ /* 0x000fe20000100a00 */
[----:B------:R-:W-:-:S02]  /*11a30*/  LEA R172, P2, R189, R3, 0x2 ;  /* 0x00000003bdac7211 */ /* 0x000fc400078410ff */
[-C--:B------:R-:W-:Y:S01]  /*11a40*/  LEA R150, P3, R188, R3.reuse, 0x2 ;  /* 0x00000003bc967211 */ /* 0x080fe200078610ff */
[----:B------:R3:W-:Y:S01]  /*11a50*/  STL.64 [R1+0x6b8], R4 ;  /* 0x0006b80401007387 */ /* 0x0007e20000100a00 */
[-C--:B------:R-:W-:Y:S02]  /*11a60*/  LEA.HI.X.SX32 R143, R196, R0.reuse, 0x2, P5 ;  /* 0x00000000c48f7211 */ /* 0x080fe400028f16ff */
[-C--:B------:R-:W-:Y:S01]  /*11a70*/  LEA.HI.X.SX32 R203, R158, R0.reuse, 0x2, P1 ;  /* 0x000000009ecb7211 */ /* 0x080fe200008f16ff */
[----:B------:R-:W-:Y:S01]  /*11a80*/  STL.64 [R1+0x6c0], R194 ;  /* 0x0006c0c201007387 */ /* 0x000fe20000100a00 */
[----:B------:R-:W-:Y:S02]  /*11a90*/  LEA R210, P5, R166, R3, 0x2 ;  /* 0x00000003a6d27211 */ /* 0x000fe400078a10ff */
[-C--:B------:R-:W-:Y:S01]  /*11aa0*/  LEA.HI.X.SX32 R173, R189, R0.reuse, 0x2, P2 ;  /* 0x00000000bdad7211 */ /* 0x080fe200010f16ff */
[----:B------:R-:W-:Y:S01]  /*11ab0*/  STL.64 [R1+0x6c8], R164 ;  /* 0x0006c8a401007387 */ /* 0x000fe20000100a00 */
[----:B------:R-:W-:-:S02]  /*11ac0*/  LEA.HI.X.SX32 R151, R188, R0, 0x2, P3 ;  /* 0x00000000bc977211 */ /* 0x000fc400018f16ff */
[-C--:B---3--:R-:W-:Y:S01]  /*11ad0*/  LEA R4, P4, R167, R3.reuse, 0x2 ;  /* 0x00000003a7047211 */ /* 0x088fe200078810ff */
[----:B------:R3:W-:Y:S01]  /*11ae0*/  STL.64 [R1+0x6d8], R180 ;  /* 0x0006d8b401007387 */ /* 0x0007e20000100a00 */
[-C--:B------:R-:W-:Y:S02]  /*11af0*/  LEA R196, P2, R175, R3.reuse, 0x2 ;  /* 0x00000003afc47211 */ /* 0x080fe400078410ff */
[-C--:B------:R-:W-:Y:S01]  /*11b00*/  LEA.HI.X.SX32 R5, R167, R0.reuse, 0x2, P4 ;  /* 0x00000000a7057211 */ /* 0x080fe200020f16ff */
[----:B------:R-:W-:Y:S01]  /*11b10*/  STL.64 [R1+0x6d0], R142 ;  /* 0x0006d08e01007387 */ /* 0x000fe20000100a00 */
[-C--:B------:R-:W-:Y:S02]  /*11b20*/  LEA R158, P1, R206, R3.reuse, 0x2 ;  /* 0x00000003ce9e7211 */ /* 0x080fe400078210ff */
[----:B------:R-:W-:Y:S01]  /*11b30*/  LEA.HI.X.SX32 R211, R166, R0, 0x2, P5 ;  /* 0x00000000a6d37211 */ /* 0x000fe200028f16ff */
[----:B------:R-:W-:Y:S01]  /*11b40*/  STL.64 [R1+0x6e0], R202 ;  /* 0x0006e0ca01007387 */ /* 0x000fe20000100a00 */
[----:B---3--:R-:W-:-:S03]  /*11b50*/  LEA R180, P6, R207, R3, 0x2 ;  /* 0x00000003cfb47211 */ /* 0x008fc600078c10ff */
[----:B------:R-:W-:Y:S01]  /*11b60*/  STL.64 [R1+0x6e8], R172 ;  /* 0x0006e8ac01007387 */ /* 0x000fe20000100a00 */
[-C--:B------:R-:W-:Y:S02]  /*11b70*/  LEA R218, P3, R174, R3.reuse, 0x2 ;  /* 0x00000003aeda7211 */ /* 0x080fe400078610ff */
[-C--:B------:R-:W-:Y:S01]  /*11b80*/  LEA.HI.X.SX32 R181, R207, R0.reuse, 0x2, P6 ;  /* 0x00000000cfb57211 */ /* 0x080fe200030f16ff */
[----:B------:R-:W-:Y:S01]  /*11b90*/  STL.64 [R1+0x6f0], R150 ;  /* 0x0006f09601007387 */ /* 0x000fe20000100a00 */
[-C--:B------:R-:W-:Y:S02]  /*11ba0*/  LEA R188, P4, R205, R3.reuse, 0x2 ;  /* 0x00000003cdbc7211 */ /* 0x080fe400078810ff */
[-C--:B------:R-:W-:Y:S01]  /*11bb0*/  LEA.HI.X.SX32 R197, R175, R0.reuse, 0x2, P2 ;  /* 0x00000000afc57211 */ /* 0x080fe200010f16ff */
[----:B------:R3:W-:Y:S01]  /*11bc0*/  STL.64 [R1+0x6f8], R4 ;  /* 0x0006f80401007387 */ /* 0x0007e20000100a00 */
[----:B------:R-:W-:Y:S02]  /*11bd0*/  LEA R166, P5, R204, R3, 0x2 ;  /* 0x00000003cca67211 */ /* 0x000fe400078a10ff */
[-C--:B------:R-:W-:Y:S01]  /*11be0*/  LEA.HI.X.SX32 R159, R206, R0.reuse, 0x2, P1 ;  /* 0x00000000ce9f7211 */ /* 0x080fe200008f16ff */
[----:B------:R-:W-:Y:S01]  /*11bf0*/  STL.64 [R1+0x700], R210 ;  /* 0x000700d201007387 */ /* 0x000fe20000100a00 */
[----:B------:R-:W-:-:S02]  /*11c00*/  LEA.HI.X.SX32 R219, R174, R0, 0x2, P3 ;  /* 0x00000000aedb7211 */ /* 0x000fc400018f16ff */
[-C--:B------:R-:W-:Y:S01]  /*11c10*/  LEA.HI.X.SX32 R189, R205, R0.reuse, 0x2, P4 ;  /* 0x00000000cdbd7211 */ /* 0x080fe200020f16ff */
[----:B------:R-:W-:Y:S01]  /*11c20*/  STL.64 [R1+0x708], R180 ;  /* 0x000708b401007387 */ /* 0x000fe20000100a00 */
[-C--:B------:R-:W-:Y:S02]  /*11c30*/  LEA R226, P1, R182, R3.reuse, 0x2 ;  /* 0x00000003b6e27211 */ /* 0x080fe400078210ff */
[CC--:B---3--:R-:W-:Y:S01]  /*11c40*/  LEA R4, P6, R183.reuse, R3.reuse, 0x2 ;  /* 0x00000003b7047211 */ /* 0x0c8fe200078c10ff */
[----:B------:R3:W-:Y:S01]  /*11c50*/  STL.64 [R1+0x718], R196 ;  /* 0x000718c401007387 */ /* 0x0007e20000100a00 */
[-C--:B------:R-:W-:Y:S02]  /*11c60*/  LEA.HI.X.SX32 R167, R204, R0.reuse, 0x2, P5 ;  /* 0x00000000cca77211 */ /* 0x080fe400028f16ff */
[----:B------:R-:W-:Y:S01]  /*11c70*/  LEA.HI.X.SX32 R5, R183, R0, 0x2, P6 ;  /* 0x00000000b7057211 */ /* 0x000fe200030f16ff */
[----:B------:R-:W-:Y:S01]  /*11c80*/  STL.64 [R1+0x710], R158 ;  /* 0x0007109e01007387 */ /* 0x000fe20000100a00 */
[----:B------:R-:W-:-:S02]  /*11c90*/  LEA R174, P3, R12, R3, 0x2 ;  /* 0x000000030cae7211 */ /* 0x000fc400078610ff */
[-C--:B------:R-:W-:Y:S01]  /*11ca0*/  LEA R206, P4, R191, R3.reuse, 0x2 ;  /* 0x00000003bfce7211 */ /* 0x080fe200078810ff */
[----:B------:R-:W-:Y:S01]  /*11cb0*/  STL.64 [R1+0x720], R218 ;  /* 0x000720da01007387 */ /* 0x000fe20000100a00 */
[-C--:B------:R-:W-:Y:S02]  /*11cc0*/  LEA R234, P5, R190, R3.reuse, 0x2 ;  /* 0x00000003beea7211 */ /* 0x080fe400078a10ff */
[-C--:B---3--:R-:W-:Y:S01]  /*11cd0*/  LEA R196, P2, R13, R3.reuse, 0x2 ;  /* 0x000000030dc47211 */ /* 0x088fe200078410ff */
[----:B------:R-:W-:Y:S01]  /*11ce0*/  STL.64 [R1+0x728], R188 ;  /* 0x000728bc01007387 */ /* 0x000fe20000100a00 */
[-C--:B------:R-:W-:Y:S02]  /*11cf0*/  LEA.HI.X.SX32 R227, R182, R0.reuse, 0x2, P1 ;  /* 0x00000000b6e37211 */ /* 0x080fe400008f16ff */
[----:B------:R-:W-:Y:S01]  /*11d00*/  LEA R204, P6, R21, R3, 0x2 ;  /* 0x0000000315cc7211 */ /* 0x000fe200078c10ff */
[----:B------:R-:W-:Y:S01]  /*11d10*/  STL.64 [R1+0x730], R166 ;  /* 0x000730a601007387 */ /* 0x000fe20000100a00 */
[----:B------:R-:W-:-:S02]  /*11d20*/  LEA.HI.X.SX32 R197, R13, R0, 0x2, P2 ;  /* 0x000000000dc57211 */ /* 0x000fc400010f16ff */
[-C--:B------:R-:W-:Y:S01]  /*11d30*/  LEA R182, P1, R20, R3.reuse, 0x2 ;  /* 0x0000000314b67211 */ /* 0x080fe200078210ff */
[----:B------:R3:W-:Y:S01]  /*11d40*/  STL.64 [R1+0x738], R4 ;  /* 0x0007380401007387 */ /* 0x0007e20000100a00 */
[-C--:B------:R-:W-:Y:S02]  /*11d50*/  LEA.HI.X.SX32 R175, R12, R0.reuse, 0x2, P3 ;  /* 0x000000000caf7211 */ /* 0x080fe400018f16ff */
[-C--:B------:R-:W-:Y:S01]  /*11d60*/  LEA.HI.X.SX32 R207, R191, R0.reuse, 0x2, P4 ;  /* 0x00000000bfcf7211 */ /* 0x080fe200020f16ff */
[----:B------:R-:W-:Y:S01]  /*11d70*/  STL.64 [R1+0x740], R226 ;  /* 0x000740e201007387 */ /* 0x000fe20000100a00 */
[-C--:B------:R-:W-:Y:S02]  /*11d80*/  LEA.HI.X.SX32 R235, R190, R0.reuse, 0x2, P5 ;  /* 0x00000000beeb7211 */ /* 0x080fe400028f16ff */
[----:B------:R-:W-:Y:S01]  /*11d90*/  LEA.HI.X.SX32 R205, R21, R0, 0x2, P6 ;  /* 0x0000000015cd7211 */ /* 0x000fe200030f16ff */
[----:B------:R-:W-:Y:S01]  /*11da0*/  STL.64 [R1+0x748], R196 ;  /* 0x000748c401007387 */ /* 0x000fe20000100a00 */
[----:B------:R-:W-:-:S02]  /*11db0*/  LEA R12, P3, R198, R3, 0x2 ;  /* 0x00000003c60c7211 */ /* 0x000fc400078610ff */
[-C--:B---3--:R-:W-:Y:S01]  /*11dc0*/  LEA R4, P2, R199, R3.reuse, 0x2 ;  /* 0x00000003c7047211 */ /* 0x088fe200078410ff */
[----:B------:R-:W-:Y:S01]  /*11dd0*/  STL.64 [R1+0x750], R174 ;  /* 0x000750ae01007387 */ /* 0x000fe20000100a00 */
[-C--:B------:R-:W-:Y:S02]  /*11de0*/  LEA.HI.X.SX32 R183, R20, R0.reuse, 0x2, P1 ;  /* 0x0000000014b77211 */ /* 0x080fe400008f16ff */
[-C--:B------:R-:W-:Y:S01]  /*11df0*/  LEA R212, P4, R29, R3.reuse, 0x2 ;  /* 0x000000031dd47211 */ /* 0x080fe200078810ff */
[----:B------:R3:W-:Y:S01]  /*11e00*/  STL.64 [R1+0x758], R206 ;  /* 0x000758ce01007387 */ /* 0x0007e20000100a00 */
[----:B------:R-:W-:Y:S02]  /*11e10*/  LEA.HI.X.SX32 R5, R199, R0, 0x2, P2 ;  /* 0x00000000c7057211 */ /* 0x000fe400010f16ff */
[-C--:B------:R-:W-:Y:S01]  /*11e20*/  LEA R190, P5, R28, R3.reuse, 0x2 ;  /* 0x000000031cbe7211 */ /* 0x080fe200078a10ff */
[----:B------:R-:W-:Y:S01]  /*11e30*/  STL.64 [R1+0x760], R234 ;  /* 0x000760ea01007387 */ /* 0x000fe20000100a00 */
[----:B------:R-:W-:-:S02]  /*11e40*/  LEA R20, P1, R15, R3, 0x2 ;  /* 0x000000030f147211 */ /* 0x000fc400078210ff */
[-C--:B------:R-:W-:Y:S01]  /*11e50*/  LEA.HI.X.SX32 R13, R198, R0.reuse, 0x2, P3 ;  /* 0x00000000c60d7211 */ /* 0x080fe200018f16ff */
[----:B------:R-:W-:Y:S01]  /*11e60*/  STL.64 [R1+0x768], R204 ;  /* 0x000768cc01007387 */ /* 0x000fe20000100a00 */
[-C--:B------:R-:W-:Y:S02]  /*11e70*/  LEA R220, P2, R14, R3.reuse, 0x2 ;  /* 0x000000030edc7211 */ /* 0x080fe400078410ff */
[-C--:B---3--:R-:W-:Y:S01]  /*11e80*/  LEA R206, P6, R37, R3.reuse, 0x2 ;  /* 0x0000000325ce7211 */ /* 0x088fe200078c10ff */
[----:B------:R-:W-:Y:S01]  /*11e90*/  STL.64 [R1+0x770], R182 ;  /* 0x000770b601007387 */ /* 0x000fe20000100a00 */
[-C--:B------:R-:W-:Y:S02]  /*11ea0*/  LEA.HI.X.SX32 R213, R29, R0.reuse, 0x2, P4 ;  /* 0x000000001dd57211 */ /* 0x080fe400020f16ff */
[----:B------:R-:W-:Y:S01]  /*11eb0*/  LEA R198, P3, R36, R3, 0x2 ;  /* 0x0000000324c67211 */ /* 0x000fe200078610ff */
[----:B------:R3:W-:Y:S01]  /*11ec0*/  STL.64 [R1+0x778], R4 ;  /* 0x0007780401007387 */ /* 0x0007e20000100a00 */
[----:B------:R-:W-:-:S02]  /*11ed0*/  LEA.HI.X.SX32 R191, R28, R0, 0x2, P5 ;  /* 0x000000001cbf7211 */ /* 0x000fc400028f16ff */
[-C--:B------:R-:W-:Y:S01]  /*11ee0*/  LEA.HI.X.SX32 R207, R37, R0.reuse, 0x2, P6 ;  /* 0x0000000025cf7211 */ /* 0x080fe200030f16ff */
[----:B------:R-:W-:Y:S01]  /*11ef0*/  STL.64 [R1+0x780], R12 ;  /* 0x0007800c01007387 */ /* 0x000fe20000100a00 */
[-C--:B------:R-:W-:Y:S02]  /*11f00*/  LEA.HI.X.SX32 R21, R15, R0.reuse, 0x2, P1 ;  /* 0x000000000f157211 */ /* 0x080fe400008f16ff */
[-C--:B------:R-:W-:Y:S01]  /*11f10*/  LEA.HI.X.SX32 R221, R14, R0.reuse, 0x2, P2 ;  /* 0x000000000edd7211 */ /* 0x080fe200010f16ff */
[----:B------:R-:W-:Y:S01]  /*11f20*/  STL.64 [R1+0x788], R212 ;  /* 0x000788d401007387 */ /* 0x000fe20000100a00 */
[-C--:B------:R-:W-:Y:S02]  /*11f30*/  LEA R28, P5, R53, R3.reuse, 0x2 ;  /* 0x00000003351c7211 */ /* 0x080fe400078a10ff */
[----:B---3--:R-:W-:Y:S01]  /*11f40*/  LEA R4, P4, R91, R3, 0x2 ;  /* 0x000000035b047211 */ /* 0x008fe200078810ff */
[----:B------:R-:W-:Y:S01]  /*11f50*/  STL.64 [R1+0x790], R190 ;  /* 0x000790be01007387 */ /* 0x000fe20000100a00 */
[----:B------:R-:W-:-:S02]  /*11f60*/  LEA.HI.X.SX32 R199, R36, R0, 0x2, P3 ;  /* 0x0000000024c77211 */ /* 0x000fc400018f16ff */
[-C--:B------:R-:W-:Y:S01]  /*11f70*/  LEA R228, P6, R45, R3.reuse, 0x2 ;  /* 0x000000032de47211 */ /* 0x080fe200078c10ff */
[----:B------:R3:W-:Y:S01]  /*11f80*/  STL.64 [R1+0x798], R206 ;  /* 0x000798ce01007387 */ /* 0x0007e20000100a00 */
[-C--:B------:R-:W-:Y:S02]  /*11f90*/  LEA.HI.X.SX32 R5, R91, R0.reuse, 0x2, P4 ;  /* 0x000000005b057211 */ /* 0x080fe400020f16ff */
[-C--:B------:R-:W-:Y:S01]  /*11fa0*/  LEA R14, P2, R52, R3.reuse, 0x2 ;  /* 0x00000003340e7211 */ /* 0x080fe200078410ff */
[----:B------:R-:W-:Y:S01]  /*11fb0*/  STL.64 [R1+0x7a0], R20 ;  /* 0x0007a01401007387 */ /* 0x000fe20000100a00 */
[-C--:B------:R-:W-:Y:S02]  /*11fc0*/  LEA R36, P3, R31, R3.reuse, 0x2 ;  /* 0x000000031f247211 */ /* 0x080fe400078610ff */
[----:B------:R-:W-:Y:S01]  /*11fd0*/  LEA.HI.X.SX32 R29, R53, R0, 0x2, P5 ;  /* 0x00000000351d7211 */ /* 0x000fe200028f16ff */
[----:B------:R-:W-:Y:S01]  /*11fe0*/  STL.64 [R1+0x7a8], R220 ;  /* 0x0007a8dc01007387 */ /* 0x000fe20000100a00 */
[----:B------:R-:W-:-:S02]  /*11ff0*/  LEA R236, P4, R30, R3, 0x2 ;  /* 0x000000031eec7211 */ /* 0x000fc400078810ff */
[-C--:B---3--:R-:W-:Y:S01]  /*12000*/  LEA R206, P1, R44, R3.reuse, 0x2 ;  /* 0x000000032cce7211 */ /* 0x088fe200078210ff */
[----:B------:R-:W-:Y:S01]  /*12010*/  STL.64 [R1+0x7b0], R198 ;  /* 0x0007b0c601007387 */ /* 0x000fe20000100a00 */
[-C--:B------:R-:W-:Y:S02]  /*12020*/  LEA.HI.X.SX32 R229, R45, R0.reuse, 0x2, P6 ;  /* 0x000000002de57211 */ /* 0x080fe400030f16ff */
[----:B------:R-:W-:Y:S01]  /*12030*/  LEA R214, P5, R23, R3, 0x2 ;  /* 0x0000000317d67211 */ /* 0x000fe200078a10ff */
[----:B------:R3:W-:Y:S01]  /*12040*/  STL.64 [R1+0x7b8], R4 ;  /* 0x0007b80401007387 */ /* 0x0007e20000100a00 */
[-C--:B------:R-:W-:Y:S02]  /*12050*/  LEA.HI.X.SX32 R15, R52, R0.reuse, 0x2, P2 ;  /* 0x00000000340f7211 */ /* 0x080fe400010f16ff */
[-C--:B------:R-:W-:Y:S01]  /*12060*/  LEA.HI.X.SX32 R207, R44, R0.reuse, 0x2, P1 ;  /* 0x000000002ccf7211 */ /* 0x080fe200008f16ff */
[----:B------:R-:W-:Y:S01]  /*12070*/  STL.64 [R1+0x7c0], R28 ;  /* 0x0007c01c01007387 */ /* 0x000fe20000100a00 */
[----:B------:R-:W-:-:S02]  /*12080*/  LEA.HI.X.SX32 R37, R31, R0, 0x2, P3 ;  /* 0x000000001f257211 */ /* 0x000fc400018f16ff */
[-C--:B------:R-:W-:Y:S01]  /*12090*/  LEA.HI.X.SX32 R237, R30, R0.reuse, 0x2, P4 ;  /* 0x000000001eed7211 */ /* 0x080fe200020f16ff */
[----:B------:R-:W-:Y:S01]  /*120a0*/  STL.64 [R1+0x7c8], R228 ;  /* 0x0007c8e401007387 */ /* 0x000fe20000100a00 */
[-C--:B------:R-:W-:Y:S02]  /*120b0*/  LEA.HI.X.SX32 R215, R23, R0.reuse, 0x2, P5 ;  /* 0x0000000017d77211 */ /* 0x080fe400028f16ff */
[CC--:B---3--:R-:W-:Y:S01]  /*120c0*/  LEA R4, P6, R22.reuse, R3.reuse, 0x2 ;  /* 0x0000000316047211 */ /* 0x0c8fe200078c10ff */
[----:B------:R3:W-:Y:S03]  /*120d0*/  STL.64 [R1+0x7d8], R14 ;  /* 0x0007d80e01007387 */ /* 0x0007e60000100a00 */
[----:B------:R-:W-:Y:S01]  /*120e0*/  LEA.HI.X.SX32 R5, R22, R0, 0x2, P6 ;  /* 0x0000000016057211 */ /* 0x000fe200030f16ff */
[----:B------:R-:W-:Y:S04]  /*120f0*/  STL.64 [R1+0x7d0], R206 ;  /* 0x0007d0ce01007387 */ /* 0x000fe80000100a00 */
[----:B------:R-:W-:Y:S01]  /*12100*/  STL.64 [R1+0x7e0], R36 ;  /* 0x0007e02401007387 */ /* 0x000fe20000100a00 */
[----:B---3--:R-:W-:-:S03]  /*12110*/  LEA R14, P2, R61, R3, 0x2 ;  /* 0x000000033d0e7211 */ /* 0x008fc600078410ff */
[----:B------:R-:W-:Y:S01]  /*12120*/  STL.64 [R1+0x7e8], R236 ;  /* 0x0007e8ec01007387 */ /* 0x000fe20000100a00 */
[----:B------:R-:W-:-:S03]  /*12130*/  LEA.HI.X.SX32 R15, R61, R0, 0x2, P2 ;  /* 0x000000003d0f7211 */ /* 0x000fc600010f16ff */
[----:B------:R-:W-:Y:S04]  /*12140*/  STL.64 [R1+0x7f0], R214 ;  /* 0x0007f0d601007387 */ /* 0x000fe80000100a00 */
[----:B------:R3:W-:Y:S01]  /*12150*/  STL.64 [R1+0x7f8], R4 ;  /* 0x0007f80401007387 */ /* 0x0007e20000100a00 */
[-C--:B------:R-:W-:Y:S02]  /*12160*/  LEA R44, P1, R90, R3.reuse, 0x2 ;  /* 0x000000035a2c7211 */ /* 0x080fe400078210ff */
[----:B---3--:R-:W-:-:S04]  /*12170*/  LEA R4, P2, R67, R3, 0x2 ;  /* 0x0000000343047211 */ /* 0x008fc800078410ff */
[-C--:B------:R-:W-:Y:S02]  /*12180*/  LEA.HI.X.SX32 R5, R67, R0.reuse, 0x2, P2 ;  /* 0x0000000043057211 */ /* 0x080fe400010f16ff */
[----:B------:R-:W3:Y:S01]  /*12190*/  LDC R67, c[0x0][0x230] ;  /* 0x00008c00ff437b82 */ /* 0x000ee20000000800 */
[----:B------:R-:W1:Y:S01]  /*121a0*/  S2R R58, SR_TID.X ;  /* 0x00000000003a7919 */ /* 0x000e620000002100 */
[-C--:B------:R-:W-:Y:S02]  /*121b0*/  LEA R222, P3, R60, R3.reuse, 0x2 ;  /* 0x000000033cde7211 */ /* 0x080fe400078610ff */
[----:B------:R-:W-:Y:S02]  /*121c0*/  LEA R30, P4, R83, R3, 0x2 ;  /* 0x00000003531e7211 */ /* 0x000fe400078810ff */
[-C--:B------:R-:W-:Y:S02]  /*121d0*/  LEA.HI.X.SX32 R45, R90, R0.reuse, 0x2, P1 ;  /* 0x000000005a2d7211 */ /* 0x080fe400008f16ff */
[----:B------:R-:W-:-:S02]  /*121e0*/  LEA.HI.X.SX32 R223, R60, R0, 0x2, P3 ;  /* 0x000000003cdf7211 */ /* 0x000fc400018f16ff */
[----:B------:R-:W-:Y:S01]  /*121f0*/  LEA.HI.X.SX32 R31, R83, R0, 0x2, P4 ;  /* 0x00000000531f7211 */ /* 0x000fe200020f16ff */
[----:B------:R-:W-:Y:S01]  /*12200*/  STL.64 [R1+0x800], R44 ;  /* 0x0008002c01007387 */ /* 0x000fe20000100a00 */
[----:B------:R-:W-:-:S03]  /*12210*/  LEA R52, P5, R82, R3, 0x2 ;  /* 0x0000000352347211 */ /* 0x000fc600078a10ff */
[----:B------:R-:W-:Y:S01]  /*12220*/  STL.64 [R1+0x808], R14 ;  /* 0x0008080e01007387 */ /* 0x000fe20000100a00 */
[----:B------:R-:W-:-:S03]  /*12230*/  LEA.HI.X.SX32 R53, R82, R0, 0x2, P5 ;  /* 0x0000000052357211 */ /* 0x000fc600028f16ff */
[----:B------:R-:W-:Y:S01]  /*12240*/  STL.64 [R1+0x810], R222 ;  /* 0x000810de01007387 */ /* 0x000fe20000100a00 */
[CC--:B------:R-:W-:Y:S02]  /*12250*/  LEA R22, P6, R75.reuse, R3.reuse, 0x2 ;  /* 0x000000034b167211 */ /* 0x0c0fe400078c10ff */
[-C--:B------:R-:W-:Y:S01]  /*12260*/  LEA R230, P1, R74, R3.reuse, 0x2 ;  /* 0x000000034ae67211 */ /* 0x080fe200078210ff */
[----:B------:R2:W-:Y:S01]  /*12270*/  STL.64 [R1+0x818], R30 ;  /* 0x0008181e01007387 */ /* 0x0005e20000100a00 */
[-C--:B------:R-:W-:Y:S02]  /*12280*/  LEA R60, P3, R66, R3.reuse, 0x2 ;  /* 0x00000003423c7211 */ /* 0x080fe400078610ff */
[-C--:B------:R-:W-:Y:S02]  /*12290*/  LEA R238, P5, R8, R3.reuse, 0x2 ;  /* 0x0000000308ee7211 */ /* 0x080fe400078a10ff */
[-C--:B------:R-:W-:Y:S02]  /*122a0*/  LEA.HI.X.SX32 R23, R75, R0.reuse, 0x2, P6 ;  /* 0x000000004b177211 */ /* 0x080fe400030f16ff */
[-C--:B------:R-:W-:Y:S01]  /*122b0*/  LEA.HI.X.SX32 R231, R74, R0.reuse, 0x2, P1 ;  /* 0x000000004ae77211 */ /* 0x080fe200008f16ff */
[----:B------:R-:W-:Y:S01]  /*122c0*/  USEL UR4, URZ, 0x4, !UP0 ;  /* 0x000000043f047887 */ /* 0x000fe2000c000000 */
[----:B--2---:R-:W-:Y:S01]  /*122d0*/  LEA R30, P4, R9, R3, 0x2 ;  /* 0x00000003091e7211 */ /* 0x004fe200078810ff */
[----:B------:R-:W2:Y:S01]  /*122e0*/  LDC R75, c[0x0][0x230] ;  /* 0x00008c00ff4b7b82 */ /* 0x000ea20000000800 */
[----:B------:R-:W-:-:S02]  /*122f0*/  LEA.HI.X.SX32 R61, R66, R0, 0x2, P3 ;  /* 0x00000000423d7211 */ /* 0x000fc400018f16ff */
[-C--:B------:R-:W-:Y:S02]  /*12300*/  LEA.HI.X.SX32 R31, R9, R0.reuse, 0x2, P4 ;  /* 0x00000000091f7211 */ /* 0x080fe400020f16ff */
[----:B------:R-:W-:Y:S01]  /*12310*/  LEA.HI.X.SX32 R239, R8, R0, 0x2, P5 ;  /* 0x0000000008ef7211 */ /* 0x000fe200028f16ff */
[----:B---3--:R-:W-:Y:S02]  /*12320*/  VIADD R0, R67, 0xffffffff ;  /* 0xffffffff43007836 */ /* 0x008fe40000000000 */
[----:B------:R-:W3:Y:S08]  /*12330*/  LDC R66, c[0x0][0x230] ;  /* 0x00008c00ff427b82 */ /* 0x000ef00000000800 */
[----:B------:R-:W4:Y:S01]  /*12340*/  LDC R67, c[0x0][0x230] ;  /* 0x00008c00ff437b82 */ /* 0x000f220000000800 */
[----:B-1----:R-:W-:Y:S01]  /*12350*/  LOP3.LUT R59, R58, 0x3f, RZ, 0xc0, !PT ;  /* 0x0000003f3a3b7812 */ /* 0x002fe200078ec0ff */
[----:B------:R-:W-:Y:S01]  /*12360*/  IMAD.U32 R3, RZ, RZ, UR4 ;  /* 0x00000004ff037e24 */ /* 0x000fe2000f8e00ff */
[----:B------:R-:W-:Y:S02]  /*12370*/  STL.64 [R1+0x820], R52 ;  /* 0x0008203401007387 */ /* 0x000fe40000100a00 */
[----:B------:R-:W-:-:S02]  /*12380*/  ISETP.GE.AND P0, PT, R59, UR5, PT ;  /* 0x000000053b007c0c */ /* 0x000fc4000bf06270 */
[----:B------:R-:W-:Y:S02]  /*12390*/  STL.64 [R1+0x828], R22 ;  /* 0x0008281601007387 */ /* 0x000fe40000100a00 */
[----:B------:R-:W-:Y:S02]  /*123a0*/  SEL R3, R3, RZ, !P0 ;  /* 0x000000ff03037207 */ /* 0x000fe40004000000 */
[----:B------:R-:W-:Y:S01]  /*123b0*/  STL.64 [R1+0x830], R230 ;  /* 0x000830e601007387 */ /* 0x000fe20000100a00 */
[----:B------:R-:W-:-:S03]  /*123c0*/  ISETP.GE.U32.AND P6, PT, R0, 0x7fffffc0, PT ;  /* 0x7fffffc00000780c */ /* 0x000fc60003fc6070 */
[----:B------:R1:W-:Y:S01]  /*123d0*/  STL.64 [R1+0x838], R4 ;  /* 0x0008380401007387 */ /* 0x0003e20000100a00 */
[----:B------:R-:W-:Y:S01]  /*123e0*/  ISETP.NE.U32.AND P2, PT, R3, RZ, PT ;  /* 0x000000ff0300720c */ /* 0x000fe20003f45070 */
[----:B---3--:R-:W-:Y:S02]  /*123f0*/  VIADD R3, R66, 0xfffffffd ;  /* 0xfffffffd42037836 */ /* 0x008fe40000000000 */
[----:B------:R-:W3:Y:S01]  /*12400*/  LDC R66, c[0x0][0x230] ;  /* 0x00008c00ff427b82 */ /* 0x000ee20000000800 */
[----:B------:R-:W-:Y:S02]  /*12410*/  IMAD.SHL.U32 R8, R58, 0x10, RZ ;  /* 0x000000103a087824 */ /* 0x000fe400078e00ff */
[----:B----4-:R-:W-:-:S05]  /*12420*/  VIADD R0, R67, 0xfffffffc ;  /* 0xfffffffc43007836 */ /* 0x010fca0000000000 */
[----:B-1----:R-:W1:Y:S01]  /*12430*/  LDC R5, c[0x0][0x230] ;  /* 0x00008c00ff057b82 */ /* 0x002e620000000800 */
[----:B------:R-:W-:-:S07]  /*12440*/  UMOV UR4, 0x400 ;  /* 0x0000040000047882 */ /* 0x000fce0000000000 */
[----:B------:R-:W4:Y:S01]  /*12450*/  LDC R67, c[0x0][0x230] ;  /* 0x00008c00ff437b82 */ /* 0x000f220000000800 */
[----:B------:R-:W-:Y:S01]  /*12460*/  ISETP.GE.U32.AND P4, PT, R0, 0x7fffffbd, PT ;  /* 0x7fffffbd0000780c */ /* 0x000fe20003f86070 */
[----:B------:R-:W-:Y:S01]  /*12470*/  ULEA UR61, UR61, UR4, 0x18 ;  /* 0x000000043d3d7291 */ /* 0x000fe2000f8ec03f */
[----:B------:R-:W-:Y:S02]  /*12480*/  LOP3.LUT R0, R8, 0x70, RZ, 0xc0, !PT ;  /* 0x0000007008007812 */ /* 0x000fe400078ec0ff */
[----:B------:R-:W-:Y:S01]  /*12490*/  LOP3.LUT R58, R58, 0x7f, RZ, 0xc0, !PT ;  /* 0x0000007f3a3a7812 */ /* 0x000fe200078ec0ff */
[----:B--2---:R-:W-:Y:S02]  /*124a0*/  VIADD R4, R75, 0xfffffffe ;  /* 0xfffffffe4b047836 */ /* 0x004fe40000000000 */
[----:B------:R-:W-:Y:S02]  /*124b0*/  MOV R244, UR61 ;  /* 0x0000003d00f47c02 */ /* 0x000fe40008000f00 */
[----:B------:R-:W-:Y:S01]  /*124c0*/  IMAD R8, R58, 0x80, R0 ;  /* 0x000000803a087824 */ /* 0x000fe200078e0200 */
[----:B------:R-:W-:Y:S01]  /*124d0*/  ISETP.GE.U32.AND P5, PT, R4, 0x7fffffbf, PT ;  /* 0x7fffffbf0400780c */ /* 0x000fe20003fa6070 */
[----:B------:R-:W-:-:S03]  /*124e0*/  ULDC.64 UR4, c[0x0][0x208] ;  /* 0x0000820000047ab9 */ /* 0x000fc60000000a00 */
[----:B------:R-:W-:Y:S01]  /*124f0*/  IADD3 R245, R8, 0x100000, R244 ;  /* 0x0010000008f57810 */ /* 0x000fe20007ffe0f4 */
[----:B-1----:R-:W-:Y:S01]  /*12500*/  VIADD R0, R5, 0xffffffdd ;  /* 0xffffffdd05007836 */ /* 0x002fe20000000000 */
[----:B------:R-:W-:Y:S01]  /*12510*/  ISETP.GE.U32.AND P3, PT, R3, 0x7fffffbe, PT ;  /* 0x7fffffbe0300780c */ /* 0x000fe20003f66070 */
[----:B---3--:R-:W-:Y:S02]  /*12520*/  VIADD R4, R66, 0xffffffdf ;  /* 0xffffffdf42047836 */ /* 0x008fe40000000000 */
[----:B------:R-:W-:Y:S01]  /*12530*/  @!PT LDS RZ, [RZ] ;  /* 0x00000000fffff984 */ /* 0x000fe20000000800 */
[----:B------:R-:W-:Y:S01]  /*12540*/  @!PT LDS RZ, [RZ] ;  /* 0x00000000fffff984 */ /* 0x000fe20000000800 */
[----:B------:R-:W-:Y:S01]  /*12550*/  @!PT LDS RZ, [RZ] ;  /* 0x00000000fffff984 */ /* 0x000fe20000000800 */
[----:B------:R-:W-:Y:S01]  /*12560*/  LDGSTS.E [R245+-0x80000], desc[UR4][R242.64], !P6 ;  /* 0x80000000f2f57fae */ /* 0x000fe2000f121844 */
[----:B------:R-:W-:-:S03]  /*12570*/  IMAD.WIDE R74, R2, 0x4, R242 ;  /* 0x00000004024a7825 */ /* 0x000fc600078e02f2 */
[----:B------:R-:W-:Y:S01]  /*12580*/  LDGSTS.E [R245+-0x7c000], desc[UR4][R240.64], !P6 ;  /* 0x84000000f0f57fae */ /* 0x000fe2000f121844 */
[----:B----4-:R-:W-:Y:S01]  /*12590*/  VIADD R3, R67, 0xffffffde ;  /* 0xffffffde43037836 */ /* 0x010fe20000000000 */
[----:B------:R-:W-:Y:S01]  /*125a0*/  ISETP.GE.U32.AND P6, PT, R0, 0x7fffff9e, PT ;  /* 0x7fffff9e0000780c */ /* 0x000fe20003fc6070 */
[----:B------:R-:W-:Y:S01]  /*125b0*/  IMAD.WIDE R66, R2, 0x4, R240 ;  /* 0x0000000402427825 */ /* 0x000fe200078e02f0 */
[----:B------:R1:W-:Y:S03]  /*125c0*/  LDGSTS.E [R245+-0x7fffc], desc[UR4][R74.64], !P5 ;  /* 0x800040004af57fae */ /* 0x0003e6000e921844 */
[----:B------:R-:W-:Y:S01]  /*125d0*/  VIADD R0, R6, 0xffffffdc ;  /* 0xffffffdc06007836 */ /* 0x000fe20000000000 */
[----:B------:R2:W-:Y:S01]  /*125e0*/  LDGSTS.E [R245+-0x7bffc], desc[UR4][R66.64], !P5 ;  /* 0x8400400042f57fae */ /* 0x0005e2000e921844 */
[----:B------:R-:W3:Y:S01]  /*125f0*/  LDC R6, c[0x0][0x230] ;  /* 0x00008c00ff067b82 */ /* 0x000ee20000000800 */
[----:B------:R-:W-:-:S02]  /*12600*/  ISETP.GE.U32.AND P1, PT, R3, 0x7fffff9f, PT ;  /* 0x7fffff9f0300780c */ /* 0x000fc40003f26070 */
[----:B------:R-:W-:Y:S01]  /*12610*/  ISETP.GE.U32.AND P5, PT, R0, 0x7fffff9d, PT ;  /* 0x7fffff9d0000780c */ /* 0x000fe20003fa6070 */
[C---:B------:R-:W-:Y:S01]  /*12620*/  IMAD.SHL.U32 R0, R2.reuse, 0x2, RZ ;  /* 0x0000000202007824 */ /* 0x040fe200078e00ff */
[----:B------:R-:W-:Y:S01]  /*12630*/  STL.64 [R1+0x840], R60 ;  /* 0x0008403c01007387 */ /* 0x000fe20000100a00 */
[----:B------:R-:W-:Y:S02]  /*12640*/  IMAD R3, R2, 0x3, RZ ;  /* 0x0000000302037824 */ /* 0x000fe400078e02ff */
[----:B------:R-:W-:Y:S01]  /*12650*/  IMAD.WIDE R90, R0, 0x4, R242 ;  /* 0x00000004005a7825 */ /* 0x000fe200078e02f2 */
[----:B------:R-:W-:Y:S01]  /*12660*/  STL.64 [R1+0x850], R30 ;  /* 0x0008501e01007387 */ /* 0x000fe20000100a00 */
[----:B------:R-:W-:Y:S02]  /*12670*/  ISETP.GE.U32.AND P0, PT, R4, 0x7fffffa0, PT ;  /* 0x7fffffa00400780c */ /* 0x000fe40003f06070 */
[----:B------:R-:W-:Y:S01]  /*12680*/  IMAD.WIDE R82, R0, 0x4, R240 ;  /* 0x0000000400527825 */ /* 0x000fe200078e02f0 */
[----:B------:R-:W-:Y:S04]  /*12690*/  STL.64 [R1+0x848], R238 ;  /* 0x000848ee01007387 */ /* 0x000fe80000100a00 */
[----:B------:R1:W-:Y:S01]  /*126a0*/  STL.64 [R1+0x580], R74 ;  /* 0x0005804a01007387 */ /* 0x0003e20000100a00 */
[----:B------:R-:W-:-:S03]  /*126b0*/  IMAD.SHL.U32 R4, R2, 0x20, RZ ;  /* 0x0000002002047824 */ /* 0x000fc600078e00ff */
[----:B------:R2:W-:Y:S04]  /*126c0*/  STL.64 [R1+0x578], R66 ;  /* 0x0005784201007387 */ /* 0x0005e80000100a00 */
[----:B------:R-:W-:Y:S01]  /*126d0*/  STL.64 [R1+0x570], R90 ;  /* 0x0005705a01007387 */ /* 0x000fe20000100a00 */
[----:B-1----:R-:W-:-:S03]  /*126e0*/  IMAD.WIDE R74, R3, 0x4, R242 ;  /* 0x00000004034a7825 */ /* 0x002fc600078e02f2 */
[----:B------:R-:W-:Y:S01]  /*126f0*/  LDGSTS.E [R245+-0x7fff8], desc[UR4][R90.64], !P3 ;  /* 0x800080005af57fae */ /* 0x000fe2000d921844 */
[----:B--2---:R-:W-:-:S03]  /*12700*/  IMAD.WIDE R66, R3, 0x4, R240 ;  /* 0x0000000403427825 */ /* 0x004fc600078e02f0 */
[----:B------:R-:W-:Y:S04]  /*12710*/  STL.64 [R1+0x568], R82 ;  /* 0x0005685201007387 */ /* 0x000fe80000100a00 */
[----:B------:R-:W-:Y:S01]  /*12720*/  LDGSTS.E [R245+-0x7bff8], desc[UR4][R82.64], !P3 ;  /* 0x8400800052f57fae */ /* 0x000fe2000d921844 */
[----:B------:R-:W-:Y:S02]  /*12730*/  VIADD R0, R247, 0xfffffffa ;  /* 0xfffffffaf7007836 */ /* 0x000fe40000000000 */
[----:B------:R-:W-:Y:S01]  /*12740*/  VIADD R5, R246, 0xfffffffb ;  /* 0xfffffffbf6057836 */ /* 0x000fe20000000000 */
[----:B------:R1:W-:Y:S01]  /*12750*/  STL.64 [R1+0x560], R74 ;  /* 0x0005604a01007387 */ /* 0x0003e20000100a00 */
[----:B---3--:R-:W-:Y:S01]  /*12760*/  VIADD R3, R6, 0xfffffff9 ;  /* 0xfffffff906037836 */ /* 0x008fe20000000000 */
[----:B------:R-:W2:Y:S02]  /*12770*/  LDC R247, c[0x0][0x230] ;  /* 0x00008c00fff77b82 */ /* 0x000ea40000000800 */
[----:B------:R1:W-:Y:S04]  /*12780*/  LDGSTS.E [R245+-0x7fff4], desc[UR4][R74.64], !P4 ;  /* 0x8000c0004af57fae */ /* 0x0003e8000e121844 */
[----:B------:R3:W-:Y:S01]  /*12790*/  STL.64 [R1+0x558], R66 ;  /* 0x0005584201007387 */ /* 0x0007e20000100a00 */
[----:B------:R-:W-:Y:S01]  /*127a0*/  ISETP.GE.U32.AND P3, PT, R5, 0x7fffffbc, PT ;  /* 0x7fffffbc0500780c */ /* 0x000fe20003f66070 */
[----:B------:R-:W4:Y:S02]  /*127b0*/  LDC R6, c[0x0][0x230] ;  /* 0x00008c00ff067b82 */ /* 0x000f240000000800 */
[----:B------:R3:W-:Y:S01]  /*127c0*/  LDGSTS.E [R245+-0x7bff4], desc[UR4][R66.64], !P4 ;  /* 0x8400c00042f57fae */ /* 0x0007e2000e121844 */
[----:B-1----:R-:W-:Y:S01]  /*127d0*/  IMAD.WIDE R74, R4, 0x4, R242 ;  /* 0x00000004044a7825 */ /* 0x002fe200078e02f2 */
[----:B------:R-:W-:-:S04]  /*127e0*/  ISETP.GE.U32.AND P4, PT, R0, 0x7fffffbb, PT ;  /* 0x7fffffbb0000780c */ /* 0x000fc80003f86070 */
[----:B------:R-:W1:Y:S01]  /*127f0*/  LDC R5, c[0x0][0x230] ;  /* 0x00008c00ff057b82 */ /* 0x000e620000000800 */
[----:B---3--:R-:W-:Y:S01]  /*12800*/  IMAD.WIDE R66, R4, 0x4, R240 ;  /* 0x0000000404427825 */ /* 0x008fe200078e02f0 */
[----:B------:R3:W-:Y:S06]  /*12810*/  LDGSTS.E [R245+-0x78000], desc[UR4][R74.64], !P0 ;  /* 0x880000004af57fae */ /* 0x0007ec000c121844 */
[----:B------:R-:W2:Y:S01]  /*12820*/  LDC R4, c[0x0][0x230] ;  /* 0x00008c00ff047b82 */ /* 0x000ea20000000800 */
[----:B------:R-:W-:Y:S01]  /*12830*/  IMAD R0, R2, 0x21, RZ ;  /* 0x0000002102007824 */ /* 0x000fe200078e02ff */
[----:B------:R3:W-:Y:S04]  /*12840*/  STL.64 [R1+0x3c8], R74 ;  /* 0x0003c84a01007387 */ /* 0x0007e80000100a00 */
[----:B------:R3:W-:Y:S04]  /*12850*/  STL.64 [R1+0x3c0], R66 ;  /* 0x0003c04201007387 */ /* 0x0007e80000100a00 */
[----:B------:R4:W-:Y:S01]  /*12860*/  LDGSTS.E [R245+-0x74000], desc[UR4][R66.64], !P0 ;  /* 0x8c00000042f57fae */ /* 0x0009e2000c121844 */
[----:B------:R-:W-:Y:S01]  /*12870*/  ISETP.GE.U32.AND P0, PT, R3, 0x7fffffba, PT ;  /* 0x7fffffba0300780c */ /* 0x000fe20003f06070 */
[----:B------:R-:W-:-:S02]  /*12880*/  VIADD R3, R248, 0xfffffff8 ;  /* 0xfffffff8f8037836 */ /* 0x000fc40000000000 */
[----:B---3--:R-:W-:Y:S01]  /*12890*/  IMAD.WIDE R74, R0, 0x4, R242 ;  /* 0x00000004004a7825 */ /* 0x008fe200078e02f2 */
[----:B------:R-:W-:Y:S01]  /*128a0*/  LOP3.LUT R9, R8, 0x10, RZ, 0x3c, !PT ;  /* 0x0000001008097812 */ /* 0x000fe200078e3cff */
[----:B------:R-:W3:Y:S02]  /*128b0*/  LDC R248, c[0x0][0x230] ;  /* 0x00008c00fff87b82 */ /* 0x000ee40000000800 */
[----:B----4-:R-:W-:Y:S01]  /*128c0*/  IMAD.WIDE R66, R0, 0x4, R240 ;  /* 0x0000000400427825 */ /* 0x010fe200078e02f0 */
[----:B------:R4:W-:Y:S03]  /*128d0*/  STL.64 [R1+0x3b8], R74 ;  /* 0x0003b84a01007387 */ /* 0x0009e60000100a00 */
[----:B------:R-:W-:Y:S01]  /*128e0*/  IMAD R0, R2, 0x22, RZ ;  /* 0x0000002202007824 */ /* 0x000fe200078e02ff */
[----:B------:R4:W-:Y:S04]  /*128f0*/  LDGSTS.E [R245+-0x77ffc], desc[UR4][R74.64], !P1 ;  /* 0x880040004af57fae */ /* 0x0009e8000c921844 */
[----:B------:R1:W-:Y:S04]  /*12900*/  STL.64 [R1+0x3b0], R66 ;  /* 0x0003b04201007387 */ /* 0x0003e80000100a00 */
[----:B------:R1:W-:Y:S01]  /*12910*/  LDGSTS.E [R245+-0x73ffc], desc[UR4][R66.64], !P1 ;  /* 0x8c00400042f57fae */ /* 0x0003e2000c921844 */
[----:B------:R-:W-:Y:S01]  /*12920*/  ISETP.GE.U32.AND P1, PT, R3, 0x7fffffb9, PT ;  /* 0x7fffffb90300780c */ /* 0x000fe20003f26070 */
[----:B------:R-:W-:-:S02]  /*12930*/  VIADD R3, R249, 0xffffffdb ;  /* 0xffffffdbf9037836 */ /* 0x000fc40000000000 */
[----:B----4-:R-:W-:Y:S01]  /*12940*/  IMAD.WIDE R74, R0, 0x4, R242 ;  /* 0x00000004004a7825 */ /* 0x010fe200078e02f2 */
[----:B------:R-:W-:Y:S01]  /*12950*/  IADD3 R246, R244, 0x100000, R9 ;  /* 0x00100000f4f67810 */ /* 0x000fe20007ffe009 */
[----:B------:R-:W4:Y:S03]  /*12960*/  LDC R249, c[0x0][0x230] ;  /* 0x00008c00fff97b82 */ /* 0x000f260000000800 */
[----:B------:R2:W-:Y:S01]  /*12970*/  LDGSTS.E [R245+-0x77ff8], desc[UR4][R74.64], !P6 ;  /* 0x880080004af57fae */ /* 0x0005e2000f121844 */
[----:B-1----:R-:W-:-:S03]  /*12980*/  IMAD.WIDE R66, R0, 0x4, R240 ;  /* 0x0000000400427825 */ /* 0x002fc600078e02f0 */
[----:B------:R1:W-:Y:S01]  /*12990*/  STL.64 [R1+0x3a8], R74 ;  /* 0x0003a84a01007387 */ /* 0x0003e20000100a00 */
[----:B------:R-:W-:-:S03]  /*129a0*/  IMAD R0, R2, 0x23, RZ ;  /* 0x0000002302007824 */ /* 0x000fc600078e02ff */
[----:B------:R3:W-:Y:S01]  /*129b0*/  LDGSTS.E [R245+-0x73ff8], desc[UR4][R66.64], !P6 ;  /* 0x8c00800042f57fae */ /* 0x0007e2000f121844 */
[----:B------:R-:W-:Y:S01]  /*129c0*/  ISETP.GE.U32.AND P6, PT, R3, 0x7fffff9c, PT ;  /* 0x7fffff9c0300780c */ /* 0x000fe20003fc6070 */
[----:B--2---:R-:W-:Y:S02]  /*129d0*/  VIADD R3, R4, 0xffffffda ;  /* 0xffffffda04037836 */ /* 0x004fe40000000000 */
[----:B------:R3:W-:Y:S01]  /*129e0*/  STL.64 [R1+0x3a0], R66 ;  /* 0x0003a04201007387 */ /* 0x0007e20000100a00 */
[----:B------:R-:W2:Y:S01]  /*129f0*/  LDC R4, c[0x0][0x230] ;  /* 0x00008c00ff047b82 */ /* 0x000ea20000000800 */
[----:B-1----:R-:W-:-:S04]  /*12a00*/  IMAD.WIDE R74, R0, 0x4, R242 ;  /* 0x00000004004a7825 */ /* 0x002fc800078e02f2 */
[----:B---3--:R-:W-:Y:S01]  /*12a10*/  IMAD.WIDE R66, R0, 0x4, R240 ;  /* 0x0000000400427825 */ /* 0x008fe200078e02f0 */
[----:B------:R1:W-:Y:S03]  /*12a20*/  STL.64 [R1+0x398], R74 ;  /* 0x0003984a01007387 */ /* 0x0003e60000100a00 */
[----:B------:R-:W-:Y:S01]  /*12a30*/  IMAD.SHL.U32 R0, R2, 0x4, RZ ;  /* 0x0000000402007824 */ /* 0x000fe200078e00ff */
[----:B------:R1:W-:Y:S04]  /*12a40*/  LDGSTS.E [R245+-0x77ff4], desc[UR4][R74.64], !P5 ;  /* 0x8800c0004af57fae */ /* 0x0003e8000e921844 */
[----:B------:R3:W-:Y:S04]  /*12a50*/  STL.64 [R1+0x390], R66 ;  /* 0x0003904201007387 */ /* 0x0007e80000100a00 */
[----:B------:R3:W-:Y:S01]  /*12a60*/  LDGSTS.E [R245+-0x73ff4], desc[UR4][R66.64], !P5 ;  /* 0x8c00c00042f57fae */ /* 0x0007e2000e921844 */
[----:B------:R-:W-:Y:S01]  /*12a70*/  ISETP.GE.U32.AND P5, PT, R3, 0x7fffff9b, PT ;  /* 0x7fffff9b0300780c */ /* 0x000fe20003fa6070 */
[----:B------:R-:W-:-:S02]  /*12a80*/  VIADD R3, R5, 0xffffffd9 ;  /* 0xffffffd905037836 */ /* 0x000fc40000000000 */
[C---:B-1----:R-:W-:Y:S01]  /*12a90*/  IMAD.WIDE R74, R0.reuse, 0x4, R242 ;  /* 0x00000004004a7825 */ /* 0x042fe200078e02f2 */
[----:B------:R-:W1:Y:S03]  /*12aa0*/  LDC R5, c[0x0][0x230] ;  /* 0x00008c00ff057b82 */ /* 0x000e660000000800 */
[----:B---3--:R-:W-:Y:S01]  /*12ab0*/  IMAD.WIDE R66, R0, 0x4, R240 ;  /* 0x0000000400427825 */ /* 0x008fe200078e02f0 */
[----:B------:R3:W-:Y:S03]  /*12ac0*/  STL.64 [R1+0x550], R74 ;  /* 0x0005504a01007387 */ /* 0x0007e60000100a00 */
[----:B------:R-:W-:Y:S01]  /*12ad0*/  IMAD R0, R2, 0x5, RZ ;  /* 0x0000000502007824 */ /* 0x000fe200078e02ff */
[----:B------:R3:W-:Y:S04]  /*12ae0*/  LDGSTS.E [R246+-0x80000], desc[UR4][R74.64], !P3 ;  /* 0x800000004af67fae */ /* 0x0007e8000d921844 */
[----:B------:R4:W-:Y:S04]  /*12af0*/  STL.64 [R1+0x548], R66 ;  /* 0x0005484201007387 */ /* 0x0009e80000100a00 */
[----:B------:R4:W-:Y:S01]  /*12b00*/  LDGSTS.E [R246+-0x7c000], desc[UR4][R66.64], !P3 ;  /* 0x8400000042f67fae */ /* 0x0009e2000d921844 */
[----:B------:R-:W-:Y:S01]  /*12b10*/  ISETP.GE.U32.AND P3, PT, R3, 0x7fffff9a, PT ;  /* 0x7fffff9a0300780c */ /* 0x000fe20003f66070 */
[----:B------:R-:W-:-:S02]  /*12b20*/  VIADD R3, R6, 0xffffffd8 ;  /* 0xffffffd806037836 */ /* 0x000fc40000000000 */
[C---:B---3--:R-:W-:Y:S01]  /*12b30*/  IMAD.WIDE R74, R0.reuse, 0x4, R242 ;  /* 0x00000004004a7825 */ /* 0x048fe200078e02f2 */
[----:B------:R-:W3:Y:S03]  /*12b40*/  LDC R6, c[0x0][0x230] ;  /* 0x00008c00ff067b82 */ /* 0x000ee60000000800 */
        /* <DEDUP_REMOVED lines=8> */
[C---:B----4-:R-:W-:Y:S01]  /*12bd0*/  IMAD.WIDE R74, R0.reuse, 0x4, R242 ;  /* 0x00000004004a7825 */ /* 0x050fe200078e02f2 */
[----:B------:R-:W4:Y:S04]  /*12be0*/  LDC R247, c[0x0][0x230] ;  /* 0x00008c00fff77b82 */ /* 0x000f280000000800 */
[----:B------:R1:W-:Y:S01]  /*12bf0*/  LDGSTS.E [R246+-0x7fff8], desc[UR4][R74.64], !P0 ;  /* 0x800080004af67fae */ /* 0x0003e2000c121844 */
[----:B--2---:R-:W-:-:S03]  /*12c00*/  IMAD.WIDE R66, R0, 0x4, R240 ;  /* 0x0000000400427825 */ /* 0x004fc600078e02f0 */
[----:B------:R1:W-:Y:S01]  /*12c10*/  STL.64 [R1+0x530], R74 ;  /* 0x0005304a01007387 */ /* 0x0003e20000100a00 */
[----:B------:R-:W-:-:S03]  /*12c20*/  IMAD R0, R2, 0x7, RZ ;  /* 0x0000000702007824 */ /* 0x000fc600078e02ff */
[----:B------:R2:W-:Y:S01]  /*12c30*/  LDGSTS.E [R246+-0x7bff8], desc[UR4][R66.64], !P0 ;  /* 0x8400800042f67fae */ /* 0x0005e2000c121844 */
[----:B------:R-:W-:Y:S01]  /*12c40*/  ISETP.GE.U32.AND P0, PT, R3, 0x7fffffb8, PT ;  /* 0x7fffffb80300780c */ /* 0x000fe20003f06070 */
[----:B------:R-:W-:Y:S02]  /*12c50*/  VIADD R3, R4, 0xfffffff6 ;  /* 0xfffffff604037836 */ /* 0x000fe40000000000 */
[----:B------:R2:W-:Y:S01]  /*12c60*/  STL.64 [R1+0x528], R66 ;  /* 0x0005284201007387 */ /* 0x0005e20000100a00 */
[----:B------:R-:W4:Y:S01]  /*12c70*/  LDC R4, c[0x0][0x230] ;  /* 0x00008c00ff047b82 */ /* 0x000f220000000800 */
[----:B-1----:R-:W-:-:S04]  /*12c80*/  IMAD.WIDE R74, R0, 0x4, R242 ;  /* 0x00000004004a7825 */ /* 0x002fc800078e02f2 */
[----:B--2---:R-:W-:Y:S01]  /*12c90*/  IMAD.WIDE R66, R0, 0x4, R240 ;  /* 0x0000000400427825 */ /* 0x004fe200078e02f0 */
[----:B------:R1:W-:Y:S03]  /*12ca0*/  STL.64 [R1+0x520], R74 ;  /* 0x0005204a01007387 */ /* 0x0003e60000100a00 */
[----:B------:R-:W-:Y:S01]  /*12cb0*/  IMAD R0, R2, 0x24, RZ ;  /* 0x0000002402007824 */ /* 0x000fe200078e02ff */
[----:B------:R1:W-:Y:S04]  /*12cc0*/  LDGSTS.E [R246+-0x7fff4], desc[UR4][R74.64], !P1 ;  /* 0x8000c0004af67fae */ /* 0x0003e8000c921844 */
[----:B------:R2:W-:Y:S04]  /*12cd0*/  STL.64 [R1+0x518], R66 ;  /* 0x0005184201007387 */ /* 0x0005e80000100a00 */
[----:B------:R2:W-:Y:S01]  /*12ce0*/  LDGSTS.E [R246+-0x7bff4], desc[UR4][R66.64], !P1 ;  /* 0x8400c00042f67fae */ /* 0x0005e2000c921844 */
[----:B------:R-:W-:Y:S01]  /*12cf0*/  ISETP.GE.U32.AND P1, PT, R3, 0x7fffffb7, PT ;  /* 0x7fffffb70300780c */ /* 0x000fe20003f26070 */
[----:B------:R-:W-:-:S02]  /*12d00*/  VIADD R3, R5, 0xfffffff5 ;  /* 0xfffffff505037836 */ /* 0x000fc40000000000 */
[C---:B-1----:R-:W-:Y:S01]  /*12d10*/  IMAD.WIDE R74, R0.reuse, 0x4, R242 ;  /* 0x00000004004a7825 */ /* 0x042fe200078e02f2 */
[----:B------:R-:W1:Y:S03]  /*12d20*/  LDC R5, c[0x0][0x230] ;  /* 0x00008c00ff057b82 */ /* 0x000e660000000800 */
[----:B--2---:R-:W-:Y:S01]  /*12d30*/  IMAD.WIDE R66, R0, 0x4, R240 ;  /* 0x0000000400427825 */ /* 0x004fe200078e02f0 */
[----:B------:R2:W-:Y:S03]  /*12d40*/  STL.64 [R1+0x388], R74 ;  /* 0x0003884a01007387 */ /* 0x0005e60000100a00 */
[----:B------:R-:W-:Y:S01]  /*12d50*/  IMAD R0, R2, 0x25, RZ ;  /* 0x0000002502007824 */ /* 0x000fe200078e02ff */
[----:B------:R2:W-:Y:S04]  /*12d60*/  LDGSTS.E [R246+-0x78000], desc[UR4][R74.64], !P6 ;  /* 0x880000004af67fae */ /* 0x0005e8000f121844 */
[----:B------:R4:W-:Y:S04]  /*12d70*/  STL.64 [R1+0x380], R66 ;  /* 0x0003804201007387 */ /* 0x0009e80000100a00 */
[----:B------:R4:W-:Y:S01]  /*12d80*/  LDGSTS.E [R246+-0x74000], desc[UR4][R66.64], !P6 ;  /* 0x8c00000042f67fae */ /* 0x0009e2000f121844 */
[----:B------:R-:W-:Y:S01]  /*12d90*/  ISETP.GE.U32.AND P6, PT, R3, 0x7fffffb6, PT ;  /* 0x7fffffb60300780c */ /* 0x000fe20003fc6070 */
[----:B---3--:R-:W-:-:S02]  /*12da0*/  VIADD R3, R6, 0xfffffff4 ;  /* 0xfffffff406037836 */ /* 0x008fc40000000000 */
[C---:B--2---:R-:W-:Y:S01]  /*12db0*/  IMAD.WIDE R74, R0.reuse, 0x4, R242 ;  /* 0x00000004004a7825 */ /* 0x044fe200078e02f2 */
[----:B------:R-:W2:Y:S03]  /*12dc0*/  LDC R6, c[0x0][0x230] ;  /* 0x00008c00ff067b82 */ /* 0x000ea60000000800 */
        /* <DEDUP_REMOVED lines=8> */
[----:B---3--:R-:W-:Y:S01]  /*12e50*/  IMAD.WIDE R74, R0, 0x4, R242 ;  /* 0x00000004004a7825 */ /* 0x008fe200078e02f2 */
[----:B------:R-:W-:-:S04]  /*12e60*/  LOP3.LUT R9, R8, 0x20, RZ, 0x3c, !PT ;  /* 0x0000002008097812 */ /* 0x000fc800078e3cff */
[----:B------:R3:W-:Y:S01]  /*12e70*/  LDGSTS.E [R246+-0x77ff8], desc[UR4][R74.64], !P3 ;  /* 0x880080004af67fae */ /* 0x0007e2000d921844 */
[----:B----4-:R-:W-:-:S03]  /*12e80*/  IMAD.WIDE R66, R0, 0x4, R240 ;  /* 0x0000000400427825 */ /* 0x010fc600078e02f0 */
[----:B------:R3:W-:Y:S01]  /*12e90*/  STL.64 [R1+0x368], R74 ;  /* 0x0003684a01007387 */ /* 0x0007e20000100a00 */
[----:B------:R-:W-:-:S03]  /*12ea0*/  IMAD R0, R2, 0x27, RZ ;  /* 0x0000002702007824 */ /* 0x000fc600078e02ff */
[----:B------:R4:W-:Y:S01]  /*12eb0*/  LDGSTS.E [R246+-0x73ff8], desc[UR4][R66.64], !P3 ;  /* 0x8c00800042f67fae */ /* 0x0009e2000d921844 */
[----:B------:R-:W-:Y:S02]  /*12ec0*/  ISETP.GE.U32.AND P3, PT, R3, 0x7fffff98, PT ;  /* 0x7fffff980300780c */ /* 0x000fe40003f66070 */
[----:B------:R-:W-:Y:S01]  /*12ed0*/  IADD3 R3, R4, -0x2a, RZ ;  /* 0xffffffd604037810 */ /* 0x000fe20007ffe0ff */
[----:B------:R4:W-:Y:S01]  /*12ee0*/  STL.64 [R1+0x360], R66 ;  /* 0x0003604201007387 */ /* 0x0009e20000100a00 */
[----:B------:R-:W2:Y:S01]  /*12ef0*/  LDC R4, c[0x0][0x230] ;  /* 0x00008c00ff047b82 */ /* 0x000ea20000000800 */
[----:B---3--:R-:W-:Y:S01]  /*12f00*/  IMAD.WIDE R74, R0, 0x4, R242 ;  /* 0x00000004004a7825 */ /* 0x008fe200078e02f2 */
[----:B------:R-:W-:-:S03]  /*12f10*/  IADD3 R247, R244, 0x100000, R9 ;  /* 0x00100000f4f77810 */ /* 0x000fc60007ffe009 */
[----:B----4-:R-:W-:Y:S01]  /*12f20*/  IMAD.WIDE R66, R0, 0x4, R240 ;  /* 0x0000000400427825 */ /* 0x010fe200078e02f0 */
[----:B------:R3:W-:Y:S03]  /*12f30*/  STL.64 [R1+0x358], R74 ;  /* 0x0003584a01007387 */ /* 0x0007e60000100a00 */
[----:B------:R-:W-:Y:S01]  /*12f40*/  IMAD.SHL.U32 R0, R2, 0x8, RZ ;  /* 0x0000000802007824 */ /* 0x000fe200078e00ff */
[----:B------:R3:W-:Y:S04]  /*12f50*/  LDGSTS.E [R246+-0x77ff4], desc[UR4][R74.64], !P4 ;  /* 0x8800c0004af67fae */ /* 0x0007e8000e121844 */
[----:B------:R4:W-:Y:S04]  /*12f60*/  STL.64 [R1+0x350], R66 ;  /* 0x0003504201007387 */ /* 0x0009e80000100a00 */
[----:B------:R4:W-:Y:S01]  /*12f70*/  LDGSTS.E [R246+-0x73ff4], desc[UR4][R66.64], !P4 ;  /* 0x8c00c00042f67fae */ /* 0x0009e2000e121844 */
[----:B------:R-:W-:Y:S01]  /*12f80*/  ISETP.GE.U32.AND P4, PT, R3, 0x7fffff97, PT ;  /* 0x7fffff970300780c */ /* 0x000fe20003f86070 */
[----:B-1----:R-:W-:-:S02]  /*12f90*/  VIADD R3, R5, 0xffffffd5 ;  /* 0xffffffd505037836 */ /* 0x002fc40000000000 */
[C---:B---3--:R-:W-:Y:S01]  /*12fa0*/  IMAD.WIDE R74, R0.reuse, 0x4, R242 ;  /* 0x00000004004a7825 */ /* 0x048fe200078e02f2 */
[----:B------:R-:W1:Y:S03]  /*12fb0*/  LDC R5, c[0x0][0x230] ;  /* 0x00008c00ff057b82 */ /* 0x000e660000000800 */
[----:B----4-:R-:W-:Y:S01]  /*12fc0*/  IMAD.WIDE R66, R0, 0x4, R240 ;  /* 0x0000000400427825 */ /* 0x010fe200078e02f0 */
[----:B------:R3:W-:Y:S03]  /*12fd0*/  STL.64 [R1+0x510], R74 ;  /* 0x0005104a01007387 */ /* 0x0007e60000100a00 */
[----:B------:R-:W-:Y:S01]  /*12fe0*/  IMAD R0, R2, 0x9, RZ ;  /* 0x0000000902007824 */ /* 0x000fe200078e02ff */
[----:B------:R3:W-:Y:S04]  /*12ff0*/  LDGSTS.E [R247+-0x80000], desc[UR4][R74.64], !P0 ;  /* 0x800000004af77fae */ /* 0x0007e8000c121844 */
[----:B------:R4:W-:Y:S04]  /*13000*/  STL.64 [R1+0x508], R66 ;  /* 0x0005084201007387 */ /* 0x0009e80000100a00 */
[----:B------:R4:W-:Y:S01]  /*13010*/  LDGSTS.E [R247+-0x7c000], desc[UR4][R66.64], !P0 ;  /* 0x8400000042f77fae */ /* 0x0009e2000c121844 */
[----:B------:R-:W-:Y:S01]  /*13020*/  ISETP.GE.U32.AND P0, PT, R3, 0x7fffff96, PT ;  /* 0x7fffff960300780c */ /* 0x000fe20003f06070 */
[----:B--2---:R-:W-:-:S02]  /*13030*/  VIADD R3, R6, 0xffffffd4 ;  /* 0xffffffd406037836 */ /* 0x004fc40000000000 */
[C---:B---3--:R-:W-:Y:S01]  /*13040*/  IMAD.WIDE R74, R0.reuse, 0x4, R242 ;  /* 0x00000004004a7825 */ /* 0x048fe200078e02f2 */
        /* <DEDUP_REMOVED lines=10> */
[----:B------:R-:W3:Y:S04]  /*130f0*/  LDC R248, c[0x0][0x230] ;  /* 0x00008c00fff87b82 */ /* 0x000ee80000000800 */
[----:B------:R1:W-:Y:S01]  /*13100*/  LDGSTS.E [R247+-0x7fff8], desc[UR4][R74.64], !P6 ;  /* 0x800080004af77fae */ /* 0x0003e2000f121844 */
[----:B----4-:R-:W-:-:S03]  /*13110*/  IMAD.WIDE R66, R0, 0x4, R240 ;  /* 0x0000000400427825 */ /* 0x010fc600078e02f0 */
[----:B------:R1:W-:Y:S01]  /*13120*/  STL.64 [R1+0x4f0], R74 ;  /* 0x0004f04a01007387 */ /* 0x0003e20000100a00 */
[----:B------:R-:W-:-:S03]  /*13130*/  IMAD R0, R2, 0xb, RZ ;  /* 0x0000000b02007824 */ /* 0x000fc600078e02ff */
[----:B------:R4:W-:Y:S01]  /*13140*/  LDGSTS.E [R247+-0x7bff8], desc[UR4][R66.64], !P6 ;  /* 0x8400800042f77fae */ /* 0x0009e2000f121844 */
[----:B------:R-:W-:Y:S01]  /*13150*/  ISETP.GE.U32.AND P6, PT, R3, 0x7fffffb4, PT ;  /* 0x7fffffb40300780c */ /* 0x000fe20003fc6070 */
[----:B------:R-:W-:Y:S02]  /*13160*/  VIADD R3, R4, 0xfffffff2 ;  /* 0xfffffff204037836 */ /* 0x000fe40000000000 */
[----:B------:R4:W-:Y:S01]  /*13170*/  STL.64 [R1+0x4e8], R66 ;  /* 0x0004e84201007387 */ /* 0x0009e20000100a00 */
[----:B------:R-:W3:Y:S01]  /*13180*/  LDC R4, c[0x0][0x230] ;  /* 0x00008c00ff047b82 */ /* 0x000ee20000000800 */
[----:B-1----:R-:W-:-:S04]  /*13190*/  IMAD.WIDE R74, R0, 0x4, R242 ;  /* 0x00000004004a7825 */ /* 0x002fc800078e02f2 */
        /* <DEDUP_REMOVED lines=18> */
[C---:B----4-:R-:W-:Y:S01]  /*132c0*/  IMAD.WIDE R74, R0.reuse, 0x4, R242 ;  /* 0x00000004004a7825 */ /* 0x050fe200078e02f2 */
[----:B------:R-:W2:Y:S03]  /*132d0*/  LDC R6, c[0x0][0x230] ;  /* 0x00008c00ff067b82 */ /* 0x000ea60000000800 */
        /* <DEDUP_REMOVED lines=18> */
[----:B------:R-:W2:Y:S01]  /*13400*/  LDC R4, c[0x0][0x230] ;  /* 0x00008c00ff047b82 */ /* 0x000ea20000000800 */
[----:B---3--:R-:W-:Y:S01]  /*13410*/  IMAD.WIDE R74, R0, 0x4, R242 ;  /* 0x00000004004a7825 */ /* 0x008fe200078e02f2 */
[----:B------:R-:W-:-:S03]  /*13420*/  IADD3 R248, R244, 0x100000, R9 ;  /* 0x00100000f4f87810 */ /* 0x000fc60007ffe009 */
[----:B----4-:R-:W-:Y:S01]  /*13430*/  IMAD.WIDE R66, R0, 0x4, R240 ;  /* 0x0000000400427825 */ /* 0x010fe200078e02f0 */
[----:B------:R3:W-:Y:S03]  /*13440*/  STL.64 [R1+0x318], R74 ;  /* 0x0003184a01007387 */ /* 0x0007e60000100a00 */
[----:B------:R-:W-:Y:S01]  /*13450*/  IMAD R0, R2, 0xc, RZ ;  /* 0x0000000c02007824 */ /* 0x000fe200078e02ff */
[----:B------:R3:W-:Y:S04]  /*13460*/  LDGSTS.E [R247+-0x77ff4], desc[UR4][R74.64], !P1 ;  /* 0x8800c0004af77fae */ /* 0x0007e8000c921844 */
[----:B------:R4:W-:Y:S04]  /*13470*/  STL.64 [R1+0x310], R66 ;  /* 0x0003104201007387 */ /* 0x0009e80000100a00 */
[----:B------:R4:W-:Y:S01]  /*13480*/  LDGSTS.E [R247+-0x73ff4], desc[UR4][R66.64], !P1 ;  /* 0x8c00c00042f77fae */ /* 0x0009e2000c921844 */
[----:B------:R-:W-:Y:S01]  /*13490*/  ISETP.GE.U32.AND P1, PT, R3, 0x7fffff93, PT ;  /* 0x7fffff930300780c */ /* 0x000fe20003f26070 */
[----:B-1----:R-:W-:-:S02]  /*134a0*/  VIADD R3, R5, 0xffffffd1 ;  /* 0xffffffd105037836 */ /* 0x002fc40000000000 */
[C---:B---3--:R-:W-:Y:S01]  /*134b0*/  IMAD.WIDE R74, R0.reuse, 0x4, R242 ;  /* 0x00000004004a7825 */ /* 0x048fe200078e02f2 */
[----:B------:R-:W1:Y:S01]  /*134c0*/  LDC R5, c[0x0][0x230] ;  /* 0x00008c00ff057b82 */ /* 0x000e620000000800 */
[----:B------:R-:W-:Y:S02]  /*134d0*/  STL.64 [R1+0x2058], R246 ;  /* 0x002058f601007387 */ /* 0x000fe40000100a00 */
[----:B----4-:R-:W-:Y:S02]  /*134e0*/  IMAD.WIDE R66, R0, 0x4, R240 ;  /* 0x0000000400427825 */ /* 0x010fe400078e02f0 */
[----:B------:R3:W-:Y:S02]  /*134f0*/  STL.64 [R1+0x4d0], R74 ;  /* 0x0004d04a01007387 */ /* 0x0007e40000100a00 */
[----:B------:R-:W-:Y:S02]  /*13500*/  IMAD R0, R2, 0xd, RZ ;  /* 0x0000000d02007824 */ /* 0x000fe400078e02ff */
        /* <DEDUP_REMOVED lines=87> */
[----:B------:R-:W2:Y:S04]  /*13a80*/  LDC R6, c[0x0][0x230] ;  /* 0x00008c00ff067b82 */ /* 0x000ea80000000800 */
[----:B------:R3:W-:Y:S01]  /*13a90*/  LDGSTS.E [R249+-0x7fffc], desc[UR4][R74.64], !P4 ;  /* 0x800040004af97fae */ /* 0x0007e2000e121844 */
[----:B----4-:R-:W-:-:S04]  /*13aa0*/  IMAD.WIDE R66, R0, 0x4, R240 ;  /* 0x0000000400427825 */ /* 0x010fc800078e02f0 */
[----:B------:R-:W-:Y:S01]  /*13ab0*/  IMAD R0, R2, 0x12, RZ ;  /* 0x0000001202007824 */ /* 0x000fe200078e02ff */
[----:B------:R4:W-:Y:S01]  /*13ac0*/  LDGSTS.E [R249+-0x7bffc], desc[UR4][R66.64], !P4 ;  /* 0x8400400042f97fae */ /* 0x0009e2000e121844 */
[----:B------:R-:W-:Y:S02]  /*13ad0*/  ISETP.GE.U32.AND P4, PT, R3, 0x7fffff8d, PT ;  /* 0x7fffff8d0300780c */ /* 0x000fe40003f86070 */
[----:B------:R-:W-:-:S04]  /*13ae0*/  IMAD.WIDE R90, R0, 0x4, R242 ;  /* 0x00000004005a7825 */ /* 0x000fc800078e02f2 */
[----:B------:R-:W-:Y:S01]  /*13af0*/  IMAD.WIDE R82, R0, 0x4, R240 ;  /* 0x0000000400527825 */ /* 0x000fe200078e02f0 */
[----:B------:R-:W-:Y:S01]  /*13b00*/  IADD3 R0, R250, -0x15, RZ ;  /* 0xffffffebfa007810 */ /* 0x000fe20007ffe0ff */
[----:B------:R3:W-:Y:S01]  /*13b10*/  STL.64 [R1+0x480], R74 ;  /* 0x0004804a01007387 */ /* 0x0007e20000100a00 */
[----:B------:R-:W2:Y:S01]  /*13b20*/  LDC R250, c[0x0][0x230] ;  /* 0x00008c00fffa7b82 */ /* 0x000ea20000000800 */
[----:B------:R-:W-:Y:S02]  /*13b30*/  IMAD R3, R2, 0x13, RZ ;  /* 0x0000001302037824 */ /* 0x000fe400078e02ff */
[----:B------:R1:W-:Y:S04]  /*13b40*/  LDGSTS.E [R249+-0x7fff8], desc[UR4][R90.64], !P0 ;  /* 0x800080005af97fae */ /* 0x0003e8000c121844 */
[----:B------:R4:W-:Y:S01]  /*13b50*/  STL.64 [R1+0x478], R66 ;  /* 0x0004784201007387 */ /* 0x0009e20000100a00 */
[----:B---3--:R-:W-:-:S03]  /*13b60*/  IMAD.WIDE R74, R3, 0x4, R242 ;  /* 0x00000004034a7825 */ /* 0x008fc600078e02f2 */
[----:B------:R3:W-:Y:S01]  /*13b70*/  LDGSTS.E [R249+-0x7bff8], desc[UR4][R82.64], !P0 ;  /* 0x8400800052f97fae */ /* 0x0007e2000c121844 */
[----:B------:R-:W-:Y:S01]  /*13b80*/  ISETP.GE.U32.AND P0, PT, R0, 0x7fffffac, PT ;  /* 0x7fffffac0000780c */ /* 0x000fe20003f06070 */
[----:B------:R-:W-:Y:S02]  /*13b90*/  VIADD R0, R4, 0xffffffea ;  /* 0xffffffea04007836 */ /* 0x000fe40000000000 */
[----:B------:R3:W-:Y:S01]  /*13ba0*/  LDGSTS.E [R249+-0x7fff4], desc[UR4][R74.64], !P1 ;  /* 0x8000c0004af97fae */ /* 0x0007e2000c921844 */
[----:B----4-:R-:W-:-:S05]  /*13bb0*/  IMAD.WIDE R66, R3, 0x4, R240 ;  /* 0x0000000403427825 */ /* 0x010fca00078e02f0 */
[----:B------:R4:W-:Y:S01]  /*13bc0*/  LDGSTS.E [R249+-0x7bff4], desc[UR4][R66.64], !P1 ;  /* 0x8400c00042f97fae */ /* 0x0009e2000c921844 */
[----:B------:R-:W-:Y:S01]  /*13bd0*/  ISETP.GE.U32.AND P1, PT, R0, 0x7fffffab, PT ;  /* 0x7fffffab0000780c */ /* 0x000fe20003f26070 */
[C---:B------:R-:W-:Y:S02]  /*13be0*/  IMAD R0, R2.reuse, 0x30, RZ ;  /* 0x0000003002007824 */ /* 0x040fe400078e02ff */
[----:B------:R-:W-:Y:S01]  /*13bf0*/  IMAD R3, R2, 0x31, RZ ;  /* 0x0000003102037824 */ /* 0x000fe200078e02ff */
[----:B------:R3:W-:Y:S04]  /*13c00*/  STL.64 [R1+0x470], R90 ;  /* 0x0004705a01007387 */ /* 0x0007e80000100a00 */
[----:B------:R4:W-:Y:S01]  /*13c10*/  STL.64 [R1+0x468], R82 ;  /* 0x0004685201007387 */ /* 0x0009e20000100a00 */
[----:B-1----:R-:W-:-:S02]  /*13c20*/  VIADD R4, R5, 0xffffffe9 ;  /* 0xffffffe905047836 */ /* 0x002fc40000000000 */
[----:B------:R-:W1:Y:S01]  /*13c30*/  LDC R5, c[0x0][0x230] ;  /* 0x00008c00ff057b82 */ /* 0x000e620000000800 */
[----:B------:R2:W-:Y:S01]  /*13c40*/  STL.64 [R1+0x460], R74 ;  /* 0x0004604a01007387 */ /* 0x0005e20000100a00 */
[----:B---3--:R-:W-:-:S03]  /*13c50*/  IMAD.WIDE R90, R0, 0x4, R242 ;  /* 0x00000004005a7825 */ /* 0x008fc600078e02f2 */
[----:B------:R3:W-:Y:S01]  /*13c60*/  STL.64 [R1+0x458], R66 ;  /* 0x0004584201007387 */ /* 0x0007e20000100a00 */
[----:B----4-:R-:W-:-:S03]  /*13c70*/  IMAD.WIDE R82, R0, 0x4, R240 ;  /* 0x0000000400527825 */ /* 0x010fc600078e02f0 */
[----:B------:R4:W-:Y:S01]  /*13c80*/  LDGSTS.E [R249+-0x78000], desc[UR4][R90.64], !P6 ;  /* 0x880000005af97fae */ /* 0x0009e2000f121844 */
[----:B--2---:R-:W-:-:S03]  /*13c90*/  IMAD.WIDE R74, R3, 0x4, R242 ;  /* 0x00000004034a7825 */ /* 0x004fc600078e02f2 */
[----:B------:R2:W-:Y:S01]  /*13ca0*/  LDGSTS.E [R249+-0x74000], desc[UR4][R82.64], !P6 ;  /* 0x8c00000052f97fae */ /* 0x0005e2000f121844 */
[----:B------:R-:W-:-:S03]  /*13cb0*/  VIADD R0, R251, 0xffffffe8 ;  /* 0xffffffe8fb007836 */ /* 0x000fc60000000000 */
[----:B------:R2:W-:Y:S01]  /*13cc0*/  LDGSTS.E [R249+-0x77ffc], desc[UR4][R74.64], !P5 ;  /* 0x880040004af97fae */ /* 0x0005e2000e921844 */
[----:B---3--:R-:W-:Y:S01]  /*13cd0*/  IMAD.WIDE R66, R3, 0x4, R240 ;  /* 0x0000000403427825 */ /* 0x008fe200078e02f0 */
[----:B------:R-:W-:Y:S01]  /*13ce0*/  ISETP.GE.U32.AND P6, PT, R4, 0x7fffffaa, PT ;  /* 0x7fffffaa0400780c */ /* 0x000fe20003fc6070 */
[----:B------:R-:W3:Y:S03]  /*13cf0*/  LDC R251, c[0x0][0x230] ;  /* 0x00008c00fffb7b82 */ /* 0x000ee60000000800 */
[----:B------:R1:W-:Y:S01]  /*13d00*/  LDGSTS.E [R249+-0x73ffc], desc[UR4][R66.64], !P5 ;  /* 0x8c00400042f97fae */ /* 0x0003e2000e921844 */
[----:B------:R-:W-:Y:S01]  /*13d10*/  ISETP.GE.U32.AND P5, PT, R0, 0x7fffffa9, PT ;  /* 0x7fffffa90000780c */ /* 0x000fe20003fa6070 */
[----:B------:R-:W-:-:S03]  /*13d20*/  IMAD R0, R2, 0x32, RZ ;  /* 0x0000003202007824 */ /* 0x000fc600078e02ff */
[----:B------:R-:W3:Y:S01]  /*13d30*/  LDC R4, c[0x0][0x230] ;  /* 0x00008c00ff047b82 */ /* 0x000ee20000000800 */
[----:B------:R4:W-:Y:S01]  /*13d40*/  STL.64 [R1+0x2c8], R90 ;  /* 0x0002c85a01007387 */ /* 0x0009e20000100a00 */
[----:B------:R-:W-:-:S03]  /*13d50*/  IMAD R3, R2, 0x33, RZ ;  /* 0x0000003302037824 */ /* 0x000fc600078e02ff */
[----:B------:R2:W-:Y:S01]  /*13d60*/  STL.64 [R1+0x2c0], R82 ;  /* 0x0002c05201007387 */ /* 0x0005e20000100a00 */
[----:B----4-:R-:W-:-:S04]  /*13d70*/  IMAD.WIDE R90, R0, 0x4, R242 ;  /* 0x00000004005a7825 */ /* 0x010fc800078e02f2 */
[----:B--2---:R-:W-:Y:S01]  /*13d80*/  IMAD.WIDE R82, R0, 0x4, R240 ;  /* 0x0000000400527825 */ /* 0x004fe200078e02f0 */
[----:B------:R2:W-:Y:S03]  /*13d90*/  STL.64 [R1+0x2b8], R74 ;  /* 0x0002b84a01007387 */ /* 0x0005e60000100a00 */
[----:B------:R-:W-:Y:S01]  /*13da0*/  VIADD R0, R6, 0xffffffcb ;  /* 0xffffffcb06007836 */ /* 0x000fe20000000000 */
[----:B------:R4:W-:Y:S01]  /*13db0*/  LDGSTS.E [R249+-0x77ff8], desc[UR4][R90.64], !P3 ;  /* 0x880080005af97fae */ /* 0x0009e2000d921844 */
[----:B------:R-:W3:Y:S03]  /*13dc0*/  LDC R6, c[0x0][0x230] ;  /* 0x00008c00ff067b82 */ /* 0x000ee60000000800 */
[----:B------:R1:W-:Y:S01]  /*13dd0*/  STL.64 [R1+0x2b0], R66 ;  /* 0x0002b04201007387 */ /* 0x0003e20000100a00 */
[----:B--2---:R-:W-:-:S03]  /*13de0*/  IMAD.WIDE R74, R3, 0x4, R242 ;  /* 0x00000004034a7825 */ /* 0x004fc600078e02f2 */
[----:B------:R2:W-:Y:S01]  /*13df0*/  LDGSTS.E [R249+-0x73ff8], desc[UR4][R82.64], !P3 ;  /* 0x8c00800052f97fae */ /* 0x0005e2000d921844 */
[----:B------:R-:W-:Y:S01]  /*13e00*/  ISETP.GE.U32.AND P3, PT, R0, 0x7fffff8c, PT ;  /* 0x7fffff8c0000780c */ /* 0x000fe20003f66070 */
[----:B------:R-:W-:Y:S02]  /*13e10*/  VIADD R0, R250, 0xffffffca ;  /* 0xffffffcafa007836 */ /* 0x000fe40000000000 */
[----:B------:R3:W-:Y:S01]  /*13e20*/  LDGSTS.E [R249+-0x77ff4], desc[UR4][R74.64], !P4 ;  /* 0x8800c0004af97fae */ /* 0x0007e2000e121844 */
[----:B-1----:R-:W-:Y:S01]  /*13e30*/  IMAD.WIDE R66, R3, 0x4, R240 ;  /* 0x0000000403427825 */ /* 0x002fe200078e02f0 */
[----:B------:R-:W-:-:S04]  /*13e40*/  LOP3.LUT R9, R8, 0x50, RZ, 0x3c, !PT ;  /* 0x0000005008097812 */ /* 0x000fc800078e3cff */
[----:B------:R1:W-:Y:S01]  /*13e50*/  LDGSTS.E [R249+-0x73ff4], desc[UR4][R66.64], !P4 ;  /* 0x8c00c00042f97fae */ /* 0x0003e2000e121844 */
[----:B------:R-:W-:Y:S01]  /*13e60*/  ISETP.GE.U32.AND P4, PT, R0, 0x7fffff8b, PT ;  /* 0x7fffff8b0000780c */ /* 0x000fe20003f86070 */
[----:B------:R-:W-:Y:S01]  /*13e70*/  IMAD R0, R2, 0x14, RZ ;  /* 0x0000001402007824 */ /* 0x000fe200078e02ff */
[----:B------:R-:W-:Y:S01]  /*13e80*/  IADD3 R250, R244, 0x100000, R9 ;  /* 0x00100000f4fa7810 */ /* 0x000fe20007ffe009 */
[----:B------:R4:W-:Y:S01]  /*13e90*/  STL.64 [R1+0x2a8], R90 ;  /* 0x0002a85a01007387 */ /* 0x0009e20000100a00 */
[----:B------:R-:W-:Y:S01]  /*13ea0*/  IMAD R3, R2, 0x15, RZ ;  /* 0x0000001502037824 */ /* 0x000fe200078e02ff */
[----:B------:R-:W1:Y:S02]  /*13eb0*/  LDC R9, c[0x0][0x230] ;  /* 0x00008c00ff097b82 */ /* 0x000e640000000800 */
[----:B------:R2:W-:Y:S01]  /*13ec0*/  STL.64 [R1+0x2a0], R82 ;  /* 0x0002a05201007387 */ /* 0x0005e20000100a00 */
[----:B----4-:R-:W-:-:S04]  /*13ed0*/  IMAD.WIDE R90, R0, 0x4, R242 ;  /* 0x00000004005a7825 */ /* 0x010fc800078e02f2 */
[----:B--2---:R-:W-:Y:S01]  /*13ee0*/  IMAD.WIDE R82, R0, 0x4, R240 ;  /* 0x0000000400527825 */ /* 0x004fe200078e02f0 */
[----:B------:R2:W-:Y:S03]  /*13ef0*/  STL.64 [R1+0x298], R74 ;  /* 0x0002984a01007387 */ /* 0x0005e60000100a00 */
[----:B---3--:R-:W-:Y:S01]  /*13f00*/  VIADD R0, R4, 0xffffffc9 ;  /* 0xffffffc904007836 */ /* 0x008fe20000000000 */
[----:B------:R-:W-:Y:S04]  /*13f10*/  LDGSTS.E [R250+-0x80000], desc[UR4][R90.64], !P0 ;  /* 0x800000005afa7fae */ /* 0x000fe8000c121844 */
[----:B------:R1:W-:Y:S01]  /*13f20*/  STL.64 [R1+0x290], R66 ;  /* 0x0002904201007387 */ /* 0x0003e20000100a00 */
[----:B--2---:R-:W-:-:S03]  /*13f30*/  IMAD.WIDE R74, R3, 0x4, R242 ;  /* 0x00000004034a7825 */ /* 0x004fc600078e02f2 */
[----:B------:R-:W-:Y:S01]  /*13f40*/  LDGSTS.E [R250+-0x7c000], desc[UR4][R82.64], !P0 ;  /* 0x8400000052fa7fae */ /* 0x000fe2000c121844 */
[----:B------:R-:W-:Y:S01]  /*13f50*/  ISETP.GE.U32.AND P0, PT, R0, 0x7fffff8a, PT ;  /* 0x7fffff8a0000780c */ /* 0x000fe20003f06070 */
[----:B------:R-:W-:Y:S02]  /*13f60*/  IMAD R0, R2, 0x16, RZ ;  /* 0x0000001602007824 */ /* 0x000fe400078e02ff */
[----:B------:R-:W-:Y:S01]  /*13f70*/  STL.64 [R1+0x2050], R248 ;  /* 0x002050f801007387 */ /* 0x000fe20000100a00 */
[----:B-1----:R-:W-:-:S03]  /*13f80*/  IMAD.WIDE R66, R3, 0x4, R240 ;  /* 0x0000000403427825 */ /* 0x002fc600078e02f0 */
[----:B------:R-:W-:Y:S04]  /*13f90*/  STL.64 [R1+0x450], R90 ;  /* 0x0004505a01007387 */ /* 0x000fe80000100a00 */
[----:B------:R-:W-:Y:S04]  /*13fa0*/  STL.64 [R1+0x448], R82 ;  /* 0x0004485201007387 */ /* 0x000fe80000100a00 */
[----:B------:R1:W-:Y:S04]  /*13fb0*/  STL.64 [R1+0x440], R74 ;  /* 0x0004404a01007387 */ /* 0x0003e80000100a00 */
[----:B------:R1:W-:Y:S04]  /*13fc0*/  LDGSTS.E [R250+-0x7fffc], desc[UR4][R74.64], !P1 ;  /* 0x800040004afa7fae */ /* 0x0003e8000c921844 */
[----:B------:R2:W-:Y:S04]  /*13fd0*/  STL.64 [R1+0x438], R66 ;  /* 0x0004384201007387 */ /* 0x0005e80000100a00 */
[----:B------:R2:W-:Y:S01]  /*13fe0*/  LDGSTS.E [R250+-0x7bffc], desc[UR4][R66.64], !P1 ;  /* 0x8400400042fa7fae */ /* 0x0005e2000c921844 */
[----:B-1----:R-:W-:-:S04]  /*13ff0*/  IMAD.WIDE R74, R0, 0x4, R242 ;  /* 0x00000004004a7825 */ /* 0x002fc800078e02f2 */
[----:B------:R-:W-:Y:S01]  /*14000*/  VIADD R3, R5, 0xffffffc8 ;  /* 0xffffffc805037836 */ /* 0x000fe20000000000 */
[----:B------:R1:W-:Y:S01]  /*14010*/  LDGSTS.E [R250+-0x7fff8], desc[UR4][R74.64], !P6 ;  /* 0x800080004afa7fae */ /* 0x0003e2000f121844 */
[----:B------:R-:W3:Y:S01]  /*14020*/  LDC R5, c[0x0][0x230] ;  /* 0x00008c00ff057b82 */ /* 0x000ee20000000800 */
[----:B--2---:R-:W-:-:S04]  /*14030*/  IMAD.WIDE R66, R0, 0x4, R240 ;  /* 0x0000000400427825 */ /* 0x004fc800078e02f0 */
[----:B------:R-:W-:Y:S01]  /*14040*/  VIADD R0, R6, 0xffffffe7 ;  /* 0xffffffe706007836 */ /* 0x000fe20000000000 */
[----:B------:R2:W-:Y:S02]  /*14050*/  LDGSTS.E [R250+-0x7bff8], desc[UR4][R66.64], !P6 ;  /* 0x8400800042fa7fae */ /* 0x0005e4000f121844 */
[----:B------:R-:W4:Y:S01]  /*14060*/  LDC R6, c[0x0][0x230] ;  /* 0x00008c00ff067b82 */ /* 0x000f220000000800 */
[----:B------:R-:W-:Y:S02]  /*14070*/  ISETP.GE.U32.AND P1, PT, R3, 0x7fffff89, PT ;  /* 0x7fffff890300780c */ /* 0x000fe40003f26070 */
[----:B------:R-:W-:Y:S01]  /*14080*/  ISETP.GE.U32.AND P6, PT, R0, 0x7fffffa8, PT ;  /* 0x7fffffa80000780c */ /* 0x000fe20003fc6070 */
[C---:B------:R-:W-:Y:S02]  /*14090*/  IMAD R0, R2.reuse, 0x17, RZ ;  /* 0x0000001702007824 */ /* 0x040fe400078e02ff */
[----:B------:R-:W-:Y:S01]  /*140a0*/  IMAD R3, R2, 0x34, RZ ;  /* 0x0000003402037824 */ /* 0x000fe200078e02ff */
[----:B------:R1:W-:Y:S01]  /*140b0*/  STL.64 [R1+0x430], R74 ;  /* 0x0004304a01007387 */ /* 0x0003e20000100a00 */
[----:B------:R-:W-:-:S03]  /*140c0*/  IMAD.WIDE R90, R0, 0x4, R242 ;  /* 0x00000004005a7825 */ /* 0x000fc600078e02f2 */
[----:B------:R2:W-:Y:S01]  /*140d0*/  STL.64 [R1+0x428], R66 ;  /* 0x0004284201007387 */ /* 0x0005e20000100a00 */
[----:B------:R-:W-:-:S03]  /*140e0*/  IMAD.WIDE R82, R0, 0x4, R240 ;  /* 0x0000000400527825 */ /* 0x000fc600078e02f0 */
[----:B------:R3:W-:Y:S01]  /*140f0*/  LDGSTS.E [R250+-0x7fff4], desc[UR4][R90.64], !P5 ;  /* 0x8000c0005afa7fae */ /* 0x0007e2000e921844 */
[----:B------:R-:W-:Y:S02]  /*14100*/  VIADD R0, R252, 0xffffffe5 ;  /* 0xffffffe5fc007836 */ /* 0x000fe40000000000 */
[----:B------:R-:W4:Y:S01]  /*14110*/  LDC R252, c[0x0][0x230] ;  /* 0x00008c00fffc7b82 */ /* 0x000f220000000800 */
[C---:B-1----:R-:W-:Y:S01]  /*14120*/  IMAD.WIDE R74, R3.reuse, 0x4, R242 ;  /* 0x00000004034a7825 */ /* 0x042fe200078e02f2 */
[----:B------:R1:W-:Y:S03]  /*14130*/  LDGSTS.E [R250+-0x7bff4], desc[UR4][R82.64], !P5 ;  /* 0x8400c00052fa7fae */ /* 0x0003e6000e921844 */
[----:B--2---:R-:W-:Y:S01]  /*14140*/  IMAD.WIDE R66, R3, 0x4, R240 ;  /* 0x0000000403427825 */ /* 0x004fe200078e02f0 */
[----:B------:R2:W-:Y:S04]  /*14150*/  LDGSTS.E [R250+-0x78000], desc[UR4][R74.64], !P3 ;  /* 0x880000004afa7fae */ /* 0x0005e8000d921844 */
[----:B------:R4:W-:Y:S01]  /*14160*/  LDGSTS.E [R250+-0x74000], desc[UR4][R66.64], !P3 ;  /* 0x8c00000042fa7fae */ /* 0x0009e2000d921844 */
[----:B------:R-:W-:Y:S01]  /*14170*/  ISETP.GE.U32.AND P3, PT, R0, 0x7fffffa6, PT ;  /* 0x7fffffa60000780c */ /* 0x000fe20003f66070 */
[----:B------:R-:W-:-:S02]  /*14180*/  IMAD R0, R2, 0x35, RZ ;  /* 0x0000003502007824 */ /* 0x000fc400078e02ff */
[----:B------:R-:W-:Y:S01]  /*14190*/  IMAD R3, R2, 0x36, RZ ;  /* 0x0000003602037824 */ /* 0x000fe200078e02ff */
[----:B------:R3:W-:Y:S01]  /*141a0*/  STL.64 [R1+0x420], R90 ;  /* 0x0004205a01007387 */ /* 0x0007e20000100a00 */
[----:B------:R-:W-:-:S03]  /*141b0*/  VIADD R4, R251, 0xffffffe6 ;  /* 0xffffffe6fb047836 */ /* 0x000fc60000000000 */
[----:B------:R1:W-:Y:S04]  /*141c0*/  STL.64 [R1+0x418], R82 ;  /* 0x0004185201007387 */ /* 0x0003e80000100a00 */
[----:B------:R2:W-:Y:S01]  /*141d0*/  STL.64 [R1+0x288], R74 ;  /* 0x0002884a01007387 */ /* 0x0005e20000100a00 */
[----:B---3--:R-:W-:-:S03]  /*141e0*/  IMAD.WIDE R90, R0, 0x4, R242 ;  /* 0x00000004005a7825 */ /* 0x008fc600078e02f2 */
[----:B------:R3:W-:Y:S01]  /*141f0*/  STL.64 [R1+0x280], R66 ;  /* 0x0002804201007387 */ /* 0x0007e20000100a00 */
[----:B-1----:R-:W-:-:S03]  /*14200*/  IMAD.WIDE R82, R0, 0x4, R240 ;  /* 0x0000000400527825 */ /* 0x002fc600078e02f0 */
[----:B------:R1:W-:Y:S01]  /*14210*/  LDGSTS.E [R250+-0x77ffc], desc[UR4][R90.64], !P4 ;  /* 0x880040005afa7fae */ /* 0x0003e2000e121844 */
[----:B--2---:R-:W-:-:S03]  /*14220*/  IMAD.WIDE R74, R3, 0x4, R242 ;  /* 0x00000004034a7825 */ /* 0x004fc600078e02f2 */
[----:B------:R2:W-:Y:S01]  /*14230*/  LDGSTS.E [R250+-0x73ffc], desc[UR4][R82.64], !P4 ;  /* 0x8c00400052fa7fae */ /* 0x0005e2000e121844 */
[----:B----4-:R-:W-:-:S03]  /*14240*/  VIADD R0, R6, 0xffffffc7 ;  /* 0xffffffc706007836 */ /* 0x010fc60000000000 */
[----:B------:R4:W-:Y:S01]  /*14250*/  LDGSTS.E [R250+-0x77ff8], desc[UR4][R74.64], !P0 ;  /* 0x880080004afa7fae */ /* 0x0009e2000c121844 */
[----:B---3--:R-:W-:Y:S01]  /*14260*/  IMAD.WIDE R66, R3, 0x4, R240 ;  /* 0x0000000403427825 */ /* 0x008fe200078e02f0 */
[----:B------:R-:W-:Y:S01]  /*14270*/  ISETP.GE.U32.AND P5, PT, R4, 0x7fffffa7, PT ;  /* 0x7fffffa70400780c */ /* 0x000fe20003fa6070 */
[----:B------:R-:W3:Y:S02]  /*14280*/  LDC R6, c[0x0][0x230] ;  /* 0x00008c00ff067b82 */ /* 0x000ee40000000800 */
[----:B------:R-:W-:Y:S01]  /*14290*/  VIADD R4, R5, 0xffffffe4 ;  /* 0xffffffe405047836 */ /* 0x000fe20000000000 */
[----:B------:R4:W-:Y:S01]  /*142a0*/  LDGSTS.E [R250+-0x73ff8], desc[UR4][R66.64], !P0 ;  /* 0x8c00800042fa7fae */ /* 0x0009e2000c121844 */
[----:B------:R-:W-:Y:S01]  /*142b0*/  ISETP.GE.U32.AND P0, PT, R0, 0x7fffff88, PT ;  /* 0x7fffff880000780c */ /* 0x000fe20003f06070 */
[----:B------:R-:W-:-:S03]  /*142c0*/  IMAD R0, R2, 0x37, RZ ;  /* 0x0000003702007824 */ /* 0x000fc600078e02ff */
[----:B------:R-:W3:Y:S01]  /*142d0*/  LDC R5, c[0x0][0x230] ;  /* 0x00008c00ff057b82 */ /* 0x000ee20000000800 */
[----:B------:R1:W-:Y:S01]  /*142e0*/  STL.64 [R1+0x278], R90 ;  /* 0x0002785a01007387 */ /* 0x0003e20000100a00 */
[----:B------:R-:W-:Y:S01]  /*142f0*/  ISETP.GE.U32.AND P4, PT, R4, 0x7fffffa5, PT ;  /* 0x7fffffa50400780c */ /* 0x000fe20003f86070 */
[----:B------:R-:W-:Y:S02]  /*14300*/  VIADD R4, R9, 0xffffffc6 ;  /* 0xffffffc609047836 */ /* 0x000fe40000000000 */
[----:B------:R2:W-:Y:S01]  /*14310*/  STL.64 [R1+0x270], R82 ;  /* 0x0002705201007387 */ /* 0x0005e20000100a00 */
[----:B------:R-:W-:Y:S01]  /*14320*/  IMAD R3, R2, 0x18, RZ ;  /* 0x0000001802037824 */ /* 0x000fe200078e02ff */
[----:B------:R-:W-:Y:S01]  /*14330*/  LOP3.LUT R9, R8, 0x60, RZ, 0x3c, !PT ;  /* 0x0000006008097812 */ /* 0x000fe200078e3cff */
[----:B-1----:R-:W-:-:S04]  /*14340*/  IMAD.WIDE R90, R0, 0x4, R242 ;  /* 0x00000004005a7825 */ /* 0x002fc800078e02f2 */
[----:B--2---:R-:W-:Y:S01]  /*14350*/  IMAD.WIDE R82, R0, 0x4, R240 ;  /* 0x0000000400527825 */ /* 0x004fe200078e02f0 */
[----:B------:R4:W-:Y:S01]  /*14360*/  STL.64 [R1+0x268], R74 ;  /* 0x0002684a01007387 */ /* 0x0009e20000100a00 */
[----:B------:R-:W-:-:S03]  /*14370*/  IADD3 R251, R244, 0x100000, R9 ;  /* 0x00100000f4fb7810 */ /* 0x000fc60007ffe009 */
[----:B------:R1:W-:Y:S01]  /*14380*/  LDGSTS.E [R250+-0x77ff4], desc[UR4][R90.64], !P1 ;  /* 0x8800c0005afa7fae */ /* 0x0003e2000c921844 */
[----:B------:R-:W-:Y:S01]  /*14390*/  VIADD R0, R252, 0xffffffc5 ;  /* 0xffffffc5fc007836 */ /* 0x000fe20000000000 */
[----:B------:R-:W2:Y:S02]  /*143a0*/  LDC R9, c[0x0][0x230] ;  /* 0x00008c00ff097b82 */ /* 0x000ea40000000800 */
[----:B------:R1:W-:Y:S01]  /*143b0*/  STL.64 [R1+0x260], R66 ;  /* 0x0002604201007387 */ /* 0x0003e20000100a00 */
[----:B----4-:R-:W-:-:S03]  /*143c0*/  IMAD.WIDE R74, R3, 0x4, R242 ;  /* 0x00000004034a7825 */ /* 0x010fc600078e02f2 */
[----:B------:R4:W-:Y:S01]  /*143d0*/  LDGSTS.E [R250+-0x73ff4], desc[UR4][R82.64], !P1 ;  /* 0x8c00c00052fa7fae */ /* 0x0009e2000c921844 */
[----:B------:R-:W-:Y:S01]  /*143e0*/  ISETP.GE.U32.AND P1, PT, R4, 0x7fffff87, PT ;  /* 0x7fffff870400780c */ /* 0x000fe20003f26070 */
[----:B------:R-:W2:Y:S02]  /*143f0*/  LDC R252, c[0x0][0x230] ;  /* 0x00008c00fffc7b82 */ /* 0x000ea40000000800 */
[----:B------:R3:W-:Y:S01]  /*14400*/  LDGSTS.E [R251+-0x80000], desc[UR4][R74.64], !P6 ;  /* 0x800000004afb7fae */ /* 0x0007e2000f121844 */
[----:B-1----:R-:W-:-:S05]  /*14410*/  IMAD.WIDE R66, R3, 0x4, R240 ;  /* 0x0000000403427825 */ /* 0x002fca00078e02f0 */
[----:B------:R-:W1:Y:S01]  /*14420*/  LDC R4, c[0x0][0x230] ;  /* 0x00008c00ff047b82 */ /* 0x000e620000000800 */
[----:B------:R3:W-:Y:S01]  /*14430*/  LDGSTS.E [R251+-0x7c000], desc[UR4][R66.64], !P6 ;  /* 0x8400000042fb7fae */ /* 0x0007e2000f121844 */
[----:B------:R-:W-:Y:S01]  /*14440*/  ISETP.GE.U32.AND P6, PT, R0, 0x7fffff86, PT ;  /* 0x7fffff860000780c */ /* 0x000fe20003fc6070 */
[C---:B------:R-:W-:Y:S02]  /*14450*/  IMAD R0, R2.reuse, 0x19, RZ ;  /* 0x0000001902007824 */ /* 0x040fe400078e02ff */
[----:B------:R4:W-:Y:S01]  /*14460*/  STL.64 [R1+0x258], R90 ;  /* 0x0002585a01007387 */ /* 0x0009e20000100a00 */
[----:B------:R-:W-:-:S03]  /*14470*/  IMAD R3, R2, 0x1a, RZ ;  /* 0x0000001a02037824 */ /* 0x000fc600078e02ff */
[----:B------:R3:W-:Y:S01]  /*14480*/  STL.64 [R1+0x250], R82 ;  /* 0x0002505201007387 */ /* 0x0007e20000100a00 */
[----:B----4-:R-:W-:-:S04]  /*14490*/  IMAD.WIDE R90, R0, 0x4, R242 ;  /* 0x00000004005a7825 */ /* 0x010fc800078e02f2 */
[----:B---3--:R-:W-:Y:S01]  /*144a0*/  IMAD.WIDE R82, R0, 0x4, R240 ;  /* 0x0000000400527825 */ /* 0x008fe200078e02f0 */
[----:B------:R3:W-:Y:S03]  /*144b0*/  STL.64 [R1+0x410], R74 ;  /* 0x0004104a01007387 */ /* 0x0007e60000100a00 */
[----:B------:R-:W-:Y:S01]  /*144c0*/  VIADD R0, R5, 0xffffffc4 ;  /* 0xffffffc405007836 */ /* 0x000fe20000000000 */
[----:B------:R-:W-:Y:S01]  /*144d0*/  LDGSTS.E [R251+-0x7fffc], desc[UR4][R90.64], !P5 ;  /* 0x800040005afb7fae */ /* 0x000fe2000e921844 */
[----:B------:R-:W4:Y:S03]  /*144e0*/  LDC R5, c[0x0][0x230] ;  /* 0x00008c00ff057b82 */ /* 0x000f260000000800 */
[----:B------:R2:W-:Y:S01]  /*144f0*/  STL.64 [R1+0x408], R66 ;  /* 0x0004084201007387 */ /* 0x0005e20000100a00 */
[----:B---3--:R-:W-:-:S03]  /*14500*/  IMAD.WIDE R74, R3, 0x4, R242 ;  /* 0x00000004034a7825 */ /* 0x008fc600078e02f2 */
[----:B------:R-:W-:Y:S01]  /*14510*/  LDGSTS.E [R251+-0x7bffc], desc[UR4][R82.64], !P5 ;  /* 0x8400400052fb7fae */ /* 0x000fe2000e921844 */
[----:B------:R-:W-:Y:S01]  /*14520*/  ISETP.GE.U32.AND P5, PT, R0, 0x7fffff85, PT ;  /* 0x7fffff850000780c */ /* 0x000fe20003fa6070 */
[----:B------:R-:W-:Y:S02]  /*14530*/  IMAD R0, R2, 0x1b, RZ ;  /* 0x0000001b02007824 */ /* 0x000fe400078e02ff */
[----:B------:R-:W-:Y:S01]  /*14540*/  STL.64 [R1+0x400], R90 ;  /* 0x0004005a01007387 */ /* 0x000fe20000100a00 */
[----:B--2---:R-:W-:-:S03]  /*14550*/  IMAD.WIDE R66, R3, 0x4, R240 ;  /* 0x0000000403427825 */ /* 0x004fc600078e02f0 */
[----:B------:R-:W-:Y:S01]  /*14560*/  STL.64 [R1+0x3f8], R82 ;  /* 0x0003f85201007387 */ /* 0x000fe20000100a00 */
[----:B------:R-:W-:-:S03]  /*14570*/  VIADD R3, R6, 0xffffffe3 ;  /* 0xffffffe306037836 */ /* 0x000fc60000000000 */
[----:B------:R2:W-:Y:S01]  /*14580*/  STL.64 [R1+0x3f0], R74 ;  /* 0x0003f04a01007387 */ /* 0x0005e20000100a00 */
[----:B------:R-:W3:Y:S03]  /*14590*/  LDC R6, c[0x0][0x230] ;  /* 0x00008c00ff067b82 */ /* 0x000ee60000000800 */
[----:B------:R2:W-:Y:S04]  /*145a0*/  LDGSTS.E [R251+-0x7fff8], desc[UR4][R74.64], !P3 ;  /* 0x800080004afb7fae */ /* 0x0005e8000d921844 */
[----:B------:R4:W-:Y:S04]  /*145b0*/  STL.64 [R1+0x3e8], R66 ;  /* 0x0003e84201007387 */ /* 0x0009e80000100a00 */
[----:B------:R4:W-:Y:S01]  /*145c0*/  LDGSTS.E [R251+-0x7bff8], desc[UR4][R66.64], !P3 ;  /* 0x8400800042fb7fae */ /* 0x0009e2000d921844 */
[----:B------:R-:W-:Y:S01]  /*145d0*/  ISETP.GE.U32.AND P3, PT, R3, 0x7fffffa4, PT ;  /* 0x7fffffa40300780c */ /* 0x000fe20003f66070 */
[----:B-1----:R-:W-:-:S02]  /*145e0*/  VIADD R3, R4, 0xffffffe2 ;  /* 0xffffffe204037836 */ /* 0x002fc40000000000 */
[----:B--2---:R-:W-:-:S05]  /*145f0*/  IMAD.WIDE R74, R0, 0x4, R242 ;  /* 0x00000004004a7825 */ /* 0x004fca00078e02f2 */
[----:B------:R1:W-:Y:S01]  /*14600*/  LDGSTS.E [R251+-0x7fff4], desc[UR4][R74.64], !P4 ;  /* 0x8000c0004afb7fae */ /* 0x0003e2000e121844 */
[----:B----4-:R-:W-:-:S04]  /*14610*/  IMAD.WIDE R66, R0, 0x4, R240 ;  /* 0x0000000400427825 */ /* 0x010fc800078e02f0 */
[C---:B------:R-:W-:Y:S01]  /*14620*/  IMAD R0, R2.reuse, 0x38, RZ ;  /* 0x0000003802007824 */ /* 0x040fe200078e02ff */
[----:B------:R2:W-:Y:S01]  /*14630*/  LDGSTS.E [R251+-0x7bff4], desc[UR4][R66.64], !P4 ;  /* 0x8400c00042fb7fae */ /* 0x0005e2000e121844 */
[----:B------:R-:W-:Y:S01]  /*14640*/  ISETP.GE.U32.AND P4, PT, R3, 0x7fffffa3, PT ;  /* 0x7fffffa30300780c */ /* 0x000fe20003f86070 */
[----:B------:R-:W-:Y:S02]  /*14650*/  IMAD R3, R2, 0x39, RZ ;  /* 0x0000003902037824 */ /* 0x000fe400078e02ff */
[C---:B------:R-:W-:Y:S01]  /*14660*/  IMAD.WIDE R90, R0.reuse, 0x4, R242 ;  /* 0x00000004005a7825 */ /* 0x040fe200078e02f2 */
[----:B------:R1:W-:Y:S03]  /*14670*/  STL.64 [R1+0x3e0], R74 ;  /* 0x0003e04a01007387 */ /* 0x0003e60000100a00 */
[----:B------:R-:W-:Y:S01]  /*14680*/  IMAD.WIDE R82, R0, 0x4, R240 ;  /* 0x0000000400527825 */ /* 0x000fe200078e02f0 */
[----:B------:R2:W-:Y:S03]  /*14690*/  STL.64 [R1+0x3d8], R66 ;  /* 0x0003d84201007387 */ /* 0x0005e60000100a00 */
[----:B------:R-:W-:Y:S01]  /*146a0*/  VIADD R0, R9, 0xffffffe0 ;  /* 0xffffffe009007836 */ /* 0x000fe20000000000 */
[----:B------:R4:W-:Y:S01]  /*146b0*/  LDGSTS.E [R251+-0x78000], desc[UR4][R90.64], !P0 ;  /* 0x880000005afb7fae */ /* 0x0009e2000c121844 */
[----:B------:R-:W-:Y:S01]  /*146c0*/  VIADD R4, R252, 0xffffffe1 ;  /* 0xffffffe1fc047836 */ /* 0x000fe20000000000 */
[----:B------:R-:W3:Y:S01]  /*146d0*/  LDC R9, c[0x0][0x230] ;  /* 0x00008c00ff097b82 */ /* 0x000ee20000000800 */
[C---:B-1----:R-:W-:Y:S01]  /*146e0*/  IMAD.WIDE R74, R3.reuse, 0x4, R242 ;  /* 0x00000004034a7825 */ /* 0x042fe200078e02f2 */
[----:B------:R1:W-:Y:S03]  /*146f0*/  LDGSTS.E [R251+-0x74000], desc[UR4][R82.64], !P0 ;  /* 0x8c00000052fb7fae */ /* 0x0003e6000c121844 */
[----:B--2---:R-:W-:Y:S01]  /*14700*/  IMAD.WIDE R66, R3, 0x4, R240 ;  /* 0x0000000403427825 */ /* 0x004fe200078e02f0 */
[----:B------:R2:W-:Y:S02]  /*14710*/  LDGSTS.E [R251+-0x77ffc], desc[UR4][R74.64], !P1 ;  /* 0x880040004afb7fae */ /* 0x0005e4000c921844 */
[----:B------:R-:W3:Y:S02]  /*14720*/  LDC R252, c[0x0][0x230] ;  /* 0x00008c00fffc7b82 */ /* 0x000ee40000000800 */
[----:B------:R3:W-:Y:S01]  /*14730*/  LDGSTS.E [R251+-0x73ffc], desc[UR4][R66.64], !P1 ;  /* 0x8c00400042fb7fae */ /* 0x0007e2000c921844 */
[----:B------:R-:W-:Y:S01]  /*14740*/  ISETP.GE.U32.AND P1, PT, R0, 0x7fffffa1, PT ;  /* 0x7fffffa10000780c */ /* 0x000fe20003f26070 */
[----:B------:R-:W-:-:S02]  /*14750*/  IMAD R0, R2, 0x3a, RZ ;  /* 0x0000003a02007824 */ /* 0x000fc400078e02ff */
[----:B------:R-:W-:Y:S01]  /*14760*/  IMAD R3, R2, 0x3b, RZ ;  /* 0x0000003b02037824 */ /* 0x000fe200078e02ff */
[----:B------:R4:W-:Y:S04]  /*14770*/  STL.64 [R1+0x248], R90 ;  /* 0x0002485a01007387 */ /* 0x0009e80000100a00 */
[----:B------:R1:W-:Y:S04]  /*14780*/  STL.64 [R1+0x240], R82 ;  /* 0x0002405201007387 */ /* 0x0003e80000100a00 */
[----:B------:R2:W-:Y:S01]  /*14790*/  STL.64 [R1+0x238], R74 ;  /* 0x0002384a01007387 */ /* 0x0005e20000100a00 */
[----:B----4-:R-:W-:-:S03]  /*147a0*/  IMAD.WIDE R90, R0, 0x4, R242 ;  /* 0x00000004005a7825 */ /* 0x010fc600078e02f2 */
[----:B------:R4:W-:Y:S01]  /*147b0*/  STL.64 [R1+0x230], R66 ;  /* 0x0002304201007387 */ /* 0x0009e20000100a00 */
[----:B-1----:R-:W-:-:S03]  /*147c0*/  IMAD.WIDE R82, R0, 0x4, R240 ;  /* 0x0000000400527825 */ /* 0x002fc600078e02f0 */
[----:B------:R-:W-:Y:S01]  /*147d0*/  LDGSTS.E [R251+-0x77ff8], desc[UR4][R90.64], !P6 ;  /* 0x880080005afb7fae */ /* 0x000fe2000f121844 */
[----:B--2---:R-:W-:-:S03]  /*147e0*/  IMAD.WIDE R74, R3, 0x4, R242 ;  /* 0x00000004034a7825 */ /* 0x004fc600078e02f2 */
[----:B------:R-:W-:Y:S01]  /*147f0*/  LDGSTS.E [R251+-0x73ff8], desc[UR4][R82.64], !P6 ;  /* 0x8c00800052fb7fae */ /* 0x000fe2000f121844 */
[----:B---3--:R-:W-:-:S03]  /*14800*/  VIADD R0, R6, 0xffffffc2 ;  /* 0xffffffc206007836 */ /* 0x008fc60000000000 */
[----:B------:R1:W-:Y:S01]  /*14810*/  LDGSTS.E [R251+-0x77ff4], desc[UR4][R74.64], !P5 ;  /* 0x8800c0004afb7fae */ /* 0x0003e2000e921844 */
[----:B----4-:R-:W-:Y:S01]  /*14820*/  IMAD.WIDE R66, R3, 0x4, R240 ;  /* 0x0000000403427825 */ /* 0x010fe200078e02f0 */
[----:B------:R-:W-:Y:S01]  /*14830*/  ISETP.GE.U32.AND P0, PT, R4, 0x7fffffa2, PT ;  /* 0x7fffffa20400780c */ /* 0x000fe20003f06070 */
[----:B------:R-:W2:Y:S01]  /*14840*/  LDC R6, c[0x0][0x230] ;  /* 0x00008c00ff067b82 */ /* 0x000ea20000000800 */
[----:B------:R-:W-:Y:S02]  /*14850*/  LOP3.LUT R3, R8, 0x70, RZ, 0x3c, !PT ;  /* 0x0000007008037812 */ /* 0x000fe400078e3cff */
[----:B------:R3:W-:Y:S01]  /*14860*/  LDGSTS.E [R251+-0x73ff4], desc[UR4][R66.64], !P5 ;  /* 0x8c00c00042fb7fae */ /* 0x0007e2000e921844 */
[----:B------:R-:W-:Y:S01]  /*14870*/  ISETP.GE.U32.AND P5, PT, R0, 0x7fffff83, PT ;  /* 0x7fffff830000780c */ /* 0x000fe20003fa6070 */
[----:B------:R-:W-:Y:S01]  /*14880*/  IMAD R0, R2, 0x1c, RZ ;  /* 0x0000001c02007824 */ /* 0x000fe200078e02ff */
[----:B------:R-:W-:Y:S01]  /*14890*/  IADD3 R4, R5, -0x3d, RZ ;  /* 0xffffffc305047810 */ /* 0x000fe20007ffe0ff */
[----:B------:R-:W-:Y:S01]  /*148a0*/  STL.64 [R1+0x228], R90 ;  /* 0x0002285a01007387 */ /* 0x000fe20000100a00 */
[----:B------:R-:W-:Y:S01]  /*148b0*/  IADD3 R244, R244, 0x100000, R3 ;  /* 0x00100000f4f47810 */ /* 0x000fe20007ffe003 */
[----:B------:R-:W-:Y:S01]  /*148c0*/  UISETP.GT.AND UP0, UPT, UR7, 0x7f, UPT ;  /* 0x0000007f0700788c */ /* 0x000fe2000bf04270 */
[----:B------:R-:W4:Y:S01]  /*148d0*/  LDC R8, c[0x0][0x230] ;  /* 0x00008c00ff087b82 */ /* 0x000f220000000800 */
[----:B------:R-:W-:Y:S01]  /*148e0*/  STL.64 [R1+0x220], R82 ;  /* 0x0002205201007387 */ /* 0x000fe20000100a00 */
[----:B------:R-:W-:-:S03]  /*148f0*/  ISETP.GE.U32.AND P6, PT, R4, 0x7fffff84, PT ;  /* 0x7fffff840400780c */ /* 0x000fc60003fc6070 */
[----:B------:R1:W-:Y:S01]  /*14900*/  STL.64 [R1+0x218], R74 ;  /* 0x0002184a01007387 */ /* 0x0003e20000100a00 */
[----:B------:R-:W-:Y:S02]  /*14910*/  VIADD R4, R252, 0xffffffc0 ;  /* 0xffffffc0fc047836 */ /* 0x000fe40000000000 */
[----:B------:R-:W-:Y:S01]  /*14920*/  IMAD R3, R2, 0x1e, RZ ;  /* 0x0000001e02037824 */ /* 0x000fe200078e02ff */
[----:B------:R3:W-:Y:S01]  /*14930*/  STL.64 [R1+0x210], R66 ;  /* 0x0002104201007387 */ /* 0x0007e20000100a00 */
[----:B------:R-:W-:Y:S01]  /*14940*/  VIADD R5, R9, 0xffffffc1 ;  /* 0xffffffc109057836 */ /* 0x000fe20000000000 */
[----:B------:R-:W4:Y:S01]  /*14950*/  LDC R252, c[0x0][0x230] ;  /* 0x00008c00fffc7b82 */ /* 0x000f220000000800 */
[----:B-1----:R-:W-:-:S04]  /*14960*/  IMAD.WIDE R74, R0, 0x4, R242 ;  /* 0x00000004004a7825 */ /* 0x002fc800078e02f2 */
[----:B---3--:R-:W-:Y:S01]  /*14970*/  IMAD.WIDE R66, R0, 0x4, R240 ;  /* 0x0000000400427825 */ /* 0x008fe200078e02f0 */
[----:B------:R1:W-:Y:S03]  /*14980*/  LDGSTS.E [R244+-0x80000], desc[UR4][R74.64], !P3 ;  /* 0x800000004af47fae */ /* 0x0003e6000d921844 */
[----:B------:R-:W-:Y:S01]  /*14990*/  IMAD R0, R2, 0x1d, RZ ;  /* 0x0000001d02007824 */ /* 0x000fe200078e02ff */
[----:B------:R3:W-:Y:S01]  /*149a0*/  LDGSTS.E [R244+-0x7c000], desc[UR4][R66.64], !P3 ;  /* 0x8400000042f47fae */ /* 0x0007e2000d921844 */
[----:B------:R-:W-:-:S03]  /*149b0*/  ISETP.GE.AND P3, PT, R59, R4, PT ;  /* 0x000000043b00720c */ /* 0x000fc60003f66270 */
[----:B------:R-:W-:Y:S01]  /*149c0*/  STL.64 [R1+0x2060], R250 ;  /* 0x002060fa01007387 */ /* 0x000fe20000100a00 */
[----:B------:R-:W-:-:S03]  /*149d0*/  IMAD.WIDE R58, R0, 0x4, R240 ;  /* 0x00000004003a7825 */ /* 0x000fc600078e02f0 */
[----:B------:R1:W-:Y:S04]  /*149e0*/  STL.64 [R1+0x3d0], R74 ;  /* 0x0003d04a01007387 */ /* 0x0003e80000100a00 */
[----:B------:R3:W-:Y:S01]  /*149f0*/  STL.64 [R1+0x208], R66 ;  /* 0x0002084201007387 */ /* 0x0007e20000100a00 */
[--C-:B-1----:R-:W-:Y:S01]  /*14a00*/  IMAD.WIDE R74, R0, 0x4, R242.reuse ;  /* 0x00000004004a7825 */ /* 0x102fe200078e02f2 */
[----:B------:R-:W-:Y:S02]  /*14a10*/  SEL R0, RZ, 0x4, P3 ;  /* 0x00000004ff007807 */ /* 0x000fe40001800000 */
[----:B------:R-:W-:Y:S01]  /*14a20*/  PLOP3.LUT P3, PT, PT, PT, UP0, 0x80, 0x0 ;  /* 0x000000000000781c */ /* 0x000fe20003f6f008 */
[----:B---3--:R-:W-:Y:S01]  /*14a30*/  IMAD.WIDE R66, R3, 0x4, R242 ;  /* 0x0000000403427825 */ /* 0x008fe200078e02f2 */
[----:B------:R-:W-:Y:S02]  /*14a40*/  STL.64 [R1+0x200], R74 ;  /* 0x0002004a01007387 */ /* 0x000fe40000100a00 */
[----:B------:R-:W-:-:S02]  /*14a50*/  SEL R0, R0, RZ, P3 ;  /* 0x000000ff00007207 */ /* 0x000fc40001800000 */
[----:B------:R-:W-:Y:S02]  /*14a60*/  LDGSTS.E [R244+-0x7fffc], desc[UR4][R74.64], !P4 ;  /* 0x800040004af47fae */ /* 0x000fe4000e121844 */
[----:B------:R-:W-:Y:S02]  /*14a70*/  ISETP.NE.U32.AND P3, PT, R0, RZ, PT ;  /* 0x000000ff0000720c */ /* 0x000fe40003f65070 */
[----:B------:R1:W-:Y:S01]  /*14a80*/  STL.64 [R1+0x1f8], R58 ;  /* 0x0001f83a01007387 */ /* 0x0003e20000100a00 */
[----:B------:R-:W-:-:S03]  /*14a90*/  IMAD R0, R2, 0x1f, RZ ;  /* 0x0000001f02007824 */ /* 0x000fc600078e02ff */
[----:B------:R1:W-:Y:S01]  /*14aa0*/  LDGSTS.E [R244+-0x7bffc], desc[UR4][R58.64], !P4 ;  /* 0x840040003af47fae */ /* 0x0003e2000e121844 */
[----:B------:R-:W-:Y:S02]  /*14ab0*/  ISETP.GE.U32.AND P4, PT, R5, 0x7fffff82, PT ;  /* 0x7fffff820500780c */ /* 0x000fe40003f86070 */
[----:B------:R-:W3:Y:S01]  /*14ac0*/  LDC R5, c[0x0][0x230] ;  /* 0x00008c00ff057b82 */ /* 0x000ee20000000800 */
[----:B------:R4:W-:Y:S01]  /*14ad0*/  LDGSTS.E [R244+-0x7fff8], desc[UR4][R66.64], !P0 ;  /* 0x8000800042f47fae */ /* 0x0009e2000c121844 */
[----:B------:R-:W-:-:S04]  /*14ae0*/  IMAD.WIDE R82, R0, 0x4, R242 ;  /* 0x0000000400527825 */ /* 0x000fc800078e02f2 */
[----:B-1----:R-:W-:-:S04]  /*14af0*/  IMAD.WIDE R58, R3, 0x4, R240 ;  /* 0x00000004033a7825 */ /* 0x002fc800078e02f0 */
[----:B------:R-:W-:Y:S01]  /*14b00*/  IMAD.WIDE R74, R0, 0x4, R240 ;  /* 0x00000004004a7825 */ /* 0x000fe200078e02f0 */
[----:B------:R1:W-:Y:S01]  /*14b10*/  LDGSTS.E [R244+-0x7bff8], desc[UR4][R58.64], !P0 ;  /* 0x840080003af47fae */ /* 0x0003e2000c121844 */
[----:B------:R-:W-:Y:S02]  /*14b20*/  ISETP.GE.U32.AND P0, PT, R4, 0x7fffff81, PT ;  /* 0x7fffff810400780c */ /* 0x000fe40003f06070 */
[----:B------:R-:W3:Y:S01]  /*14b30*/  LDC R4, c[0x0][0x230] ;  /* 0x00008c00ff047b82 */ /* 0x000ee20000000800 */
[----:B------:R-:W-:Y:S01]  /*14b40*/  IMAD R3, R2, 0x3c, RZ ;  /* 0x0000003c02037824 */ /* 0x000fe200078e02ff */
[----:B------:R4:W-:Y:S01]  /*14b50*/  STL.64 [R1+0x1f0], R66 ;  /* 0x0001f04201007387 */ /* 0x0009e20000100a00 */
[----:B--2---:R-:W-:-:S03]  /*14b60*/  VIADD R0, R6, 0xffffffbf ;  /* 0xffffffbf06007836 */ /* 0x004fc60000000000 */
[----:B------:R-:W-:Y:S02]  /*14b70*/  LDGSTS.E [R244+-0x7fff4], desc[UR4][R82.64], !P1 ;  /* 0x8000c00052f47fae */ /* 0x000fe4000c921844 */
[----:B------:R-:W2:Y:S02]  /*14b80*/  LDC R6, c[0x0][0x230] ;  /* 0x00008c00ff067b82 */ /* 0x000ea40000000800 */
[----:B------:R1:W-:Y:S01]  /*14b90*/  STL.64 [R1+0x1e8], R58 ;  /* 0x0001e83a01007387 */ /* 0x0003e20000100a00 */
[----:B----4-:R-:W-:-:S03]  /*14ba0*/  IMAD.WIDE R66, R3, 0x4, R242 ;  /* 0x0000000403427825 */ /* 0x010fc600078e02f2 */
[----:B------:R-:W-:Y:S01]  /*14bb0*/  LDGSTS.E [R244+-0x7bff4], desc[UR4][R74.64], !P1 ;  /* 0x8400c0004af47fae */ /* 0x000fe2000c921844 */
[----:B------:R-:W-:Y:S01]  /*14bc0*/  ISETP.GE.U32.AND P1, PT, R0, 0x7fffff80, PT ;  /* 0x7fffff800000780c */ /* 0x000fe20003f26070 */
[----:B------:R-:W-:Y:S02]  /*14bd0*/  IMAD R0, R2, 0x3d, RZ ;  /* 0x0000003d02007824 */ /* 0x000fe400078e02ff */
[----:B------:R-:W-:Y:S01]  /*14be0*/  STL.64 [R1+0x1e0], R82 ;  /* 0x0001e05201007387 */ /* 0x000fe20000100a00 */
[----:B-1----:R-:W-:-:S03]  /*14bf0*/  IMAD.WIDE R58, R3, 0x4, R240 ;  /* 0x00000004033a7825 */ /* 0x002fc600078e02f0 */
[----:B------:R-:W-:Y:S04]  /*14c00*/  STL.64 [R1+0x1d8], R74 ;  /* 0x0001d84a01007387 */ /* 0x000fe80000100a00 */
[----:B------:R1:W-:Y:S01]  /*14c10*/  STL.64 [R1+0x1d0], R66 ;  /* 0x0001d04201007387 */ /* 0x0003e20000100a00 */
[----:B------:R-:W-:-:S03]  /*14c20*/  VIADD R3, R8, 0xffffffbe ;  /* 0xffffffbe08037836 */ /* 0x000fc60000000000 */
[----:B------:R1:W-:Y:S04]  /*14c30*/  LDGSTS.E [R244+-0x78000], desc[UR4][R66.64], !P6 ;  /* 0x8800000042f47fae */ /* 0x0003e8000f121844 */
[----:B------:R4:W-:Y:S04]  /*14c40*/  STL.64 [R1+0x1c8], R58 ;  /* 0x0001c83a01007387 */ /* 0x0009e80000100a00 */
[----:B------:R4:W-:Y:S01]  /*14c50*/  LDGSTS.E [R244+-0x74000], desc[UR4][R58.64], !P6 ;  /* 0x8c0000003af47fae */ /* 0x0009e2000f121844 */
[----:B-1----:R-:W-:-:S03]  /*14c60*/  IMAD.WIDE R66, R0, 0x4, R242 ;  /* 0x0000000400427825 */ /* 0x002fc600078e02f2 */
[----:B------:R-:W2:Y:S01]  /*14c70*/  LDL.LU.64 R8, [R1] ;  /* 0x0000000001087983 */ /* 0x000ea20000300a00 */
[----:B------:R-:W-:Y:S01]  /*14c80*/  ISETP.GE.U32.AND P6, PT, R3, 0x7fffff7f, PT ;  /* 0x7fffff7f0300780c */ /* 0x000fe20003fc6070 */
[----:B----4-:R-:W-:Y:S02]  /*14c90*/  IMAD.WIDE R58, R0, 0x4, R240 ;  /* 0x00000004003a7825 */ /* 0x010fe400078e02f0 */
[----:B------:R1:W-:Y:S02]  /*14ca0*/  STL.64 [R1+0x1c0], R66 ;  /* 0x0001c04201007387 */ /* 0x0003e40000100a00 */
[C---:B------:R-:W-:Y:S02]  /*14cb0*/  IMAD R0, R2.reuse, 0x3e, RZ ;  /* 0x0000003e02007824 */ /* 0x040fe400078e02ff */
[----:B------:R1:W-:Y:S01]  /*14cc0*/  LDGSTS.E [R244+-0x77ffc], desc[UR4][R66.64], !P5 ;  /* 0x8800400042f47fae */ /* 0x0003e2000e921844 */
[----:B------:R-:W-:-:S03]  /*14cd0*/  IMAD R2, R2, 0x3f, RZ ;  /* 0x0000003f02027824 */ /* 0x000fc600078e02ff */
[----:B------:R4:W-:Y:S01]  /*14ce0*/  STL.64 [R1+0x1b8], R58 ;  /* 0x0001b83a01007387 */ /* 0x0009e20000100a00 */
[----:B---3--:R-:W-:-:S03]  /*14cf0*/  VIADD R3, R5, 0xffffffbd ;  /* 0xffffffbd05037836 */ /* 0x008fc60000000000 */
[----:B------:R4:W-:Y:S01]  /*14d00*/  LDGSTS.E [R244+-0x73ffc], desc[UR4][R58.64], !P5 ;  /* 0x8c0040003af47fae */ /* 0x0009e2000e921844 */
[----:B------:R-:W-:-:S04]  /*14d10*/  IMAD.WIDE R74, R2, 0x4, R242 ;  /* 0x00000004024a7825 */ /* 0x000fc800078e02f2 */
[C---:B-1----:R-:W-:Y:S01]  /*14d20*/  IMAD.WIDE R66, R0.reuse, 0x4, R240 ;  /* 0x0000000400427825 */ /* 0x042fe200078e02f0 */
[----:B------:R-:W3:Y:S04]  /*14d30*/  LDL.64 R82, [R1+0x100] ;  /* 0x0001000001527983 */ /* 0x000ee80000100a00 */
[----:B------:R-:W3:Y:S01]  /*14d40*/  LDL.64 R90, [R1+0xe0] ;  /* 0x0000e000015a7983 */ /* 0x000ee20000100a00 */
[----:B----4-:R-:W-:-:S03]  /*14d50*/  IMAD.WIDE R58, R0, 0x4, R242 ;  /* 0x00000004003a7825 */ /* 0x010fc600078e02f2 */
[----:B------:R-:W4:Y:S01]  /*14d60*/  LDL.64 R250, [R1+0x60] ;  /* 0x0000600001fa7983 */ /* 0x000f220000100a00 */
[----:B------:R-:W-:-:S03]  /*14d70*/  ISETP.GE.U32.AND P5, PT, R3, 0x7fffff7e, PT ;  /* 0x7fffff7e0300780c */ /* 0x000fc60003fa6070 */
[----:B------:R-:W4:Y:S01]  /*14d80*/  LDL.64 R248, [R1+0x40] ;  /* 0x0000400001f87983 */ /* 0x000f220000100a00 */
[----:B------:R-:W-:-:S03]  /*14d90*/  VIADD R3, R4, 0xffffffbc ;  /* 0xffffffbc04037836 */ /* 0x000fc60000000000 */
[----:B------:R-:W4:Y:S01]  /*14da0*/  LDL.64 R246, [R1+0x20] ;  /* 0x0000200001f67983 */ /* 0x000f220000100a00 */
[----:B------:R-:W-:-:S03]  /*14db0*/  IMAD.WIDE R4, R2, 0x4, R240 ;  /* 0x0000000402047825 */ /* 0x000fc600078e02f0 */
[----:B------:R-:W-:Y:S04]  /*14dc0*/  STL.64 [R1+0x1b0], R58 ;  /* 0x0001b03a01007387 */ /* 0x000fe80000100a00 */
[----:B------:R1:W-:Y:S04]  /*14dd0*/  STL.64 [R1+0x2068], R242 ;  /* 0x002068f201007387 */ /* 0x0003e80000100a00 */
[----:B------:R-:W-:Y:S01]  /*14de0*/  STL.64 [R1+0x1a8], R66 ;  /* 0x0001a84201007387 */ /* 0x000fe20000100a00 */
[----:B------:R-:W-:Y:S02]  /*14df0*/  VIADD R0, R252, 0xffffff9f ;  /* 0xffffff9ffc007836 */ /* 0x000fe40000000000 */
[----:B------:R-:W4:Y:S01]  /*14e00*/  LDC R252, c[0x0][0x230] ;  /* 0x00008c00fffc7b82 */ /* 0x000f220000000800 */
[----:B------:R-:W-:Y:S04]  /*14e10*/  LDGSTS.E [R244+-0x77ff8], desc[UR4][R58.64], !P4 ;  /* 0x880080003af47fae */ /* 0x000fe8000e121844 */
[----:B-1----:R-:W4:Y:S04]  /*14e20*/  LDL.64 R242, [R1+0x80] ;  /* 0x0000800001f27983 */ /* 0x002f280000100a00 */
[----:B------:R-:W-:Y:S04]  /*14e30*/  STL.64 [R1+0x1a0], R74 ;  /* 0x0001a04a01007387 */ /* 0x000fe80000100a00 */
[----:B------:R1:W-:Y:S04]  /*14e40*/  STL.64 [R1+0x2070], R240 ;  /* 0x002070f001007387 */ /* 0x0003e80000100a00 */
[----:B------:R-:W-:Y:S04]  /*14e50*/  LDGSTS.E [R244+-0x73ff8], desc[UR4][R66.64], !P4 ;  /* 0x8c00800042f47fae */ /* 0x000fe8000e121844 */
[----:B------:R-:W-:Y:S04]  /*14e60*/  LDGSTS.E [R244+-0x77ff4], desc[UR4][R74.64], !P0 ;  /* 0x8800c0004af47fae */ /* 0x000fe8000c121844 */
[----:B-1----:R-:W4:Y:S04]  /*14e70*/  LDL.64 R240, [R1+0xa0] ;  /* 0x0000a00001f07983 */ /* 0x002f280000100a00 */
[----:B------:R-:W4:Y:S04]  /*14e80*/  LDL.LU.64 R58, [R1+0x2358] ;  /* 0x00235800013a7983 */ /* 0x000f280000300a00 */
[----:B------:R-:W-:Y:S04]  /*14e90*/  STL.64 [R1+0x198], R4 ;  /* 0x0001980401007387 */ /* 0x000fe80000100a00 */
[----:B------:R-:W4:Y:S04]  /*14ea0*/  LDL.LU.64 R66, [R1+0x2350] ;  /* 0x0023500001427983 */ /* 0x000f280000300a00 */
[----:B------:R-:W4:Y:S04]  /*14eb0*/  LDL.LU.64 R74, [R1+0x2348] ;  /* 0x00234800014a7983 */ /* 0x000f280000300a00 */
[----:B------:R1:W-:Y:S01]  /*14ec0*/  LDGSTS.E [R244+-0x73ff4], desc[UR4][R4.64], !P0 ;  /* 0x8c00c00004f47fae */ /* 0x0003e2000c121844 */
[----:B------:R-:W-:-:S03]  /*14ed0*/  ISETP.GE.U32.AND P0, PT, R0, 0x7fffff60, PT ;  /* 0x7fffff600000780c */ /* 0x000fc60003f06070 */
[----:B------:R1:W-:Y:S04]  /*14ee0*/  STL.64 [R1+0x2078], R244 ;  /* 0x002078f401007387 */ /* 0x0003e80000100a00 */
[----:B------:R-:W3:Y:S01]  /*14ef0*/  LDL R0, [R1+0x18b4] ;  /* 0x0018b40001007983 */ /* 0x000ee20000100800 */
[----:B------:R-:W-:Y:S02]  /*14f00*/  ISETP.GE.U32.AND P4, PT, R3, 0x7fffff7d, PT ;  /* 0x7fffff7d0300780c */ /* 0x000fe40003f86070 */
[----:B------:R-:W2:Y:S01]  /*14f10*/  LDC.64 R2, c[0x0][0x238] ;  /* 0x00008e00ff027b82 */ /* 0x000ea20000000a00 */
[----:B------:R-:W0:Y:S04]  /*14f20*/  LDGDEPBAR ;  /* 0x00000000000079af */ /* 0x000e280000000000 */
[----:B-1----:R-:W4:Y:S01]  /*14f30*/  LDL.64 R244, [R1+0xc0] ;  /* 0x0000c00001f47983 */ /* 0x002f220000100a00 */
[----:B--2---:R-:W-:-:S03]  /*14f40*/  IMAD.MOV.U32 R4, RZ, RZ, R2 ;  /* 0x000000ffff047224 */ /* 0x004fc600078e0002 */
[----:B------:R3:W-:Y:S01]  /*14f50*/  STL [R1+0x194], R3 ;  /* 0x0001940301007387 */ /* 0x0007e20000100800 */
[----:B------:R-:W-:Y:S01]  /*14f60*/  VIADD R2, R6, 0xffffff9e ;  /* 0xffffff9e06027836 */ /* 0x000fe20000000000 */
[C---:B---3--:R-:W-:Y:S02]  /*14f70*/  LOP3.LUT R3, R0.reuse, 0x20, RZ, 0x3c, !PT ;  /* 0x0000002000037812 */ /* 0x048fe400078e3cff */
[C---:B------:R-:W-:Y:S02]  /*14f80*/  LOP3.LUT R5, R0.reuse, 0x40, RZ, 0x3c, !PT ;  /* 0x0000004000057812 */ /* 0x040fe400078e3cff */
[C---:B------:R-:W-:Y:S01]  /*14f90*/  LOP3.LUT R6, R0.reuse, 0x60, RZ, 0x3c, !PT ;  /* 0x0000006000067812 */ /* 0x040fe200078e3cff */
[----:B------:R-:W-:Y:S01]  /*14fa0*/  VIADD R0, R0, UR61 ;  /* 0x0000003d00007c36 */ /* 0x000fe20008000000 */
[----:B------:R-:W-:Y:S04]  /*14fb0*/  STL [R1+0x1c1c], R3 ;  /* 0x001c1c0301007387 */ /* 0x000fe80000100800 */
[----:B------:R-:W-:Y:S04]  /*14fc0*/  LDGSTS.E [R0], desc[UR4][R82.64], P2 ;  /* 0x0000000052007fae */ /* 0x000fe80009121844 */
[----:B------:R-:W-:Y:S04]  /*14fd0*/  LDGSTS.E [R0+0x400], desc[UR4][R90.64], P2 ;  /* 0x004000005a007fae */ /* 0x000fe80009121844 */
[----:B----4-:R-:W-:Y:S04]  /*14fe0*/  LDGSTS.E [R0+0x800], desc[UR4][R244.64], P2 ;  /* 0x00800000f4007fae */ /* 0x010fe80009121844 */
[----:B------:R-:W-:Y:S04]  /*14ff0*/  STL [R1+0x1c18], R5 ;  /* 0x001c180501007387 */ /* 0x000fe80000100800 */
[----:B------:R-:W-:Y:S04]  /*15000*/  LDGSTS.E [R0+0xc00], desc[UR4][R240.64], P2 ;  /* 0x00c00000f0007fae */ /* 0x000fe80009121844 */
[----:B------:R-:W-:Y:S04]  /*15010*/  STL [R1+0x1c14], R6 ;  /* 0x001c140601007387 */ /* 0x000fe80000100800 */
[----:B------:R-:W-:Y:S04]  /*15020*/  LDGSTS.E [R0+0x1000], desc[UR4][R242.64], P2 ;  /* 0x01000000f2007fae */ /* 0x000fe80009121844 */
[----:B------:R-:W2:Y:S04]  /*15030*/  LDL.LU.64 R82, [R1+0x2340] ;  /* 0x0023400001527983 */ /* 0x000ea80000300a00 */
[----:B------:R-:W-:Y:S04]  /*15040*/  LDGSTS.E [R0+0x1400], desc[UR4][R250.64], P2 ;  /* 0x01400000fa007fae */ /* 0x000fe80009121844 */
[----:B------:R-:W3:Y:S04]  /*15050*/  LDL.LU.64 R90, [R1+0x2338] ;  /* 0x00233800015a7983 */ /* 0x000ee80000300a00 */
[----:B------:R-:W-:Y:S04]  /*15060*/  LDGSTS.E [R0+0x1800], desc[UR4][R248.64], P2 ;  /* 0x01800000f8007fae */ /* 0x000fe80009121844 */
[----:B------:R-:W-:Y:S04]  /*15070*/  LDGSTS.E [R0+0x1c00], desc[UR4][R246.64], P2 ;  /* 0x01c00000f6007fae */ /* 0x000fe80009121844 */
[----:B------:R-:W-:Y:S04]  /*15080*/  LDGSTS.E [R0+0x2000], desc[UR4][R8.64], P2 ;  /* 0x0200000008007fae */ /* 0x000fe80009121844 */
[----:B------:R-:W4:Y:S04]  /*15090*/  LDL.64 R248, [R1+0x108] ;  /* 0x0001080001f87983 */ /* 0x000f280000100a00 */
[----:B------:R-:W2:Y:S04]  /*150a0*/  LDL.64 R246, [R1+0x128] ;  /* 0x0001280001f67983 */ /* 0x000ea80000100a00 */
[----:B------:R-:W-:Y:S04]  /*150b0*/  LDGSTS.E [R0+0x2400], desc[UR4][R16.64], P2 ;  /* 0x0240000010007fae */ /* 0x000fe80009121844 */
[----:B------:R-:W-:Y:S04]  /*150c0*/  LDGSTS.E [R0+0x2800], desc[UR4][R24.64], P2 ;  /* 0x0280000018007fae */ /* 0x000fe80009121844 */
[----:B------:R-:W-:Y:S04]  /*150d0*/  STL.64 [R1+0x1f58], R8 ;  /* 0x001f580801007387 */ /* 0x000fe80000100a00 */
        /* <DEDUP_REMOVED lines=45> */
[----:B------:R1:W-:Y:S04]  /*153b0*/  STL.64 [R1+0x1ff8], R192 ;  /* 0x001ff8c001007387 */ /* 0x0003e80000100a00 */
[----:B------:R-:W-:Y:S04]  /*153c0*/  LDGSTS.E [R0+0x10800], desc[UR4][R216.64], P2 ;  /* 0x10800000d8007fae */ /* 0x000fe80009121844 */
[----:B------:R-:W-:Y:S04]  /*153d0*/  STL.64 [R1+0x2000], R200 ;  /* 0x002000c801007387 */ /* 0x000fe80000100a00 */
[----:B------:R-:W-:Y:S04]  /*153e0*/  LDGSTS.E [R0+0x10c00], desc[UR4][R224.64], P2 ;  /* 0x10c00000e0007fae */ /* 0x000fe80009121844 */
[----:B------:R-:W-:Y:S04]  /*153f0*/  STL.64 [R1+0x2008], R208 ;  /* 0x002008d001007387 */ /* 0x000fe80000100a00 */
[----:B------:R-:W-:Y:S04]  /*15400*/  LDGSTS.E [R0+0x11000], desc[UR4][R232.64], P2 ;  /* 0x11000000e8007fae */ /* 0x000fe80009121844 */
[----:B------:R-:W-:Y:S04]  /*15410*/  STL.64 [R1+0x2010], R216 ;  /* 0x002010d801007387 */ /* 0x000fe80000100a00 */
[----:B------:R-:W-:Y:S04]  /*15420*/  STL.64 [R1+0x2018], R224 ;  /* 0x002018e001007387 */ /* 0x000fe80000100a00 */
[----:B------:R-:W-:Y:S04]  /*15430*/  STL.64 [R1+0x2020], R232 ;  /* 0x002020e801007387 */ /* 0x000fe80000100a00 */
[----:B----4-:R-:W-:Y:S04]  /*15440*/  LDGSTS.E [R0+0x11400], desc[UR4][R248.64], P2 ;  /* 0x11400000f8007fae */ /* 0x010fe80009121844 */
[----:B--2---:R-:W-:Y:S04]  /*15450*/  LDGSTS.E [R0+0x11800], desc[UR4][R246.64], P2 ;  /* 0x11800000f6007fae */ /* 0x004fe80009121844 */
[----:B------:R-:W-:Y:S04]  /*15460*/  LDGSTS.E [R0+0x11c00], desc[UR4][R98.64], P2 ;  /* 0x11c0000062007fae */ /* 0x000fe80009121844 */
[----:B------:R-:W-:Y:S04]  /*15470*/  LDGSTS.E [R0+0x12000], desc[UR4][R106.64], P2 ;  /* 0x120000006a007fae */ /* 0x000fe80009121844 */
[----:B------:R-:W-:Y:S04]  /*15480*/  LDGSTS.E [R0+0x12400], desc[UR4][R114.64], P2 ;  /* 0x1240000072007fae */ /* 0x000fe80009121844 */
[----:B------:R-:W2:Y:S04]  /*15490*/  LDL.LU.64 R98, [R1+0x2330] ;  /* 0x0023300001627983 */ /* 0x000ea80000300a00 */
[----:B------:R-:W4:Y:S04]  /*154a0*/  LDL.LU.64 R106, [R1+0x2328] ;  /* 0x00232800016a7983 */ /* 0x000f280000300a00 */
[----:B-1----:R-:W3:Y:S04]  /*154b0*/  LDL.LU.64 R192, [R1+0xf8] ;  /* 0x0000f80001c07983 */ /* 0x002ee80000300a00 */
[----:B------:R-:W2:Y:S04]  /*154c0*/  LDL.LU.64 R168, [R1+0xd8] ;  /* 0x0000d80001a87983 */ /* 0x000ea80000300a00 */
[----:B------:R-:W4:Y:S04]  /*154d0*/  LDL.LU.64 R144, [R1+0xb8] ;  /* 0x0000b80001907983 */ /* 0x000f280000300a00 */
[----:B------:R-:W4:Y:S04]  /*154e0*/  LDL.LU.64 R120, [R1+0x98] ;  /* 0x0000980001787983 */ /* 0x000f280000300a00 */
[----:B------:R-:W4:Y:S04]  /*154f0*/  LDL.LU.64 R96, [R1+0x78] ;  /* 0x0000780001607983 */ /* 0x000f280000300a00 */
[----:B------:R-:W4:Y:S04]  /*15500*/  LDL.LU.64 R72, [R1+0x58] ;  /* 0x0000580001487983 */ /* 0x000f280000300a00 */
[----:B------:R-:W4:Y:S04]  /*15510*/  LDL.LU.64 R48, [R1+0x38] ;  /* 0x0000380001307983 */ /* 0x000f280000300a00 */
[----:B------:R-:W4:Y:S04]  /*15520*/  LDL.LU.64 R32, [R1+0x18] ;  /* 0x0000180001207983 */ /* 0x000f280000300a00 */
[----:B------:R-:W4:Y:S04]  /*15530*/  LDL.LU.64 R114, [R1+0x2320] ;  /* 0x0023200001727983 */ /* 0x000f280000300a00 */
[----:B------:R-:W-:Y:S04]  /*15540*/  LDGSTS.E [R0+0x12800], desc[UR4][R122.64], P2 ;  /* 0x128000007a007fae */ /* 0x000fe80009121844 */
[----:B------:R-:W-:Y:S04]  /*15550*/  LDGSTS.E [R0+0x12c00], desc[UR4][R130.64], P2 ;  /* 0x12c0000082007fae */ /* 0x000fe80009121844 */
[----:B------:R-:W-:Y:S04]  /*15560*/  LDGSTS.E [R0+0x13000], desc[UR4][R138.64], P2 ;  /* 0x130000008a007fae */ /* 0x000fe80009121844 */
        /* <DEDUP_REMOVED lines=40> */
[----:B------:R-:W4:Y:S04]  /*157f0*/  LDL.LU.64 R60, [R1+0x2270] ;  /* 0x00227000013c7983 */ /* 0x000f280000300a00 */
[----:B------:R-:W4:Y:S04]  /*15800*/  LDL.64 R248, [R1+0x110] ;  /* 0x0001100001f87983 */ /* 0x000f280000100a00 */
[----:B------:R-:W4:Y:S01]  /*15810*/  LDL.64 R246, [R1+0x130] ;  /* 0x0001300001f67983 */ /* 0x000f220000100a00 */
[----:B------:R-:W-:-:S05]  /*15820*/  VIADD R3, R3, UR61 ;  /* 0x0000003d03037c36 */ /* 0x000fca0008000000 */
[----:B---3--:R-:W-:Y:S04]  /*15830*/  LDGSTS.E [R3+0x100], desc[UR4][R192.64], P2 ;  /* 0x00100000c0037fae */ /* 0x008fe80009121844 */
[----:B--2---:R-:W-:Y:S04]  /*15840*/  LDGSTS.E [R3+0x500], desc[UR4][R168.64], P2 ;  /* 0x00500000a8037fae */ /* 0x004fe80009121844 */
[----:B----4-:R-:W-:Y:S04]  /*15850*/  LDGSTS.E [R3+0x900], desc[UR4][R144.64], P2 ;  /* 0x0090000090037fae */ /* 0x010fe80009121844 */
[----:B------:R-:W-:Y:S04]  /*15860*/  LDGSTS.E [R3+0xd00], desc[UR4][R120.64], P2 ;  /* 0x00d0000078037fae */ /* 0x000fe80009121844 */
        /* <DEDUP_REMOVED lines=47> */
[----:B------:R-:W-:Y:S04]  /*15b60*/  STL.64 [R1+0x20c8], R58 ;  /* 0x0020c83a01007387 */ /* 0x000fe80000100a00 */
[----:B------:R1:W-:Y:S04]  /*15b70*/  STL.64 [R1+0x20d0], R66 ;  /* 0x0020d04201007387 */ /* 0x0003e80000100a00 */
[----:B------:R-:W-:Y:S04]  /*15b80*/  LDGSTS.E [R3+0x11500], desc[UR4][R248.64], P2 ;  /* 0x11500000f8037fae */ /* 0x000fe80009121844 */
[----:B------:R-:W-:Y:S04]  /*15b90*/  LDGSTS.E [R3+0x11900], desc[UR4][R246.64], P2 ;  /* 0x11900000f6037fae */ /* 0x000fe80009121844 */
[----:B------:R-:W-:Y:S04]  /*15ba0*/  LDGSTS.E [R3+0x11d00], desc[UR4][R68.64], P2 ;  /* 0x11d0000044037fae */ /* 0x000fe80009121844 */
[----:B------:R-:W-:Y:S04]  /*15bb0*/  LDGSTS.E [R3+0x12100], desc[UR4][R76.64], P2 ;  /* 0x121000004c037fae */ /* 0x000fe80009121844 */
[----:B------:R-:W-:Y:S04]  /*15bc0*/  LDGSTS.E [R3+0x12500], desc[UR4][R84.64], P2 ;  /* 0x1250000054037fae */ /* 0x000fe80009121844 */
[----:B------:R-:W2:Y:S04]  /*15bd0*/  LDL.LU.64 R68, [R1+0x2268] ;  /* 0x0022680001447983 */ /* 0x000ea80000300a00 */
[----:B------:R-:W3:Y:S04]  /*15be0*/  LDL.LU.64 R76, [R1+0x2260] ;  /* 0x00226000014c7983 */ /* 0x000ee80000300a00 */
[----:B------:R-:W4:Y:S04]  /*15bf0*/  LDL.LU.64 R184, [R1+0xf0] ;  /* 0x0000f00001b87983 */ /* 0x000f280000300a00 */
[----:B------:R-:W2:Y:S04]  /*15c00*/  LDL.LU.64 R160, [R1+0xd0] ;  /* 0x0000d00001a07983 */ /* 0x000ea80000300a00 */
[----:B------:R-:W3:Y:S04]  /*15c10*/  LDL.LU.64 R136, [R1+0xb0] ;  /* 0x0000b00001887983 */ /* 0x000ee80000300a00 */
[----:B------:R-:W3:Y:S04]  /*15c20*/  LDL.LU.64 R112, [R1+0x90] ;  /* 0x0000900001707983 */ /* 0x000ee80000300a00 */
[----:B------:R-:W3:Y:S04]  /*15c30*/  LDL.LU.64 R88, [R1+0x70] ;  /* 0x0000700001587983 */ /* 0x000ee80000300a00 */
[----:B------:R-:W3:Y:S04]  /*15c40*/  LDL.LU.64 R64, [R1+0x50] ;  /* 0x0000500001407983 */ /* 0x000ee80000300a00 */
[----:B------:R-:W3:Y:S04]  /*15c50*/  LDL.LU.64 R40, [R1+0x30] ;  /* 0x0000300001287983 */ /* 0x000ee80000300a00 */
[----:B------:R-:W3:Y:S04]  /*15c60*/  LDL.LU.64 R16, [R1+0x10] ;  /* 0x0000100001107983 */ /* 0x000ee80000300a00 */
[----:B------:R-:W3:Y:S04]  /*15c70*/  LDL.LU.64 R84, [R1+0x2258] ;  /* 0x0022580001547983 */ /* 0x000ee80000300a00 */
[----:B------:R-:W-:Y:S04]  /*15c80*/  LDGSTS.E [R3+0x12900], desc[UR4][R92.64], P2 ;  /* 0x129000005c037fae */ /* 0x000fe80009121844 */
[----:B------:R-:W-:Y:S04]  /*15c90*/  LDGSTS.E [R3+0x12d00], desc[UR4][R100.64], P2 ;  /* 0x12d0000064037fae */ /* 0x000fe80009121844 */
[----:B------:R-:W-:Y:S04]  /*15ca0*/  LDGSTS.E [R3+0x13100], desc[UR4][R108.64], P2 ;  /* 0x131000006c037fae */ /* 0x000fe80009121844 */
        /* <DEDUP_REMOVED lines=40> */
[----:B------:R-:W3:Y:S04]  /*15f30*/  LDL.LU.64 R30, [R1+0x21a8] ;  /* 0x0021a800011e7983 */ /* 0x000ee80000300a00 */
[----:B------:R-:W3:Y:S01]  /*15f40*/  LDL.64 R246, [R1+0x118] ;  /* 0x0001180001f67983 */ /* 0x000ee20000100a00 */
[----:B------:R-:W-:-:S05]  /*15f50*/  VIADD R5, R5, UR61 ;  /* 0x0000003d05057c36 */ /* 0x000fca0008000000 */
[----:B----4-:R-:W-:Y:S04]  /*15f60*/  LDGSTS.E [R5+0x200], desc[UR4][R184.64], P2 ;  /* 0x00200000b8057fae */ /* 0x010fe80009121844 */
[----:B--2---:R-:W-:Y:S04]  /*15f70*/  LDGSTS.E [R5+0x600], desc[UR4][R160.64], P2 ;  /* 0x00600000a0057fae */ /* 0x004fe80009121844 */
[----:B---3--:R-:W-:Y:S04]  /*15f80*/  LDGSTS.E [R5+0xa00], desc[UR4][R136.64], P2 ;  /* 0x00a0000088057fae */ /* 0x008fe80009121844 */
        /* <DEDUP_REMOVED lines=93> */
[----:B------:R-:W4:Y:S04]  /*16560*/  LDL.LU.64 R230, [R1+0x20e0] ;  /* 0x0020e00001e67983 */ /* 0x000f280000300a00 */
[----:B------:R-:W4:Y:S04]  /*16570*/  LDL.LU.64 R238, [R1+0x20d8] ;  /* 0x0020d80001ee7983 */ /* 0x000f280000300a00 */
[----:B-1----:R-:W4:Y:S04]  /*16580*/  LDL.64 R66, [R1+0x120] ;  /* 0x0001200001427983 */ /* 0x002f280000100a00 */
[----:B------:R-:W4:Y:S04]  /*16590*/  LDL.64 R58, [R1+0x140] ;  /* 0x00014000013a7983 */ /* 0x000f280000100a00 */
        /* <DEDUP_REMOVED lines=24> */
[----:B------:R-:W4:Y:S01]  /*16720*/  LDL.64 R248, [R1+0x858] ;  /* 0x0008580001f87983 */ /* 0x000f220000100a00 */
[----:B------:R-:W-:-:S05]  /*16730*/  VIADD R6, R6, UR61 ;  /* 0x0000003d06067c36 */ /* 0x000fca0008000000 */
[----:B--2---:R-:W-:Y:S04]  /*16740*/  LDGSTS.E [R6+0x300], desc[UR4][R176.64], P2 ;  /* 0x00300000b0067fae */ /* 0x004fe80009121844 */
[----:B---3--:R-:W-:Y:S04]  /*16750*/  LDGSTS.E [R6+0x700], desc[UR4][R152.64], P2 ;  /* 0x0070000098067fae */ /* 0x008fe80009121844 */
        /* <DEDUP_REMOVED lines=69> */
[----:B------:R-:W-:Y:S04]  /*16bb0*/  LDGSTS.E [R6+0x15f00], desc[UR4][R96.64], P2 ;  /* 0x15f0000060067fae */ /* 0x000fe80009121844 */
[----:B------:R-:W-:Y:S04]  /*16bc0*/  LDGSTS.E [R6+0x16300], desc[UR4][R120.64], P2 ;  /* 0x1630000078067fae */ /* 0x000fe80009121844 */
[----:B------:R-:W-:Y:S04]  /*16bd0*/  LDGSTS.E [R6+0x16700], desc[UR4][R144.64], P2 ;  /* 0x1670000090067fae */ /* 0x000fe80009121844 */
[----:B------:R-:W-:Y:S04]  /*16be0*/  LDGSTS.E [R6+0x16b00], desc[UR4][R168.64], P2 ;  /* 0x16b00000a8067fae */ /* 0x000fe80009121844 */
[----:B------:R-:W-:Y:S04]  /*16bf0*/  LDGSTS.E [R6+0x16f00], desc[UR4][R192.64], P2 ;  /* 0x16f00000c0067fae */ /* 0x000fe80009121844 */
[----:B------:R-:W-:Y:S04]  /*16c00*/  LDGSTS.E [R6+0x17300], desc[UR4][R232.64], P2 ;  /* 0x17300000e8067fae */ /* 0x000fe80009121844 */
[----:B------:R-:W4:Y:S04]  /*16c10*/  LDL.LU.64 R250, [R1+0x2060] ;  /* 0x0020600001fa7983 */ /* 0x000f280000300a00 */
[----:B------:R1:W-:Y:S04]  /*16c20*/  LDGSTS.E [R6+0x17700], desc[UR4][R216.64], P2 ;  /* 0x17700000d8067fae */ /* 0x0003e80009121844 */
[----:B------:R-:W4:Y:S04]  /*16c30*/  LDL.LU.64 R246, [R1+0x2058] ;  /* 0x0020580001f67983 */ /* 0x000f280000300a00 */
[----:B------:R-:W-:Y:S04]  /*16c40*/  LDGSTS.E [R6+0x17b00], desc[UR4][R200.64], P2 ;  /* 0x17b00000c8067fae */ /* 0x000fe80009121844 */
[----:B------:R1:W-:Y:S02]  /*16c50*/  LDGSTS.E [R6+0x17f00], desc[UR4][R248.64], P2 ;  /* 0x17f00000f8067fae */ /* 0x0003e40009121844 */
[----:B-1----:R-:W1:Y:S02]  /*16c60*/  LDC R217, c[0x0][0x230] ;  /* 0x00008c00ffd97b82 */ /* 0x002e640000000800 */
[----:B------:R-:W0:Y:S04]  /*16c70*/  LDGDEPBAR ;  /* 0x00000000000079af */ /* 0x000e280000000000 */
[----:B------:R-:W4:Y:S04]  /*16c80*/  LDL.LU.64 R200, [R1+0x570] ;  /* 0x0005700001c87983 */ /* 0x000f280000300a00 */
[----:B------:R-:W4:Y:S04]  /*16c90*/  LDL.LU.64 R144, [R1+0x568] ;  /* 0x0005680001907983 */ /* 0x000f280000300a00 */
[----:B------:R-:W4:Y:S04]  /*16ca0*/  LDL.LU.64 R192, [R1+0x560] ;  /* 0x0005600001c07983 */ /* 0x000f280000300a00 */
[----:B------:R-:W4:Y:S01]  /*16cb0*/  LDL.LU.64 R248, [R1+0x558] ;  /* 0x0005580001f87983 */ /* 0x000f220000300a00 */
[----:B------:R-:W-:Y:S01]  /*16cc0*/  IMAD.SHL.U32 R4, R4, 0x40, RZ ;  /* 0x0000004004047824 */ /* 0x000fe200078e00ff */
[----:B------:R-:W-:Y:S01]  /*16cd0*/  ISETP.GE.U32.AND P2, PT, R2, 0x7fffff5f, PT ;  /* 0x7fffff5f0200780c */ /* 0x000fe20003f46070 */
[----:B-1----:R-:W-:Y:S01]  /*16ce0*/  VIADD R2, R217, 0xffffff9c ;  /* 0xffffff9cd9027836 */ /* 0x002fe20000000000 */
[----:B------:R1:W-:Y:S02]  /*16cf0*/  STL.64 [R1+0x1e08], R6 ;  /* 0x001e080601007387 */ /* 0x0003e40000100a00 */
[----:B-1----:R-:W1:Y:S08]  /*16d00*/  LDC R7, c[0x0][0x230] ;  /* 0x00008c00ff077b82 */ /* 0x002e700000000800 */
[----:B------:R-:W1:Y:S01]  /*16d10*/  LDC R6, c[0x0][0x230] ;  /* 0x00008c00ff067b82 */ /* 0x000e620000000800 */
[----:B--2---:R-:W-:-:S04]  /*16d20*/  IMAD.WIDE R120, R4, 0x4, R224 ;  /* 0x0000000404787825 */ /* 0x004fc800078e02e0 */
[----:B---3--:R-:W-:-:S04]  /*16d30*/  IMAD.WIDE R96, R4, 0x4, R208 ;  /* 0x0000000404607825 */ /* 0x008fc800078e02d0 */
[C---:B----4-:R-:W-:Y:S02]  /*16d40*/  IMAD.WIDE R168, R4.reuse, 0x4, R240 ;  /* 0x0000000404a87825 */ /* 0x050fe400078e02f0 */
[----:B------:R-:W2:Y:S02]  /*16d50*/  LDC R241, c[0x0][0x230] ;  /* 0x00008c00fff17b82 */ /* 0x000ea40000000800 */
[----:B------:R-:W-:-:S06]  /*16d60*/  IMAD.WIDE R216, R4, 0x4, R242 ;  /* 0x0000000404d87825 */ /* 0x000fcc00078e02f2 */
[----:B------:R-:W-:Y:S01]  /*16d70*/  BAR.SYNC.DEFER_BLOCKING 0x0 ;  /* 0x0000000000007b1d */ /* 0x000fe20000010000 */
[----:B------:R-:W-:-:S07]  /*16d80*/  VIADD R252, R252, 0xffffff9d ;  /* 0xffffff9dfcfc7836 */ /* 0x000fce0000000000 */
[----:B------:R-:W3:Y:S01]  /*16d90*/  LDC R243, c[0x0][0x230] ;  /* 0x00008c00fff37b82 */ /* 0x000ee20000000800 */
[----:B------:R4:W-:Y:S04]  /*16da0*/  STL.64 [R1+0xba8], R216 ;  /* 0x000ba8d801007387 */ /* 0x0009e80000100a00 */
[----:B------:R-:W2:Y:S03]  /*16db0*/  LDL.LU.64 R208, [R1+0x3c8] ;  /* 0x0003c80001d07983 */ /* 0x000ea60000300a00 */
[----:B------:R-:W3:Y:S01]  /*16dc0*/  LDC R242, c[0x0][0x230] ;  /* 0x00008c00fff27b82 */ /* 0x000ee20000000800 */
[----:B------:R1:W-:Y:S04]  /*16dd0*/  STL.64 [R1+0xba0], R168 ;  /* 0x000ba0a801007387 */ /* 0x0003e80000100a00 */
[----:B------:R-:W3:Y:S04]  /*16de0*/  LDL.LU.64 R232, [R1+0x3c0] ;  /* 0x0003c00001e87983 */ /* 0x000ee80000300a00 */
[----:B------:R1:W-:Y:S04]  /*16df0*/  STL.64 [R1+0xb98], R120 ;  /* 0x000b987801007387 */ /* 0x0003e80000100a00 */
[----:B------:R1:W-:Y:S04]  /*16e00*/  STL.64 [R1+0xb90], R96 ;  /* 0x000b906001007387 */ /* 0x0003e80000100a00 */
[----:B------:R-:W-:Y:S01]  /*16e10*/  @!PT LDS RZ, [RZ] ;  /* 0x00000000fffff984 */ /* 0x000fe20000000800 */
[----:B------:R-:W-:Y:S01]  /*16e20*/  @!PT LDS RZ, [RZ] ;  /* 0x00000000fffff984 */ /* 0x000fe20000000800 */
[----:B------:R-:W-:Y:S01]  /*16e30*/  @!PT LDS RZ, [RZ] ;  /* 0x00000000fffff984 */ /* 0x000fe20000000800 */
[----:B------:R-:W-:Y:S04]  /*16e40*/  LDGSTS.E [R245+-0x70000], desc[UR4][R216.64], !P1 ;  /* 0x90000000d8f57fae */ /* 0x000fe8000c921844 */
[----:B------:R-:W3:Y:S04]  /*16e50*/  LDL.LU.64 R224, [R1+0x3b8] ;  /* 0x0003b80001e07983 */ /* 0x000ee80000300a00 */
[----:B------:R1:W-:Y:S04]  /*16e60*/  LDGSTS.E [R245+-0x6c000], desc[UR4][R168.64], !P1 ;  /* 0x94000000a8f57fae */ /* 0x0003e8000c921844 */
[----:B----4-:R-:W4:Y:S04]  /*16e70*/  LDL.LU.64 R216, [R1+0x3b0] ;  /* 0x0003b00001d87983 */ /* 0x010f280000300a00 */
[----:B------:R1:W-:Y:S02]  /*16e80*/  LDGSTS.E [R245+-0x6fffc], desc[UR4][R120.64], !P6 ;  /* 0x9000400078f57fae */ /* 0x0003e4000f121844 */
[----:B-1----:R-:W1:Y:S01]  /*16e90*/  LDC R168, c[0x0][0x230] ;  /* 0x00008c00ffa87b82 */ /* 0x002e620000000800 */
[C---:B------:R-:W-:Y:S01]  /*16ea0*/  IMAD.WIDE R200, R4.reuse, 0x4, R200 ;  /* 0x0000000404c87825 */ /* 0x040fe200078e02c8 */
[----:B------:R1:W-:Y:S06]  /*16eb0*/  LDGSTS.E [R245+-0x6bffc], desc[UR4][R96.64], !P6 ;  /* 0x9400400060f57fae */ /* 0x0003ec000f121844 */
[----:B------:R-:W1:Y:S01]  /*16ec0*/  LDC R169, c[0x0][0x230] ;  /* 0x00008c00ffa97b82 */ /* 0x000e620000000800 */
[----:B------:R-:W-:Y:S01]  /*16ed0*/  IMAD.WIDE R144, R4, 0x4, R144 ;  /* 0x0000000404907825 */ /* 0x000fe200078e0290 */
[----:B------:R-:W-:Y:S01]  /*16ee0*/  ISETP.GE.U32.AND P6, PT, R2, 0x7fffff5d, PT ;  /* 0x7fffff5d0200780c */ /* 0x000fe20003fc6070 */
[----:B------:R1:W-:Y:S02]  /*16ef0*/  STL.64 [R1+0xb88], R200 ;  /* 0x000b88c801007387 */ /* 0x0003e40000100a00 */
[----:B------:R-:W-:-:S02]  /*16f00*/  IMAD.WIDE R120, R4, 0x4, R192 ;  /* 0x0000000404787825 */ /* 0x000fc400078e02c0 */
[----:B------:R-:W-:Y:S02]  /*16f10*/  STL.64 [R1+0xbb0], R144 ;  /* 0x000bb09001007387 */ /* 0x000fe40000100a00 */
[----:B-1----:R-:W-:Y:S02]  /*16f20*/  IMAD.WIDE R96, R4, 0x4, R248 ;  /* 0x0000000404607825 */ /* 0x002fe400078e02f8 */
[----:B------:R-:W-:Y:S04]  /*16f30*/  LDGSTS.E [R245+-0x6fff8], desc[UR4][R200.64], !P5 ;  /* 0x90008000c8f57fae */ /* 0x000fe8000e921844 */
[----:B------:R-:W-:Y:S01]  /*16f40*/  LDGSTS.E [R245+-0x6bff8], desc[UR4][R144.64], !P5 ;  /* 0x9400800090f57fae */ /* 0x000fe2000e921844 */
[----:B------:R-:W-:-:S03]  /*16f50*/  VIADD R240, R168, 0xffffffbb ;  /* 0xffffffbba8f07836 */ /* 0x000fc60000000000 */
[----:B------:R-:W-:Y:S01]  /*16f60*/  LDGSTS.E [R245+-0x6fff4], desc[UR4][R120.64], !P4 ;  /* 0x9000c00078f57fae */ /* 0x000fe2000e121844 */
[----:B------:R-:W-:-:S03]  /*16f70*/  VIADD R2, R169, 0xffffffba ;  /* 0xffffffbaa9027836 */ /* 0x000fc60000000000 */
[----:B------:R1:W-:Y:S04]  /*16f80*/  LDGSTS.E [R245+-0x6bff4], desc[UR4][R96.64], !P4 ;  /* 0x9400c00060f57fae */ /* 0x0003e8000e121844 */
[----:B------:R-:W4:Y:S04]  /*16f90*/  LDL.LU.64 R168, [R1+0x3a8] ;  /* 0x0003a80001a87983 */ /* 0x000f280000300a00 */
[----:B------:R-:W4:Y:S04]  /*16fa0*/  LDL.LU.64 R192, [R1+0x3a0] ;  /* 0x0003a00001c07983 */ /* 0x000f280000300a00 */
[----:B------:R-:W-:Y:S04]  /*16fb0*/  STL.64 [R1+0xb78], R120 ;  /* 0x000b787801007387 */ /* 0x000fe80000100a00 */
[----:B------:R1:W-:Y:S04]  /*16fc0*/  STL.64 [R1+0xb80], R96 ;  /* 0x000b806001007387 */ /* 0x0003e80000100a00 */
[----:B------:R-:W4:Y:S04]  /*16fd0*/  LDL.LU.64 R200, [R1+0x398] ;  /* 0x0003980001c87983 */ /* 0x000f280000300a00 */
[----:B------:R-:W4:Y:S01]  /*16fe0*/  LDL.LU.64 R248, [R1+0x390] ;  /* 0x0003900001f87983 */ /* 0x000f220000300a00 */
[----:B------:R-:W-:-:S02]  /*16ff0*/  ISETP.GE.U32.AND P5, PT, R240, 0x7fffff7c, PT ;  /* 0x7fffff7cf000780c */ /* 0x000fc40003fa6070 */
[----:B------:R-:W-:Y:S01]  /*17000*/  ISETP.GE.U32.AND P4, PT, R2, 0x7fffff7b, PT ;  /* 0x7fffff7b0200780c */ /* 0x000fe20003f86070 */
[----:B------:R-:W-:Y:S01]  /*17010*/  VIADD R2, R6, 0xffffffb8 ;  /* 0xffffffb806027836 */ /* 0x000fe20000000000 */
[----:B------:R-:W-:Y:S01]  /*17020*/  IADD3 R240, R7, -0x47, RZ ;  /* 0xffffffb907f07810 */ /* 0x000fe20007ffe0ff */
[----:B-1----:R-:W1:Y:S01]  /*17030*/  LDC R96, c[0x0][0x230] ;  /* 0x00008c00ff607b82 */ /* 0x002e620000000800 */
[----:B------:R-:W-:-:S07]  /*17040*/  ISETP.GE.U32.AND P1, PT, R252, 0x7fffff5e, PT ;  /* 0x7fffff5efc00780c */ /* 0x000fce0003f26070 */
[----:B------:R-:W1:Y:S01]  /*17050*/  LDC R252, c[0x0][0x230] ;  /* 0x00008c00fffc7b82 */ /* 0x000e620000000800 */
[----:B--2---:R-:W-:-:S04]  /*17060*/  IMAD.WIDE R208, R4, 0x4, R208 ;  /* 0x0000000404d07825 */ /* 0x004fc800078e02d0 */
[C---:B---3--:R-:W-:Y:S01]  /*17070*/  IMAD.WIDE R144, R4.reuse, 0x4, R232 ;  /* 0x0000000404907825 */ /* 0x048fe200078e02e8 */
[----:B------:R2:W-:Y:S04]  /*17080*/  STL.64 [R1+0xb68], R208 ;  /* 0x000b68d001007387 */ /* 0x0005e80000100a00 */
[----:B------:R3:W-:Y:S04]  /*17090*/  STL.64 [R1+0xb70], R144 ;  /* 0x000b709001007387 */ /* 0x0007e80000100a00 */
[----:B------:R-:W-:Y:S04]  /*170a0*/  LDGSTS.E [R245+-0x68000], desc[UR4][R208.64], !P0 ;  /* 0x98000000d0f57fae */ /* 0x000fe8000c121844 */
[----:B------:R3:W-:Y:S01]  /*170b0*/  LDGSTS.E [R245+-0x64000], desc[UR4][R144.64], !P0 ;  /* 0x9c00000090f57fae */ /* 0x0007e2000c121844 */
[----:B------:R-:W-:-:S03]  /*170c0*/  IMAD.WIDE R120, R4, 0x4, R224 ;  /* 0x0000000404787825 */ /* 0x000fc600078e02e0 */
[----:B------:R-:W3:Y:S04]  /*170d0*/  LDL.LU.64 R224, [R1+0x550] ;  /* 0x0005500001e07983 */ /* 0x000ee80000300a00 */
[----:B------:R-:W3:Y:S01]  /*170e0*/  LDL.LU.64 R232, [R1+0x548] ;  /* 0x0005480001e87983 */ /* 0x000ee20000300a00 */
[----:B----4-:R-:W-:-:S03]  /*170f0*/  IMAD.WIDE R6, R4, 0x4, R216 ;  /* 0x0000000404067825 */ /* 0x010fc600078e02d8 */
[----:B------:R-:W-:Y:S04]  /*17100*/  STL.64 [R1+0xb58], R120 ;  /* 0x000b587801007387 */ /* 0x000fe80000100a00 */
[----:B------:R4:W-:Y:S04]  /*17110*/  STL.64 [R1+0xb60], R6 ;  /* 0x000b600601007387 */ /* 0x0009e80000100a00 */
[----:B------:R-:W4:Y:S04]  /*17120*/  LDL.LU.64 R216, [R1+0x540] ;  /* 0x0005400001d87983 */ /* 0x000f280000300a00 */
[----:B--2---:R-:W2:Y:S04]  /*17130*/  LDL.LU.64 R208, [R1+0x538] ;  /* 0x0005380001d07983 */ /* 0x004ea80000300a00 */
[----:B------:R-:W-:Y:S04]  /*17140*/  LDGSTS.E [R245+-0x67ffc], desc[UR4][R120.64], !P2 ;  /* 0x9800400078f57fae */ /* 0x000fe8000d121844 */
[----:B------:R4:W-:Y:S01]  /*17150*/  LDGSTS.E [R245+-0x63ffc], desc[UR4][R6.64], !P2 ;  /* 0x9c00400006f57fae */ /* 0x0009e2000d121844 */
[----:B------:R-:W-:-:S04]  /*17160*/  IMAD.WIDE R168, R4, 0x4, R168 ;  /* 0x0000000404a87825 */ /* 0x000fc800078e02a8 */
[C---:B------:R-:W-:Y:S01]  /*17170*/  IMAD.WIDE R192, R4.reuse, 0x4, R192 ;  /* 0x0000000404c07825 */ /* 0x040fe200078e02c0 */
[----:B------:R1:W-:Y:S03]  /*17180*/  STL.64 [R1+0xb48], R168 ;  /* 0x000b48a801007387 */ /* 0x0003e60000100a00 */
[----:B---3--:R-:W-:Y:S01]  /*17190*/  IMAD.WIDE R144, R4, 0x4, R200 ;  /* 0x0000000404907825 */ /* 0x008fe200078e02c8 */
[----:B------:R3:W-:Y:S01]  /*171a0*/  STL.64 [R1+0xb50], R192 ;  /* 0x000b50c001007387 */ /* 0x0007e20000100a00 */
[----:B------:R-:W-:Y:S01]  /*171b0*/  ISETP.GE.U32.AND P0, PT, R240, 0x7fffff7a, PT ;  /* 0x7fffff7af000780c */ /* 0x000fe20003f06070 */
[----:B----4-:R-:W4:Y:S01]  /*171c0*/  LDC R7, c[0x0][0x230] ;  /* 0x00008c00ff077b82 */ /* 0x010f220000000800 */
[----:B------:R-:W-:Y:S01]  /*171d0*/  IMAD.WIDE R120, R4, 0x4, R248 ;  /* 0x0000000404787825 */ /* 0x000fe200078e02f8 */
[----:B------:R-:W4:Y:S04]  /*171e0*/  LDL.LU.64 R200, [R1+0x530] ;  /* 0x0005300001c87983 */ /* 0x000f280000300a00 */
[----:B------:R-:W4:Y:S02]  /*171f0*/  LDL.LU.64 R248, [R1+0x528] ;  /* 0x0005280001f87983 */ /* 0x000f240000300a00 */
[----:B------:R-:W4:Y:S02]  /*17200*/  LDC R6, c[0x0][0x230] ;  /* 0x00008c00ff067b82 */ /* 0x000f240000000800 */
[----:B------:R3:W-:Y:S04]  /*17210*/  STL.64 [R1+0xb00], R144 ;  /* 0x000b009001007387 */ /* 0x0007e80000100a00 */
[----:B------:R-:W-:Y:S04]  /*17220*/  LDGSTS.E [R245+-0x67ff8], desc[UR4][R168.64], !P1 ;  /* 0x98008000a8f57fae */ /* 0x000fe8000c921844 */
[----:B------:R3:W-:Y:S04]  /*17230*/  STL.64 [R1+0xb38], R120 ;  /* 0x000b387801007387 */ /* 0x0007e80000100a00 */
[----:B------:R-:W-:Y:S04]  /*17240*/  LDGSTS.E [R245+-0x63ff8], desc[UR4][R192.64], !P1 ;  /* 0x9c008000c0f57fae */ /* 0x000fe8000c921844 */
[----:B-1----:R-:W4:Y:S01]  /*17250*/  LDL.LU.64 R168, [R1+0x520] ;  /* 0x0005200001a87983 */ /* 0x002f220000300a00 */
[----:B------:R-:W-:-:S03]  /*17260*/  ISETP.GE.U32.AND P2, PT, R2, 0x7fffff79, PT ;  /* 0x7fffff790200780c */ /* 0x000fc60003f46070 */
[----:B------:R1:W-:Y:S04]  /*17270*/  LDGSTS.E [R245+-0x67ff4], desc[UR4][R144.64], !P6 ;  /* 0x9800c00090f57fae */ /* 0x0003e8000f121844 */
[----:B---3--:R-:W3:Y:S01]  /*17280*/  LDL.LU.64 R192, [R1+0x518] ;  /* 0x0005180001c07983 */ /* 0x008ee20000300a00 */
[----:B------:R-:W-:Y:S02]  /*17290*/  VIADD R2, R243, 0xffffff9a ;  /* 0xffffff9af3027836 */ /* 0x000fe40000000000 */
[----:B------:R-:W-:Y:S01]  /*172a0*/  IMAD.WIDE R224, R4, 0x4, R224 ;  /* 0x0000000404e07825 */ /* 0x000fe200078e02e0 */
[----:B------:R2:W-:Y:S02]  /*172b0*/  LDGSTS.E [R245+-0x63ff4], desc[UR4][R120.64], !P6 ;  /* 0x9c00c00078f57fae */ /* 0x0005e4000f121844 */
[----:B------:R-:W-:Y:S01]  /*172c0*/  ISETP.GE.U32.AND P6, PT, R2, 0x7fffff5b, PT ;  /* 0x7fffff5b0200780c */ /* 0x000fe20003fc6070 */
[----:B------:R-:W3:Y:S01]  /*172d0*/  LDC R243, c[0x0][0x230] ;  /* 0x00008c00fff37b82 */ /* 0x000ee20000000800 */
[----:B-1----:R-:W-:Y:S01]  /*172e0*/  IMAD.WIDE R144, R4, 0x4, R232 ;  /* 0x0000000404907825 */ /* 0x002fe200078e02e8 */
[----:B------:R1:W-:Y:S03]  /*172f0*/  STL.64 [R1+0xb30], R224 ;  /* 0x000b30e001007387 */ /* 0x0003e60000100a00 */
[----:B------:R-:W-:Y:S01]  /*17300*/  VIADD R2, R96, 0xffffff98 ;  /* 0xffffff9860027836 */ /* 0x000fe20000000000 */
[----:B------:R-:W-:Y:S04]  /*17310*/  STL.64 [R1+0xb28], R144 ;  /* 0x000b289001007387 */ /* 0x000fe80000100a00 */
[----:B------:R-:W-:Y:S01]  /*17320*/  LDGSTS.E [R246+-0x70000], desc[UR4][R224.64], !P5 ;  /* 0x90000000e0f67fae */ /* 0x000fe2000e921844 */
[----:B--2---:R-:W-:-:S03]  /*17330*/  IMAD.WIDE R120, R4, 0x4, R216 ;  /* 0x0000000404787825 */ /* 0x004fc600078e02d8 */
[----:B------:R-:W-:Y:S01]  /*17340*/  LDGSTS.E [R246+-0x6c000], desc[UR4][R144.64], !P5 ;  /* 0x9400000090f67fae */ /* 0x000fe2000e921844 */
[----:B------:R-:W-:-:S03]  /*17350*/  IMAD.WIDE R96, R4, 0x4, R208 ;  /* 0x0000000404607825 */ /* 0x000fc600078e02d0 */
[----:B------:R-:W2:Y:S04]  /*17360*/  LDL.LU.64 R216, [R1+0x388] ;  /* 0x0003880001d87983 */ /* 0x000ea80000300a00 */
[----:B------:R-:W2:Y:S04]  /*17370*/  LDL.LU.64 R208, [R1+0x380] ;  /* 0x0003800001d07983 */ /* 0x000ea80000300a00 */
[----:B------:R-:W-:Y:S04]  /*17380*/  STL.64 [R1+0xb20], R120 ;  /* 0x000b207801007387 */ /* 0x000fe80000100a00 */
[----:B------:R4:W-:Y:S04]  /*17390*/  STL.64 [R1+0xb18], R96 ;  /* 0x000b186001007387 */ /* 0x0009e80000100a00 */
[----:B------:R-:W2:Y:S04]  /*173a0*/  LDL.LU.64 R232, [R1+0x378] ;  /* 0x0003780001e87983 */ /* 0x000ea80000300a00 */
[----:B-1----:R-:W2:Y:S04]  /*173b0*/  LDL.LU.64 R224, [R1+0x370] ;  /* 0x0003700001e07983 */ /* 0x002ea80000300a00 */
[----:B------:R-:W-:Y:S04]  /*173c0*/  LDGSTS.E [R246+-0x6fffc], desc[UR4][R120.64], !P4 ;  /* 0x9000400078f67fae */ /* 0x000fe8000e121844 */
[----:B------:R1:W-:Y:S01]  /*173d0*/  LDGSTS.E [R246+-0x6bffc], desc[UR4][R96.64], !P4 ;  /* 0x9400400060f67fae */ /* 0x0003e2000e121844 */
[C---:B----4-:R-:W-:Y:S01]  /*173e0*/  IMAD.WIDE R200, R4.reuse, 0x4, R200 ;  /* 0x0000000404c87825 */ /* 0x050fe200078e02c8 */
[----:B-1----:R-:W1:Y:S03]  /*173f0*/  LDC R96, c[0x0][0x230] ;  /* 0x00008c00ff607b82 */ /* 0x002e660000000800 */
[C---:B------:R-:W-:Y:S01]  /*17400*/  IMAD.WIDE R248, R4.reuse, 0x4, R248 ;  /* 0x0000000404f87825 */ /* 0x040fe200078e02f8 */
[----:B------:R4:W-:Y:S04]  /*17410*/  STL.64 [R1+0xb10], R200 ;  /* 0x000b10c801007387 */ /* 0x0009e80000100a00 */
[----:B------:R4:W-:Y:S04]  /*17420*/  STL.64 [R1+0xb40], R248 ;  /* 0x000b40f801007387 */ /* 0x0009e80000100a00 */
[----:B------:R-:W-:Y:S04]  /*17430*/  LDGSTS.E [R246+-0x6fff8], desc[UR4][R200.64], !P0 ;  /* 0x90008000c8f67fae */ /* 0x000fe8000c121844 */
[----:B------:R-:W-:Y:S01]  /*17440*/  LDGSTS.E [R246+-0x6bff8], desc[UR4][R248.64], !P0 ;  /* 0x94008000f8f67fae */ /* 0x000fe2000c121844 */
[----:B------:R-:W-:-:S03]  /*17450*/  IMAD.WIDE R144, R4, 0x4, R168 ;  /* 0x0000000404907825 */ /* 0x000fc600078e02a8 */
[----:B------:R-:W2:Y:S01]  /*17460*/  LDL.LU.64 R168, [R1+0x368] ;  /* 0x0003680001a87983 */ /* 0x000ea20000300a00 */
[----:B------:R-:W-:-:S03]  /*17470*/  VIADD R240, R242, 0xffffff9b ;  /* 0xffffff9bf2f07836 */ /* 0x000fc60000000000 */
[----:B------:R1:W-:Y:S01]  /*17480*/  LDGSTS.E [R246+-0x6fff4], desc[UR4][R144.64], !P2 ;  /* 0x9000c00090f67fae */ /* 0x0003e2000d121844 */
[----:B---3--:R-:W-:Y:S01]  /*17490*/  IMAD.WIDE R120, R4, 0x4, R192 ;  /* 0x0000000404787825 */ /* 0x008fe200078e02c0 */
[----:B------:R-:W-:Y:S02]  /*174a0*/  ISETP.GE.U32.AND P4, PT, R2, 0x7fffff59, PT ;  /* 0x7fffff590200780c */ /* 0x000fe40003f86070 */
[----:B------:R-:W3:Y:S01]  /*174b0*/  LDL.LU.64 R192, [R1+0x360] ;  /* 0x0003600001c07983 */ /* 0x000ee20000300a00 */
[----:B------:R-:W3:Y:S03]  /*174c0*/  LDC R242, c[0x0][0x230] ;  /* 0x00008c00fff27b82 */ /* 0x000ee60000000800 */
[----:B------:R1:W-:Y:S04]  /*174d0*/  STL.64 [R1+0xaf8], R144 ;  /* 0x000af89001007387 */ /* 0x0003e80000100a00 */
[----:B------:R1:W-:Y:S04]  /*174e0*/  STL.64 [R1+0xb08], R120 ;  /* 0x000b087801007387 */ /* 0x0003e80000100a00 */
[----:B----4-:R-:W4:Y:S04]  /*174f0*/  LDL.LU.64 R200, [R1+0x358] ;  /* 0x0003580001c87983 */ /* 0x010f280000300a00 */
[----:B------:R-:W4:Y:S01]  /*17500*/  LDL.LU.64 R248, [R1+0x350] ;  /* 0x0003500001f87983 */ /* 0x000f220000300a00 */
[----:B------:R-:W-:-:S03]  /*17510*/  ISETP.GE.U32.AND P1, PT, R240, 0x7fffff5c, PT ;  /* 0x7fffff5cf000780c */ /* 0x000fc60003f26070 */
[----:B------:R1:W-:Y:S01]  /*17520*/  LDGSTS.E [R246+-0x6bff4], desc[UR4][R120.64], !P2 ;  /* 0x9400c00078f67fae */ /* 0x0003e2000d121844 */
[----:B------:R-:W-:Y:S02]  /*17530*/  VIADD R2, R7, 0xffffffb6 ;  /* 0xffffffb607027836 */ /* 0x000fe40000000000 */
[----:B------:R-:W-:Y:S01]  /*17540*/  VIADD R240, R241, 0xffffff99 ;  /* 0xffffff99f1f07836 */ /* 0x000fe20000000000 */
[----:B------:R-:W4:Y:S02]  /*17550*/  LDC R7, c[0x0][0x230] ;  /* 0x00008c00ff077b82 */ /* 0x000f240000000800 */
[----:B------:R-:W-:Y:S01]  /*17560*/  ISETP.GE.U32.AND P2, PT, R2, 0x7fffff77, PT ;  /* 0x7fffff770200780c */ /* 0x000fe20003f46070 */
[----:B------:R-:W-:Y:S01]  /*17570*/  VIADD R2, R6, 0xffffffb4 ;  /* 0xffffffb406027836 */ /* 0x000fe20000000000 */
[----:B------:R-:W-:Y:S01]  /*17580*/  ISETP.GE.U32.AND P5, PT, R240, 0x7fffff5a, PT ;  /* 0x7fffff5af000780c */ /* 0x000fe20003fa6070 */
[----:B--2---:R-:W-:-:S03]  /*17590*/  IMAD.WIDE R216, R4, 0x4, R216 ;  /* 0x0000000404d87825 */ /* 0x004fc600078e02d8 */
[----:B------:R-:W2:Y:S01]  /*175a0*/  LDC R6, c[0x0][0x230] ;  /* 0x00008c00ff067b82 */ /* 0x000ea20000000800 */
[C---:B------:R-:W-:Y:S01]  /*175b0*/  IMAD.WIDE R208, R4.reuse, 0x4, R208 ;  /* 0x0000000404d07825 */ /* 0x040fe200078e02d0 */
[----:B------:R1:W-:Y:S04]  /*175c0*/  STL.64 [R1+0xae8], R216 ;  /* 0x000ae8d801007387 */ /* 0x0003e80000100a00 */
[----:B------:R1:W-:Y:S02]  /*175d0*/  STL.64 [R1+0xaf0], R208 ;  /* 0x000af0d001007387 */ /* 0x0003e40000100a00 */
[----:B------:R-:W2:Y:S02]  /*175e0*/  LDC R241, c[0x0][0x230] ;  /* 0x00008c00fff17b82 */ /* 0x000ea40000000800 */
[----:B------:R-:W-:Y:S01]  /*175f0*/  LDGSTS.E [R246+-0x68000], desc[UR4][R216.64], !P1 ;  /* 0x98000000d8f67fae */ /* 0x000fe2000c921844 */
[----:B-1----:R-:W-:-:S03]  /*17600*/  IMAD.WIDE R144, R4, 0x4, R232 ;  /* 0x0000000404907825 */ /* 0x002fc600078e02e8 */
[----:B------:R-:W-:Y:S01]  /*17610*/  LDGSTS.E [R246+-0x64000], desc[UR4][R208.64], !P1 ;  /* 0x9c000000d0f67fae */ /* 0x000fe2000c921844 */
[----:B------:R-:W-:-:S03]  /*17620*/  IMAD.WIDE R120, R4, 0x4, R224 ;  /* 0x0000000404787825 */ /* 0x000fc600078e02e0 */
[----:B------:R-:W2:Y:S04]  /*17630*/  LDL.LU.64 R232, [R1+0x510] ;  /* 0x0005100001e87983 */ /* 0x000ea80000300a00 */
[----:B------:R-:W2:Y:S04]  /*17640*/  LDL.LU.64 R224, [R1+0x508] ;  /* 0x0005080001e07983 */ /* 0x000ea80000300a00 */
[----:B------:R3:W-:Y:S04]  /*17650*/  STL.64 [R1+0xad8], R144 ;  /* 0x000ad89001007387 */ /* 0x0007e80000100a00 */
[----:B------:R4:W-:Y:S04]  /*17660*/  STL.64 [R1+0xae0], R120 ;  /* 0x000ae07801007387 */ /* 0x0009e80000100a00 */
[----:B------:R-:W2:Y:S04]  /*17670*/  LDL.LU.64 R216, [R1+0x500] ;  /* 0x0005000001d87983 */ /* 0x000ea80000300a00 */
[----:B------:R-:W2:Y:S04]  /*17680*/  LDL.LU.64 R208, [R1+0x4f8] ;  /* 0x0004f80001d07983 */ /* 0x000ea80000300a00 */
[----:B------:R3:W-:Y:S04]  /*17690*/  LDGSTS.E [R246+-0x67ffc], desc[UR4][R144.64], !P6 ;  /* 0x9800400090f67fae */ /* 0x0007e8000f121844 */
[----:B------:R4:W-:Y:S01]  /*176a0*/  LDGSTS.E [R246+-0x63ffc], desc[UR4][R120.64], !P6 ;  /* 0x9c00400078f67fae */ /* 0x0009e2000f121844 */
[----:B------:R-:W-:Y:S01]  /*176b0*/  ISETP.GE.U32.AND P6, PT, R2, 0x7fffff75, PT ;  /* 0x7fffff750200780c */ /* 0x000fe20003fc6070 */
[----:B------:R-:W-:-:S02]  /*176c0*/  VIADD R2, R96, 0xffffff96 ;  /* 0xffffff9660027836 */ /* 0x000fc40000000000 */
[----:B------:R-:W-:-:S04]  /*176d0*/  IMAD.WIDE R168, R4, 0x4, R168 ;  /* 0x0000000404a87825 */ /* 0x000fc800078e02a8 */
[C---:B---3--:R-:W-:Y:S01]  /*176e0*/  IMAD.WIDE R144, R4.reuse, 0x4, R192 ;  /* 0x0000000404907825 */ /* 0x048fe200078e02c0 */
[----:B------:R1:W-:Y:S04]  /*176f0*/  STL.64 [R1+0xac8], R168 ;  /* 0x000ac8a801007387 */ /* 0x0003e80000100a00 */
[----:B------:R-:W-:Y:S04]  /*17700*/  STL.64 [R1+0xad0], R144 ;  /* 0x000ad09001007387 */ /* 0x000fe80000100a00 */
[----:B------:R-:W3:Y:S01]  /*17710*/  LDL.LU.64 R192, [R1+0x4f0] ;  /* 0x0004f00001c07983 */ /* 0x000ee20000300a00 */
[----:B----4-:R-:W-:-:S03]  /*17720*/  IMAD.WIDE R120, R4, 0x4, R200 ;  /* 0x0000000404787825 */ /* 0x010fc600078e02c8 */
[----:B------:R-:W-:Y:S01]  /*17730*/  LDGSTS.E [R246+-0x67ff8], desc[UR4][R168.64], !P5 ;  /* 0x98008000a8f67fae */ /* 0x000fe2000e921844 */
[----:B------:R-:W-:-:S03]  /*17740*/  IMAD.WIDE R96, R4, 0x4, R248 ;  /* 0x0000000404607825 */ /* 0x000fc600078e02f8 */
[----:B------:R-:W4:Y:S04]  /*17750*/  LDL.LU.64 R200, [R1+0x4e8] ;  /* 0x0004e80001c87983 */ /* 0x000f280000300a00 */
[----:B------:R-:W-:Y:S04]  /*17760*/  STL.64 [R1+0xa98], R120 ;  /* 0x000a987801007387 */ /* 0x000fe80000100a00 */
[----:B------:R1:W-:Y:S04]  /*17770*/  STL.64 [R1+0xac0], R96 ;  /* 0x000ac06001007387 */ /* 0x0003e80000100a00 */
[----:B------:R-:W4:Y:S04]  /*17780*/  LDL.LU.64 R248, [R1+0x4e0] ;  /* 0x0004e00001f87983 */ /* 0x000f280000300a00 */
[----:B-1----:R-:W4:Y:S01]  /*17790*/  LDL.LU.64 R168, [R1+0x4d8] ;  /* 0x0004d80001a87983 */ /* 0x002f220000300a00 */
[----:B------:R-:W-:-:S02]  /*177a0*/  VIADD R240, R252, 0xffffffb7 ;  /* 0xffffffb7fcf07836 */ /* 0x000fc40000000000 */
[----:B------:R-:W1:Y:S01]  /*177b0*/  LDC R252, c[0x0][0x230] ;  /* 0x00008c00fffc7b82 */ /* 0x000e620000000800 */
[----:B------:R-:W-:Y:S02]  /*177c0*/  LDGSTS.E [R246+-0x63ff8], desc[UR4][R144.64], !P5 ;  /* 0x9c00800090f67fae */ /* 0x000fe4000e921844 */
[----:B------:R-:W-:Y:S02]  /*177d0*/  ISETP.GE.U32.AND P0, PT, R240, 0x7fffff78, PT ;  /* 0x7fffff78f000780c */ /* 0x000fe40003f06070 */
[----:B------:R-:W-:Y:S04]  /*177e0*/  LDGSTS.E [R246+-0x67ff4], desc[UR4][R120.64], !P4 ;  /* 0x9800c00078f67fae */ /* 0x000fe8000e121844 */
[----:B------:R1:W-:Y:S01]  /*177f0*/  LDGSTS.E [R246+-0x63ff4], desc[UR4][R96.64], !P4 ;  /* 0x9c00c00060f67fae */ /* 0x0003e2000e121844 */
[----:B------:R-:W-:Y:S01]  /*17800*/  VIADD R240, R243, 0xffffffb5 ;  /* 0xffffffb5f3f07836 */ /* 0x000fe20000000000 */
[----:B-1----:R-:W1:Y:S04]  /*17810*/  LDC R96, c[0x0][0x230] ;  /* 0x00008c00ff607b82 */ /* 0x002e680000000800 */
[----:B------:R-:W-:Y:S01]  /*17820*/  ISETP.GE.U32.AND P1, PT, R240, 0x7fffff76, PT ;  /* 0x7fffff76f000780c */ /* 0x000fe20003f26070 */
[----:B--2---:R-:W-:-:S04]  /*17830*/  IMAD.WIDE R232, R4, 0x4, R232 ;  /* 0x0000000404e87825 */ /* 0x004fc800078e02e8 */
[C---:B------:R-:W-:Y:S01]  /*17840*/  IMAD.WIDE R224, R4.reuse, 0x4, R224 ;  /* 0x0000000404e07825 */ /* 0x040fe200078e02e0 */
[----:B------:R2:W-:Y:S03]  /*17850*/  STL.64 [R1+0xab8], R232 ;  /* 0x000ab8e801007387 */ /* 0x0005e60000100a00 */
[C---:B------:R-:W-:Y:S01]  /*17860*/  IMAD.WIDE R144, R4.reuse, 0x4, R216 ;  /* 0x0000000404907825 */ /* 0x040fe200078e02d8 */
[----:B------:R1:W-:Y:S03]  /*17870*/  STL.64 [R1+0xab0], R224 ;  /* 0x000ab0e001007387 */ /* 0x0003e60000100a00 */
[C---:B------:R-:W-:Y:S01]  /*17880*/  IMAD.WIDE R120, R4.reuse, 0x4, R208 ;  /* 0x0000000404787825 */ /* 0x040fe200078e02d0 */
[----:B------:R-:W2:Y:S03]  /*17890*/  LDL.LU.64 R216, [R1+0x348] ;  /* 0x0003480001d87983 */ /* 0x000ea60000300a00 */
[C---:B---3--:R-:W-:Y:S01]  /*178a0*/  IMAD.WIDE R192, R4.reuse, 0x4, R192 ;  /* 0x0000000404c07825 */ /* 0x048fe200078e02c0 */
[----:B------:R-:W3:Y:S03]  /*178b0*/  LDL.LU.64 R208, [R1+0x340] ;  /* 0x0003400001d07983 */ /* 0x000ee60000300a00 */
[C---:B----4-:R-:W-:Y:S01]  /*178c0*/  IMAD.WIDE R200, R4.reuse, 0x4, R200 ;  /* 0x0000000404c87825 */ /* 0x050fe200078e02c8 */
[----:B------:R-:W-:Y:S03]  /*178d0*/  STL.64 [R1+0xaa8], R144 ;  /* 0x000aa89001007387 */ /* 0x000fe60000100a00 */
[----:B------:R-:W-:Y:S01]  /*178e0*/  IMAD.WIDE R248, R4, 0x4, R248 ;  /* 0x0000000404f87825 */ /* 0x000fe200078e02f8 */
[----:B------:R-:W-:Y:S01]  /*178f0*/  LDGSTS.E [R247+-0x70000], desc[UR4][R232.64], !P0 ;  /* 0x90000000e8f77fae */ /* 0x000fe2000c121844 */
[----:B------:R-:W-:Y:S01]  /*17900*/  ISETP.GE.U32.AND P4, PT, R2, 0x7fffff57, PT ;  /* 0x7fffff570200780c */ /* 0x000fe20003f86070 */
[----:B------:R-:W4:Y:S02]  /*17910*/  LDC R243, c[0x0][0x230] ;  /* 0x00008c00fff37b82 */ /* 0x000f240000000800 */
[----:B------:R1:W-:Y:S04]  /*17920*/  STL.64 [R1+0xaa0], R120 ;  /* 0x000aa07801007387 */ /* 0x0003e80000100a00 */
[----:B------:R-:W-:Y:S04]  /*17930*/  LDGSTS.E [R247+-0x6c000], desc[UR4][R224.64], !P0 ;  /* 0x94000000e0f77fae */ /* 0x000fe8000c121844 */
[----:B--2---:R-:W2:Y:S04]  /*17940*/  LDL.LU.64 R232, [R1+0x338] ;  /* 0x0003380001e87983 */ /* 0x004ea80000300a00 */
[----:B------:R-:W-:Y:S04]  /*17950*/  LDGSTS.E [R247+-0x6fffc], desc[UR4][R144.64], !P2 ;  /* 0x9000400090f77fae */ /* 0x000fe8000d121844 */
[----:B-1----:R-:W2:Y:S04]  /*17960*/  LDL.LU.64 R224, [R1+0x330] ;  /* 0x0003300001e07983 */ /* 0x002ea80000300a00 */
[----:B------:R1:W-:Y:S04]  /*17970*/  LDGSTS.E [R247+-0x6bffc], desc[UR4][R120.64], !P2 ;  /* 0x9400400078f77fae */ /* 0x0003e8000d121844 */
[----:B------:R4:W-:Y:S04]  /*17980*/  STL.64 [R1+0xa90], R192 ;  /* 0x000a90c001007387 */ /* 0x0009e80000100a00 */
[----:B------:R4:W-:Y:S01]  /*17990*/  STL.64 [R1+0xa88], R200 ;  /* 0x000a88c801007387 */ /* 0x0009e20000100a00 */
[----:B-1----:R-:W-:-:S03]  /*179a0*/  IMAD.WIDE R120, R4, 0x4, R168 ;  /* 0x0000000404787825 */ /* 0x002fc600078e02a8 */
[----:B------:R-:W-:Y:S04]  /*179b0*/  LDGSTS.E [R247+-0x6fff8], desc[UR4][R192.64], !P1 ;  /* 0x90008000c0f77fae */ /* 0x000fe8000c921844 */
[----:B------:R-:W2:Y:S04]  /*179c0*/  LDL.LU.64 R168, [R1+0x328] ;  /* 0x0003280001a87983 */ /* 0x000ea80000300a00 */
[----:B------:R-:W2:Y:S04]  /*179d0*/  LDL.LU.64 R144, [R1+0x320] ;  /* 0x0003200001907983 */ /* 0x000ea80000300a00 */
[----:B------:R1:W-:Y:S04]  /*179e0*/  STL.64 [R1+0xa80], R248 ;  /* 0x000a80f801007387 */ /* 0x0003e80000100a00 */
[----:B------:R2:W-:Y:S04]  /*179f0*/  STL.64 [R1+0xa78], R120 ;  /* 0x000a787801007387 */ /* 0x0005e80000100a00 */
[----:B----4-:R-:W4:Y:S04]  /*17a00*/  LDL.LU.64 R192, [R1+0x318] ;  /* 0x0003180001c07983 */ /* 0x010f280000300a00 */
[----:B------:R-:W-:Y:S01]  /*17a10*/  LDGSTS.E [R247+-0x6bff8], desc[UR4][R200.64], !P1 ;  /* 0x94008000c8f77fae */ /* 0x000fe2000c921844 */
[----:B------:R-:W-:-:S02]  /*17a20*/  VIADD R240, R242, 0xffffff97 ;  /* 0xffffff97f2f07836 */ /* 0x000fc40000000000 */
[----:B------:R-:W-:Y:S01]  /*17a30*/  VIADD R2, R7, 0xffffff94 ;  /* 0xffffff9407027836 */ /* 0x000fe20000000000 */
[----:B------:R-:W-:Y:S01]  /*17a40*/  LDGSTS.E [R247+-0x6fff4], desc[UR4][R248.64], !P6 ;  /* 0x9000c000f8f77fae */ /* 0x000fe2000f121844 */
[----:B------:R-:W2:Y:S03]  /*17a50*/  LDC R242, c[0x0][0x230] ;  /* 0x00008c00fff27b82 */ /* 0x000ea60000000800 */
[----:B------:R-:W4:Y:S01]  /*17a60*/  LDL.LU.64 R200, [R1+0x310] ;  /* 0x0003100001c87983 */ /* 0x000f220000300a00 */
[----:B------:R-:W-:-:S04]  /*17a70*/  ISETP.GE.U32.AND P5, PT, R240, 0x7fffff58, PT ;  /* 0x7fffff58f000780c */ /* 0x000fc80003fa6070 */
[----:B------:R-:W4:Y:S01]  /*17a80*/  LDC R7, c[0x0][0x230] ;  /* 0x00008c00ff077b82 */ /* 0x000f220000000800 */
[----:B------:R-:W-:Y:S01]  /*17a90*/  ISETP.GE.U32.AND P2, PT, R2, 0x7fffff55, PT ;  /* 0x7fffff550200780c */ /* 0x000fe20003f46070 */
[----:B------:R-:W-:Y:S01]  /*17aa0*/  VIADD R2, R6, 0xffffffb2 ;  /* 0xffffffb206027836 */ /* 0x000fe20000000000 */
[----:B------:R2:W-:Y:S04]  /*17ab0*/  LDGSTS.E [R247+-0x6bff4], desc[UR4][R120.64], !P6 ;  /* 0x9400c00078f77fae */ /* 0x0005e8000f121844 */
[----:B-1----:R-:W4:Y:S01]  /*17ac0*/  LDL.LU.64 R248, [R1+0x2050] ;  /* 0x0020500001f87983 */ /* 0x002f220000300a00 */
[----:B------:R-:W-:Y:S01]  /*17ad0*/  ISETP.GE.U32.AND P6, PT, R2, 0x7fffff73, PT ;  /* 0x7fffff730200780c */ /* 0x000fe20003fc6070 */
[----:B------:R-:W-:Y:S01]  /*17ae0*/  VIADD R2, R96, 0xffffffb0 ;  /* 0xffffffb060027836 */ /* 0x000fe20000000000 */
[----:B------:R-:W1:Y:S01]  /*17af0*/  LDC R6, c[0x0][0x230] ;  /* 0x00008c00ff067b82 */ /* 0x000e620000000800 */
[----:B------:R-:W-:-:S05]  /*17b00*/  VIADD R240, R241, 0xffffff95 ;  /* 0xffffff95f1f07836 */ /* 0x000fca0000000000 */
[----:B------:R-:W-:Y:S01]  /*17b10*/  ISETP.GE.U32.AND P0, PT, R240, 0x7fffff56, PT ;  /* 0x7fffff56f000780c */ /* 0x000fe20003f06070 */
[----:B------:R-:W-:Y:S01]  /*17b20*/  VIADD R240, R252, 0xffffffb3 ;  /* 0xffffffb3fcf07836 */ /* 0x000fe20000000000 */
[----:B------:R-:W1:Y:S04]  /*17b30*/  LDC R241, c[0x0][0x230] ;  /* 0x00008c00fff17b82 */ /* 0x000e680000000800 */
[----:B------:R-:W-:Y:S01]  /*17b40*/  ISETP.GE.U32.AND P1, PT, R240, 0x7fffff74, PT ;  /* 0x7fffff74f000780c */ /* 0x000fe20003f26070 */
[----:B------:R-:W-:-:S03]  /*17b50*/  VIADD R240, R243, 0xffffffb1 ;  /* 0xffffffb1f3f07836 */ /* 0x000fc60000000000 */
[----:B------:R-:W1:Y:S01]  /*17b60*/  LDC R252, c[0x0][0x230] ;  /* 0x00008c00fffc7b82 */ /* 0x000e620000000800 */
[----:B------:R-:W-:-:S05]  /*17b70*/  IMAD.WIDE R216, R4, 0x4, R216 ;  /* 0x0000000404d87825 */ /* 0x000fca00078e02d8 */
[----:B------:R1:W-:Y:S04]  /*17b80*/  STL.64 [R1+0xa70], R216 ;  /* 0x000a70d801007387 */ /* 0x0003e80000100a00 */
[----:B------:R-:W-:Y:S01]  /*17b90*/  LDGSTS.E [R247+-0x68000], desc[UR4][R216.64], !P5 ;  /* 0x98000000d8f77fae */ /* 0x000fe2000e921844 */
[----:B---3--:R-:W-:-:S05]  /*17ba0*/  IMAD.WIDE R208, R4, 0x4, R208 ;  /* 0x0000000404d07825 */ /* 0x008fca00078e02d0 */
[----:B------:R3:W-:Y:S04]  /*17bb0*/  STL.64 [R1+0xa68], R208 ;  /* 0x000a68d001007387 */ /* 0x0007e80000100a00 */
[----:B------:R-:W-:Y:S01]  /*17bc0*/  LDGSTS.E [R247+-0x64000], desc[UR4][R208.64], !P5 ;  /* 0x9c000000d0f77fae */ /* 0x000fe2000e921844 */
[----:B--2---:R-:W-:-:S03]  /*17bd0*/  IMAD.WIDE R120, R4, 0x4, R232 ;  /* 0x0000000404787825 */ /* 0x004fc600078e02e8 */
[----:B------:R-:W2:Y:S04]  /*17be0*/  LDL.LU.64 R232, [R1+0x4d0] ;  /* 0x0004d00001e87983 */ /* 0x000ea80000300a00 */
[----:B------:R-:W-:Y:S01]  /*17bf0*/  STL.64 [R1+0xa60], R120 ;  /* 0x000a607801007387 */ /* 0x000fe20000100a00 */
[----:B------:R-:W-:-:S03]  /*17c00*/  IMAD.WIDE R96, R4, 0x4, R224 ;  /* 0x0000000404607825 */ /* 0x000fc600078e02e0 */
[----:B------:R-:W2:Y:S04]  /*17c10*/  LDL.LU.64 R224, [R1+0x4c8] ;  /* 0x0004c80001e07983 */ /* 0x000ea80000300a00 */
[----:B------:R4:W-:Y:S04]  /*17c20*/  STL.64 [R1+0xa58], R96 ;  /* 0x000a586001007387 */ /* 0x0009e80000100a00 */
[----:B-1----:R-:W2:Y:S04]  /*17c30*/  LDL.LU.64 R216, [R1+0x4c0] ;  /* 0x0004c00001d87983 */ /* 0x002ea80000300a00 */
[----:B---3--:R-:W3:Y:S01]  /*17c40*/  LDL.LU.64 R208, [R1+0x4b8] ;  /* 0x0004b80001d07983 */ /* 0x008ee20000300a00 */
[----:B------:R-:W-:Y:S01]  /*17c50*/  ISETP.GE.U32.AND P5, PT, R240, 0x7fffff72, PT ;  /* 0x7fffff72f000780c */ /* 0x000fe20003fa6070 */
[----:B------:R-:W-:-:S02]  /*17c60*/  VIADD R240, R242, 0xffffff93 ;  /* 0xffffff93f2f07836 */ /* 0x000fc40000000000 */
[----:B------:R-:W-:Y:S01]  /*17c70*/  LDGSTS.E [R247+-0x67ffc], desc[UR4][R120.64], !P4 ;  /* 0x9800400078f77fae */ /* 0x000fe2000e121844 */
[----:B------:R-:W-:-:S03]  /*17c80*/  IMAD.WIDE R168, R4, 0x4, R168 ;  /* 0x0000000404a87825 */ /* 0x000fc600078e02a8 */
[----:B------:R4:W-:Y:S01]  /*17c90*/  LDGSTS.E [R247+-0x63ffc], desc[UR4][R96.64], !P4 ;  /* 0x9c00400060f77fae */ /* 0x0009e2000e121844 */
[----:B------:R-:W-:-:S03]  /*17ca0*/  IMAD.WIDE R144, R4, 0x4, R144 ;  /* 0x0000000404907825 */ /* 0x000fc600078e0290 */
[----:B------:R-:W-:Y:S04]  /*17cb0*/  STL.64 [R1+0xa50], R168 ;  /* 0x000a50a801007387 */ /* 0x000fe80000100a00 */
[----:B------:R1:W-:Y:S04]  /*17cc0*/  STL.64 [R1+0xa48], R144 ;  /* 0x000a489001007387 */ /* 0x0003e80000100a00 */
[----:B------:R-:W-:Y:S01]  /*17cd0*/  LDGSTS.E [R247+-0x67ff8], desc[UR4][R168.64], !P0 ;  /* 0x98008000a8f77fae */ /* 0x000fe2000c121844 */
[----:B----4-:R-:W4:Y:S01]  /*17ce0*/  LDC R96, c[0x0][0x230] ;  /* 0x00008c00ff607b82 */ /* 0x010f220000000800 */
[----:B------:R-:W-:-:S02]  /*17cf0*/  IMAD.WIDE R242, R4, 0x4, R192 ;  /* 0x0000000404f27825 */ /* 0x000fc400078e02c0 */
[----:B------:R-:W-:Y:S04]  /*17d00*/  LDGSTS.E [R247+-0x63ff8], desc[UR4][R144.64], !P0 ;  /* 0x9c00800090f77fae */ /* 0x000fe8000c121844 */
[----:B------:R-:W4:Y:S04]  /*17d10*/  LDL.LU.64 R192, [R1+0x4b0] ;  /* 0x0004b00001c07983 */ /* 0x000f280000300a00 */
[----:B------:R1:W-:Y:S04]  /*17d20*/  STL.64 [R1+0xa40], R242 ;  /* 0x000a40f201007387 */ /* 0x0003e80000100a00 */
[----:B------:R1:W-:Y:S01]  /*17d30*/  LDGSTS.E [R247+-0x67ff4], desc[UR4][R242.64], !P2 ;  /* 0x9800c000f2f77fae */ /* 0x0003e2000d121844 */
[----:B------:R-:W-:-:S03]  /*17d40*/  IMAD.WIDE R120, R4, 0x4, R200 ;  /* 0x0000000404787825 */ /* 0x000fc600078e02c8 */
[----:B------:R-:W4:Y:S04]  /*17d50*/  LDL.LU.64 R200, [R1+0x4a8] ;  /* 0x0004a80001c87983 */ /* 0x000f280000300a00 */
[----:B------:R3:W-:Y:S01]  /*17d60*/  STL.64 [R1+0xa38], R120 ;  /* 0x000a387801007387 */ /* 0x0007e20000100a00 */
[----:B------:R-:W-:Y:S01]  /*17d70*/  ISETP.GE.U32.AND P4, PT, R2, 0x7fffff71, PT ;  /* 0x7fffff710200780c */ /* 0x000fe20003f86070 */
[C---:B--2---:R-:W-:Y:S02]  /*17d80*/  IMAD.WIDE R232, R4.reuse, 0x4, R232 ;  /* 0x0000000404e87825 */ /* 0x044fe400078e02e8 */
[----:B-1----:R-:W2:Y:S02]  /*17d90*/  LDL.LU.64 R144, [R1+0x4a0] ;  /* 0x0004a00001907983 */ /* 0x002ea40000300a00 */
[----:B------:R-:W-:-:S02]  /*17da0*/  IMAD.WIDE R224, R4, 0x4, R224 ;  /* 0x0000000404e07825 */ /* 0x000fc400078e02e0 */
[----:B------:R-:W2:Y:S01]  /*17db0*/  LDL.LU.64 R168, [R1+0x498] ;  /* 0x0004980001a87983 */ /* 0x000ea20000300a00 */
[----:B------:R-:W-:Y:S01]  /*17dc0*/  ISETP.GE.U32.AND P0, PT, R240, 0x7fffff54, PT ;  /* 0x7fffff54f000780c */ /* 0x000fe20003f06070 */
[----:B------:R-:W1:Y:S02]  /*17dd0*/  LDC R243, c[0x0][0x230] ;  /* 0x00008c00fff37b82 */ /* 0x000e640000000800 */
[----:B------:R3:W-:Y:S04]  /*17de0*/  LDGSTS.E [R247+-0x63ff4], desc[UR4][R120.64], !P2 ;  /* 0x9c00c00078f77fae */ /* 0x0007e8000d121844 */
[----:B------:R3:W-:Y:S02]  /*17df0*/  STL.64 [R1+0x1de8], R246 ;  /* 0x001de8f601007387 */ /* 0x0007e40000100a00 */
[----:B------:R-:W1:Y:S02]  /*17e00*/  LDC R242, c[0x0][0x230] ;  /* 0x00008c00fff27b82 */ /* 0x000e640000000800 */
[----:B------:R4:W-:Y:S01]  /*17e10*/  STL.64 [R1+0xa30], R232 ;  /* 0x000a30e801007387 */ /* 0x0009e20000100a00 */
[----:B---3--:R-:W-:-:S03]  /*17e20*/  IMAD.WIDE R120, R4, 0x4, R208 ;  /* 0x0000000404787825 */ /* 0x008fc600078e02d0 */
[----:B------:R3:W-:Y:S01]  /*17e30*/  STL.64 [R1+0xa28], R224 ;  /* 0x000a28e001007387 */ /* 0x0007e20000100a00 */
[----:B------:R-:W-:-:S03]  /*17e40*/  IMAD.WIDE R246, R4, 0x4, R216 ;  /* 0x0000000404f67825 */ /* 0x000fc600078e02d8 */
[----:B------:R-:W-:Y:S04]  /*17e50*/  LDGSTS.E [R248+-0x70000], desc[UR4][R232.64], !P1 ;  /* 0x90000000e8f87fae */ /* 0x000fe8000c921844 */
[----:B------:R-:W2:Y:S04]  /*17e60*/  LDL.LU.64 R216, [R1+0x308] ;  /* 0x0003080001d87983 */ /* 0x000ea80000300a00 */
[----:B------:R-:W2:Y:S04]  /*17e70*/  LDL.LU.64 R208, [R1+0x300] ;  /* 0x0003000001d07983 */ /* 0x000ea80000300a00 */
[----:B------:R-:W-:Y:S04]  /*17e80*/  STL.64 [R1+0xa20], R246 ;  /* 0x000a20f601007387 */ /* 0x000fe80000100a00 */
[----:B------:R2:W-:Y:S04]  /*17e90*/  STL.64 [R1+0xa18], R120 ;  /* 0x000a187801007387 */ /* 0x0005e80000100a00 */
[----:B----4-:R-:W4:Y:S04]  /*17ea0*/  LDL.LU.64 R232, [R1+0x2f8] ;  /* 0x0002f80001e87983 */ /* 0x010f280000300a00 */
[----:B------:R-:W-:Y:S01]  /*17eb0*/  LDGSTS.E [R248+-0x6c000], desc[UR4][R224.64], !P1 ;  /* 0x94000000e0f87fae */ /* 0x000fe2000c921844 */
[----:B------:R-:W-:-:S02]  /*17ec0*/  VIADD R2, R7, 0xffffff92 ;  /* 0xffffff9207027836 */ /* 0x000fc40000000000 */
[C---:B------:R-:W-:Y:S01]  /*17ed0*/  IMAD.WIDE R192, R4.reuse, 0x4, R192 ;  /* 0x0000000404c07825 */ /* 0x040fe200078e02c0 */
[----:B------:R-:W-:Y:S03]  /*17ee0*/  LDGSTS.E [R248+-0x6fffc], desc[UR4][R246.64], !P6 ;  /* 0x90004000f6f87fae */ /* 0x000fe6000f121844 */
[----:B------:R-:W-:Y:S01]  /*17ef0*/  IMAD.WIDE R200, R4, 0x4, R200 ;  /* 0x0000000404c87825 */ /* 0x000fe200078e02c8 */
[----:B---3--:R-:W3:Y:S01]  /*17f00*/  LDL.LU.64 R224, [R1+0x2f0] ;  /* 0x0002f00001e07983 */ /* 0x008ee20000300a00 */
[----:B------:R-:W-:Y:S02]  /*17f10*/  ISETP.GE.U32.AND P2, PT, R2, 0x7fffff53, PT ;  /* 0x7fffff530200780c */ /* 0x000fe40003f46070 */
[----:B------:R-:W-:Y:S01]  /*17f20*/  VIADD R2, R6, 0xffffff90 ;  /* 0xffffff9006027836 */ /* 0x000fe20000000000 */
[----:B------:R-:W-:Y:S01]  /*17f30*/  IADD3 R240, R241, -0x6f, RZ ;  /* 0xffffff91f1f07810 */ /* 0x000fe20007ffe0ff */
[----:B------:R2:W-:Y:S01]  /*17f40*/  LDGSTS.E [R248+-0x6bffc], desc[UR4][R120.64], !P6 ;  /* 0x9400400078f87fae */ /* 0x0005e2000f121844 */
[----:B------:R-:W1:Y:S02]  /*17f50*/  LDC R7, c[0x0][0x230] ;  /* 0x00008c00ff077b82 */ /* 0x000e640000000800 */
[----:B------:R-:W-:Y:S01]  /*17f60*/  ISETP.GE.U32.AND P6, PT, R2, 0x7fffff51, PT ;  /* 0x7fffff510200780c */ /* 0x000fe20003fc6070 */
[----:B------:R-:W-:Y:S01]  /*17f70*/  VIADD R2, R96, 0xffffffae ;  /* 0xffffffae60027836 */ /* 0x000fe20000000000 */
[----:B------:R2:W-:Y:S04]  /*17f80*/  STL.64 [R1+0xa10], R192 ;  /* 0x000a10c001007387 */ /* 0x0005e80000100a00 */
[----:B------:R2:W-:Y:S01]  /*17f90*/  STL.64 [R1+0xa08], R200 ;  /* 0x000a08c801007387 */ /* 0x0005e20000100a00 */
[----:B------:R-:W1:Y:S03]  /*17fa0*/  LDC R6, c[0x0][0x230] ;  /* 0x00008c00ff067b82 */ /* 0x000e660000000800 */
[----:B------:R-:W-:Y:S04]  /*17fb0*/  LDGSTS.E [R248+-0x6fff8], desc[UR4][R192.64], !P5 ;  /* 0x90008000c0f87fae */ /* 0x000fe8000e921844 */
[----:B------:R-:W-:Y:S01]  /*17fc0*/  LDGSTS.E [R248+-0x6bff8], desc[UR4][R200.64], !P5 ;  /* 0x94008000c8f87fae */ /* 0x000fe2000e921844 */
[----:B------:R-:W1:Y:S01]  /*17fd0*/  LDC R241, c[0x0][0x230] ;  /* 0x00008c00fff17b82 */ /* 0x000e620000000800 */
[----:B--2---:R-:W-:-:S02]  /*17fe0*/  IMAD.WIDE R120, R4, 0x4, R144 ;  /* 0x0000000404787825 */ /* 0x004fc400078e0290 */
[----:B------:R-:W2:Y:S04]  /*17ff0*/  LDL.LU.64 R144, [R1+0x2e8] ;  /* 0x0002e80001907983 */ /* 0x000ea80000300a00 */
[----:B------:R-:W-:Y:S01]  /*18000*/  LDGSTS.E [R248+-0x6fff4], desc[UR4][R120.64], !P4 ;  /* 0x9000c00078f87fae */ /* 0x000fe2000e121844 */
[----:B------:R-:W-:-:S03]  /*18010*/  IMAD.WIDE R96, R4, 0x4, R168 ;  /* 0x0000000404607825 */ /* 0x000fc600078e02a8 */
[----:B------:R-:W2:Y:S04]  /*18020*/  LDL.LU.64 R168, [R1+0x2e0] ;  /* 0x0002e00001a87983 */ /* 0x000ea80000300a00 */
[----:B------:R-:W-:Y:S04]  /*18030*/  STL.64 [R1+0xa00], R120 ;  /* 0x000a007801007387 */ /* 0x000fe80000100a00 */
[----:B------:R1:W-:Y:S04]  /*18040*/  STL.64 [R1+0x9f8], R96 ;  /* 0x0009f86001007387 */ /* 0x0003e80000100a00 */
[----:B------:R-:W2:Y:S04]  /*18050*/  LDL.LU.64 R192, [R1+0x2d8] ;  /* 0x0002d80001c07983 */ /* 0x000ea80000300a00 */
[----:B------:R-:W2:Y:S04]  /*18060*/  LDL.LU.64 R200, [R1+0x2d0] ;  /* 0x0002d00001c87983 */ /* 0x000ea80000300a00 */
[----:B------:R1:W-:Y:S01]  /*18070*/  LDGSTS.E [R248+-0x6bff4], desc[UR4][R96.64], !P4 ;  /* 0x9400c00060f87fae */ /* 0x0003e2000e121844 */
[----:B------:R-:W-:-:S04]  /*18080*/  IMAD.WIDE R216, R4, 0x4, R216 ;  /* 0x0000000404d87825 */ /* 0x000fc800078e02d8 */
[C---:B------:R-:W-:Y:S01]  /*18090*/  IMAD.WIDE R208, R4.reuse, 0x4, R208 ;  /* 0x0000000404d07825 */ /* 0x040fe200078e02d0 */
[----:B------:R3:W-:Y:S04]  /*180a0*/  STL.64 [R1+0x9f0], R216 ;  /* 0x0009f0d801007387 */ /* 0x0007e80000100a00 */
[----:B------:R3:W-:Y:S01]  /*180b0*/  STL.64 [R1+0x9e8], R208 ;  /* 0x0009e8d001007387 */ /* 0x0007e20000100a00 */
[----:B----4-:R-:W-:-:S03]  /*180c0*/  IMAD.WIDE R246, R4, 0x4, R232 ;  /* 0x0000000404f67825 */ /* 0x010fc600078e02e8 */
[----:B------:R-:W-:Y:S01]  /*180d0*/  LDGSTS.E [R248+-0x68000], desc[UR4][R216.64], !P0 ;  /* 0x98000000d8f87fae */ /* 0x000fe2000c121844 */
[----:B------:R-:W-:Y:S01]  /*180e0*/  ISETP.GE.U32.AND P1, PT, R240, 0x7fffff52, PT ;  /* 0x7fffff52f000780c */ /* 0x000fe20003f26070 */
[----:B-1----:R-:W1:Y:S02]  /*180f0*/  LDC R96, c[0x0][0x230] ;  /* 0x00008c00ff607b82 */ /* 0x002e640000000800 */
[----:B------:R-:W4:Y:S04]  /*18100*/  LDL.LU.64 R232, [R1+0x490] ;  /* 0x0004900001e87983 */ /* 0x000f280000300a00 */
[----:B------:R-:W-:Y:S01]  /*18110*/  LDGSTS.E [R248+-0x64000], desc[UR4][R208.64], !P0 ;  /* 0x9c000000d0f87fae */ /* 0x000fe2000c121844 */
[----:B---3--:R-:W-:-:S03]  /*18120*/  IMAD.WIDE R120, R4, 0x4, R224 ;  /* 0x0000000404787825 */ /* 0x008fc600078e02e0 */
[----:B------:R-:W-:Y:S04]  /*18130*/  LDGSTS.E [R248+-0x67ffc], desc[UR4][R246.64], !P2 ;  /* 0x98004000f6f87fae */ /* 0x000fe8000d121844 */
[----:B------:R-:W3:Y:S04]  /*18140*/  LDL.LU.64 R224, [R1+0x488] ;  /* 0x0004880001e07983 */ /* 0x000ee80000300a00 */
[----:B------:R-:W-:Y:S04]  /*18150*/  STL.64 [R1+0x9e0], R246 ;  /* 0x0009e0f601007387 */ /* 0x000fe80000100a00 */
[----:B------:R1:W-:Y:S04]  /*18160*/  STL.64 [R1+0x9d8], R120 ;  /* 0x0009d87801007387 */ /* 0x0003e80000100a00 */
[----:B------:R-:W3:Y:S04]  /*18170*/  LDL.LU.64 R216, [R1+0x480] ;  /* 0x0004800001d87983 */ /* 0x000ee80000300a00 */
[----:B------:R-:W3:Y:S01]  /*18180*/  LDL.LU.64 R208, [R1+0x478] ;  /* 0x0004780001d07983 */ /* 0x000ee20000300a00 */
[----:B------:R-:W-:-:S02]  /*18190*/  VIADD R240, R252, 0xffffffaf ;  /* 0xffffffaffcf07836 */ /* 0x000fc40000000000 */
[----:B--2---:R-:W-:-:S03]  /*181a0*/  IMAD.WIDE R144, R4, 0x4, R144 ;  /* 0x0000000404907825 */ /* 0x004fc600078e0290 */
[----:B------:R-:W-:Y:S01]  /*181b0*/  ISETP.GE.U32.AND P5, PT, R240, 0x7fffff70, PT ;  /* 0x7fffff70f000780c */ /* 0x000fe20003fa6070 */
[----:B------:R1:W-:Y:S01]  /*181c0*/  LDGSTS.E [R248+-0x63ffc], desc[UR4][R120.64], !P2 ;  /* 0x9c00400078f87fae */ /* 0x0003e2000d121844 */
[----:B------:R-:W-:-:S03]  /*181d0*/  IMAD.WIDE R168, R4, 0x4, R168 ;  /* 0x0000000404a87825 */ /* 0x000fc600078e02a8 */
[----:B------:R2:W-:Y:S01]  /*181e0*/  STL.64 [R1+0x9d0], R144 ;  /* 0x0009d09001007387 */ /* 0x0005e20000100a00 */
[----:B------:R-:W-:Y:S01]  /*181f0*/  ISETP.GE.U32.AND P4, PT, R2, 0x7fffff6f, PT ;  /* 0x7fffff6f0200780c */ /* 0x000fe20003f86070 */
[----:B------:R-:W3:Y:S01]  /*18200*/  LDC R252, c[0x0][0x230] ;  /* 0x00008c00fffc7b82 */ /* 0x000ee20000000800 */
[----:B------:R-:W-:Y:S01]  /*18210*/  VIADD R240, R243, 0xffffffad ;  /* 0xffffffadf3f07836 */ /* 0x000fe20000000000 */
[----:B------:R2:W-:Y:S04]  /*18220*/  STL.64 [R1+0x9c8], R168 ;  /* 0x0009c8a801007387 */ /* 0x0005e80000100a00 */
[----:B------:R-:W-:Y:S01]  /*18230*/  ISETP.GE.U32.AND P0, PT, R240, 0x7fffff6e, PT ;  /* 0x7fffff6ef000780c */ /* 0x000fe20003f06070 */
[----:B------:R-:W-:Y:S01]  /*18240*/  VIADD R240, R242, 0xffffff8f ;  /* 0xffffff8ff2f07836 */ /* 0x000fe20000000000 */
[----:B------:R-:W-:Y:S01]  /*18250*/  LDGSTS.E [R248+-0x67ff8], desc[UR4][R144.64], !P1 ;  /* 0x9800800090f87fae */ /* 0x000fe2000c921844 */
[----:B------:R-:W-:-:S03]  /*18260*/  IMAD.WIDE R242, R4, 0x4, R192 ;  /* 0x0000000404f27825 */ /* 0x000fc600078e02c0 */
[----:B------:R-:W3:Y:S01]  /*18270*/  LDL.LU.64 R192, [R1+0x470] ;  /* 0x0004700001c07983 */ /* 0x000ee20000300a00 */
[----:B-1----:R-:W-:-:S03]  /*18280*/  IMAD.WIDE R120, R4, 0x4, R200 ;  /* 0x0000000404787825 */ /* 0x002fc600078e02c8 */
[----:B------:R-:W3:Y:S04]  /*18290*/  LDL.LU.64 R200, [R1+0x468] ;  /* 0x0004680001c87983 */ /* 0x000ee80000300a00 */
[----:B------:R-:W-:Y:S04]  /*182a0*/  STL.64 [R1+0x9c0], R242 ;  /* 0x0009c0f201007387 */ /* 0x000fe80000100a00 */
[----:B------:R1:W-:Y:S04]  /*182b0*/  STL.64 [R1+0x9b8], R120 ;  /* 0x0009b87801007387 */ /* 0x0003e80000100a00 */
[----:B--2---:R-:W2:Y:S04]  /*182c0*/  LDL.LU.64 R144, [R1+0x460] ;  /* 0x0004600001907983 */ /* 0x004ea80000300a00 */
[----:B------:R-:W-:Y:S01]  /*182d0*/  LDGSTS.E [R248+-0x63ff8], desc[UR4][R168.64], !P1 ;  /* 0x9c008000a8f87fae */ /* 0x000fe2000c921844 */
[----:B------:R-:W-:-:S03]  /*182e0*/  VIADD R2, R7, 0xffffffac ;  /* 0xffffffac07027836 */ /* 0x000fc60000000000 */
[----:B------:R-:W2:Y:S02]  /*182f0*/  LDL.LU.64 R168, [R1+0x458] ;  /* 0x0004580001a87983 */ /* 0x000ea40000300a00 */
[----:B------:R-:W-:Y:S01]  /*18300*/  ISETP.GE.U32.AND P2, PT, R2, 0x7fffff6d, PT ;  /* 0x7fffff6d0200780c */ /* 0x000fe20003f46070 */
[----:B------:R-:W-:Y:S02]  /*18310*/  VIADD R2, R6, 0xffffff8e ;  /* 0xffffff8e06027836 */ /* 0x000fe40000000000 */
[C---:B----4-:R-:W-:Y:S01]  /*18320*/  IMAD.WIDE R232, R4.reuse, 0x4, R232 ;  /* 0x0000000404e87825 */ /* 0x050fe200078e02e8 */
[----:B------:R-:W-:Y:S03]  /*18330*/  LDGSTS.E [R248+-0x67ff4], desc[UR4][R242.64], !P6 ;  /* 0x9800c000f2f87fae */ /* 0x000fe6000f121844 */
[----:B---3--:R-:W-:Y:S01]  /*18340*/  IMAD.WIDE R224, R4, 0x4, R224 ;  /* 0x0000000404e07825 */ /* 0x008fe200078e02e0 */
[----:B------:R1:W-:Y:S01]  /*18350*/  LDGSTS.E [R248+-0x63ff4], desc[UR4][R120.64], !P6 ;  /* 0x9c00c00078f87fae */ /* 0x0003e2000f121844 */
[----:B------:R-:W-:Y:S01]  /*18360*/  ISETP.GE.U32.AND P6, PT, R2, 0x7fffff4f, PT ;  /* 0x7fffff4f0200780c */ /* 0x000fe20003fc6070 */
[----:B------:R-:W3:Y:S01]  /*18370*/  LDC R7, c[0x0][0x230] ;  /* 0x00008c00ff077b82 */ /* 0x000ee20000000800 */
[----:B------:R-:W-:Y:S01]  /*18380*/  VIADD R2, R96, 0xffffff8c ;  /* 0xffffff8c60027836 */ /* 0x000fe20000000000 */
[----:B------:R4:W-:Y:S04]  /*18390*/  STL.64 [R1+0x9b0], R232 ;  /* 0x0009b0e801007387 */ /* 0x0009e80000100a00 */
[----:B------:R4:W-:Y:S01]  /*183a0*/  STL.64 [R1+0x9a8], R224 ;  /* 0x0009a8e001007387 */ /* 0x0009e20000100a00 */
[----:B------:R-:W-:-:S03]  /*183b0*/  IMAD.WIDE R192, R4, 0x4, R192 ;  /* 0x0000000404c07825 */ /* 0x000fc600078e02c0 */
[----:B------:R-:W-:Y:S01]  /*183c0*/  LDGSTS.E [R249+-0x70000], desc[UR4][R232.64], !P5 ;  /* 0x90000000e8f97fae */ /* 0x000fe2000e921844 */
[----:B------:R-:W-:-:S03]  /*183d0*/  IMAD.WIDE R200, R4, 0x4, R200 ;  /* 0x0000000404c87825 */ /* 0x000fc600078e02c8 */
[----:B------:R-:W-:Y:S01]  /*183e0*/  LDGSTS.E [R249+-0x6c000], desc[UR4][R224.64], !P5 ;  /* 0x94000000e0f97fae */ /* 0x000fe2000e921844 */
[----:B--2---:R-:W-:Y:S01]  /*183f0*/  IMAD.WIDE R246, R4, 0x4, R144 ;  /* 0x0000000404f67825 */ /* 0x004fe200078e0290 */
[----:B------:R-:W-:Y:S01]  /*18400*/  ISETP.GE.U32.AND P1, PT, R240, 0x7fffff50, PT ;  /* 0x7fffff50f000780c */ /* 0x000fe20003f26070 */
[----:B------:R-:W2:Y:S02]  /*18410*/  LDC R6, c[0x0][0x230] ;  /* 0x00008c00ff067b82 */ /* 0x000ea40000000800 */
[C---:B-1----:R-:W-:Y:S02]  /*18420*/  IMAD.WIDE R120, R4.reuse, 0x4, R216 ;  /* 0x0000000404787825 */ /* 0x042fe400078e02d8 */
[----:B------:R-:W2:Y:S02]  /*18430*/  LDL.LU.64 R216, [R1+0x2c8] ;  /* 0x0002c80001d87983 */ /* 0x000ea40000300a00 */
[C---:B------:R-:W-:Y:S02]  /*18440*/  IMAD.WIDE R96, R4.reuse, 0x4, R208 ;  /* 0x0000000404607825 */ /* 0x040fe400078e02d0 */
[----:B------:R-:W2:Y:S01]  /*18450*/  LDL.LU.64 R208, [R1+0x2c0] ;  /* 0x0002c00001d07983 */ /* 0x000ea20000300a00 */
[----:B------:R-:W1:Y:S03]  /*18460*/  LDC R243, c[0x0][0x230] ;  /* 0x00008c00fff37b82 */ /* 0x000e660000000800 */
[----:B------:R3:W-:Y:S04]  /*18470*/  STL.64 [R1+0x9a0], R120 ;  /* 0x0009a07801007387 */ /* 0x0007e80000100a00 */
[----:B------:R3:W-:Y:S01]  /*18480*/  STL.64 [R1+0x998], R96 ;  /* 0x0009986001007387 */ /* 0x0007e20000100a00 */
[----:B------:R-:W1:Y:S03]  /*18490*/  LDC R242, c[0x0][0x230] ;  /* 0x00008c00fff27b82 */ /* 0x000e660000000800 */
[----:B----4-:R-:W4:Y:S04]  /*184a0*/  LDL.LU.64 R232, [R1+0x2b8] ;  /* 0x0002b80001e87983 */ /* 0x010f280000300a00 */
[----:B------:R-:W4:Y:S04]  /*184b0*/  LDL.LU.64 R224, [R1+0x2b0] ;  /* 0x0002b00001e07983 */ /* 0x000f280000300a00 */
[----:B------:R3:W-:Y:S04]  /*184c0*/  LDGSTS.E [R249+-0x6fffc], desc[UR4][R120.64], !P4 ;  /* 0x9000400078f97fae */ /* 0x0007e8000e121844 */
[----:B------:R1:W-:Y:S04]  /*184d0*/  STL.64 [R1+0x990], R192 ;  /* 0x000990c001007387 */ /* 0x0003e80000100a00 */
[----:B------:R1:W-:Y:S01]  /*184e0*/  STL.64 [R1+0x988], R200 ;  /* 0x000988c801007387 */ /* 0x0003e20000100a00 */
[----:B---3--:R-:W-:-:S03]  /*184f0*/  IMAD.WIDE R120, R4, 0x4, R168 ;  /* 0x0000000404787825 */ /* 0x008fc600078e02a8 */
[----:B------:R3:W-:Y:S04]  /*18500*/  LDGSTS.E [R249+-0x6bffc], desc[UR4][R96.64], !P4 ;  /* 0x9400400060f97fae */ /* 0x0007e8000e121844 */
[----:B------:R-:W4:Y:S04]  /*18510*/  LDL.LU.64 R168, [R1+0x2a8] ;  /* 0x0002a80001a87983 */ /* 0x000f280000300a00 */
[----:B------:R-:W4:Y:S04]  /*18520*/  LDL.LU.64 R144, [R1+0x2a0] ;  /* 0x0002a00001907983 */ /* 0x000f280000300a00 */
[----:B------:R4:W-:Y:S01]  /*18530*/  STL.64 [R1+0x980], R246 ;  /* 0x000980f601007387 */ /* 0x0009e20000100a00 */
[----:B---3--:R-:W3:Y:S03]  /*18540*/  LDC R96, c[0x0][0x230] ;  /* 0x00008c00ff607b82 */ /* 0x008ee60000000800 */
[----:B------:R-:W-:Y:S04]  /*18550*/  LDGSTS.E [R249+-0x6fff8], desc[UR4][R192.64], !P0 ;  /* 0x90008000c0f97fae */ /* 0x000fe8000c121844 */
[----:B------:R4:W-:Y:S04]  /*18560*/  STL.64 [R1+0x978], R120 ;  /* 0x0009787801007387 */ /* 0x0009e80000100a00 */
[----:B------:R-:W-:Y:S04]  /*18570*/  LDGSTS.E [R249+-0x6bff8], desc[UR4][R200.64], !P0 ;  /* 0x94008000c8f97fae */ /* 0x000fe8000c121844 */
[----:B-1----:R-:W3:Y:S04]  /*18580*/  LDL.LU.64 R192, [R1+0x298] ;  /* 0x0002980001c07983 */ /* 0x002ee80000300a00 */
[----:B------:R4:W-:Y:S04]  /*18590*/  LDGSTS.E [R249+-0x6fff4], desc[UR4][R246.64], !P2 ;  /* 0x9000c000f6f97fae */ /* 0x0009e8000d121844 */
[----:B------:R-:W3:Y:S04]  /*185a0*/  LDL.LU.64 R200, [R1+0x290] ;  /* 0x0002900001c87983 */ /* 0x000ee80000300a00 */
[----:B------:R1:W-:Y:S01]  /*185b0*/  LDGSTS.E [R249+-0x6bff4], desc[UR4][R120.64], !P2 ;  /* 0x9400c00078f97fae */ /* 0x0003e2000d121844 */
[----:B------:R-:W-:Y:S01]  /*185c0*/  VIADD R240, R241, 0xffffff8d ;  /* 0xffffff8df1f07836 */ /* 0x000fe20000000000 */
[----:B------:R-:W-:Y:S01]  /*185d0*/  ISETP.GE.U32.AND P4, PT, R2, 0x7fffff4d, PT ;  /* 0x7fffff4d0200780c */ /* 0x000fe20003f86070 */
[----:B------:R-:W-:Y:S01]  /*185e0*/  VIADD R2, R7, 0xffffffaa ;  /* 0xffffffaa07027836 */ /* 0x000fe20000000000 */
[----:B------:R-:W3:Y:S02]  /*185f0*/  LDC R241, c[0x0][0x230] ;  /* 0x00008c00fff17b82 */ /* 0x000ee40000000800 */
[----:B------:R-:W-:-:S02]  /*18600*/  ISETP.GE.U32.AND P5, PT, R240, 0x7fffff4e, PT ;  /* 0x7fffff4ef000780c */ /* 0x000fc40003fa6070 */
[----:B------:R-:W-:Y:S01]  /*18610*/  ISETP.GE.U32.AND P2, PT, R2, 0x7fffff6b, PT ;  /* 0x7fffff6b0200780c */ /* 0x000fe20003f46070 */
[----:B--2---:R-:W-:Y:S02]  /*18620*/  VIADD R2, R6, 0xffffffa8 ;  /* 0xffffffa806027836 */ /* 0x004fe40000000000 */
[C---:B------:R-:W-:Y:S01]  /*18630*/  IMAD.WIDE R216, R4.reuse, 0x4, R216 ;  /* 0x0000000404d87825 */ /* 0x040fe200078e02d8 */
[----:B------:R-:W2:Y:S03]  /*18640*/  LDC R7, c[0x0][0x230] ;  /* 0x00008c00ff077b82 */ /* 0x000ea60000000800 */
[C---:B------:R-:W-:Y:S01]  /*18650*/  IMAD.WIDE R208, R4.reuse, 0x4, R208 ;  /* 0x0000000404d07825 */ /* 0x040fe200078e02d0 */
[----:B------:R1:W-:Y:S04]  /*18660*/  STL.64 [R1+0x970], R216 ;  /* 0x000970d801007387 */ /* 0x0003e80000100a00 */
[----:B------:R1:W-:Y:S01]  /*18670*/  STL.64 [R1+0x968], R208 ;  /* 0x000968d001007387 */ /* 0x0003e20000100a00 */
[----:B----4-:R-:W-:-:S03]  /*18680*/  IMAD.WIDE R246, R4, 0x4, R232 ;  /* 0x0000000404f67825 */ /* 0x010fc600078e02e8 */
[----:B------:R-:W-:Y:S01]  /*18690*/  LDGSTS.E [R249+-0x68000], desc[UR4][R216.64], !P1 ;  /* 0x98000000d8f97fae */ /* 0x000fe2000c921844 */
[----:B------:R-:W4:Y:S01]  /*186a0*/  LDC R6, c[0x0][0x230] ;  /* 0x00008c00ff067b82 */ /* 0x000f220000000800 */
[C---:B-1----:R-:W-:Y:S02]  /*186b0*/  IMAD.WIDE R120, R4.reuse, 0x4, R224 ;  /* 0x0000000404787825 */ /* 0x042fe400078e02e0 */
[----:B------:R-:W-:Y:S04]  /*186c0*/  LDGSTS.E [R249+-0x64000], desc[UR4][R208.64], !P1 ;  /* 0x9c000000d0f97fae */ /* 0x000fe8000c921844 */
[----:B------:R-:W2:Y:S04]  /*186d0*/  LDL.LU.64 R224, [R1+0x450] ;  /* 0x0004500001e07983 */ /* 0x000ea80000300a00 */
[----:B------:R-:W-:Y:S04]  /*186e0*/  STL.64 [R1+0x960], R246 ;  /* 0x000960f601007387 */ /* 0x000fe80000100a00 */
[----:B------:R-:W4:Y:S04]  /*186f0*/  LDL.LU.64 R216, [R1+0x448] ;  /* 0x0004480001d87983 */ /* 0x000f280000300a00 */
[----:B------:R1:W-:Y:S04]  /*18700*/  STL.64 [R1+0x958], R120 ;  /* 0x0009587801007387 */ /* 0x0003e80000100a00 */
[----:B------:R-:W4:Y:S04]  /*18710*/  LDL.LU.64 R232, [R1+0x440] ;  /* 0x0004400001e87983 */ /* 0x000f280000300a00 */
[----:B------:R-:W4:Y:S01]  /*18720*/  LDL.LU.64 R208, [R1+0x438] ;  /* 0x0004380001d07983 */ /* 0x000f220000300a00 */
[----:B------:R-:W-:-:S03]  /*18730*/  IMAD.WIDE R168, R4, 0x4, R168 ;  /* 0x0000000404a87825 */ /* 0x000fc600078e02a8 */
[----:B------:R-:W-:Y:S01]  /*18740*/  LDGSTS.E [R249+-0x67ffc], desc[UR4][R246.64], !P6 ;  /* 0x98004000f6f97fae */ /* 0x000fe2000f121844 */
[----:B------:R-:W-:-:S03]  /*18750*/  IMAD.WIDE R144, R4, 0x4, R144 ;  /* 0x0000000404907825 */ /* 0x000fc600078e0290 */
[----:B------:R1:W-:Y:S01]  /*18760*/  LDGSTS.E [R249+-0x63ffc], desc[UR4][R120.64], !P6 ;  /* 0x9c00400078f97fae */ /* 0x0003e2000f121844 */
[----:B------:R-:W-:Y:S01]  /*18770*/  ISETP.GE.U32.AND P6, PT, R2, 0x7fffff69, PT ;  /* 0x7fffff690200780c */ /* 0x000fe20003fc6070 */
[----:B---3--:R-:W-:Y:S02]  /*18780*/  VIADD R2, R96, 0xffffff8a ;  /* 0xffffff8a60027836 */ /* 0x008fe40000000000 */
[----:B------:R3:W-:Y:S04]  /*18790*/  STL.64 [R1+0x950], R168 ;  /* 0x000950a801007387 */ /* 0x0007e80000100a00 */
[----:B------:R3:W-:Y:S01]  /*187a0*/  STL.64 [R1+0x948], R144 ;  /* 0x0009489001007387 */ /* 0x0007e20000100a00 */
[----:B-1----:R-:W-:-:S03]  /*187b0*/  IMAD.WIDE R120, R4, 0x4, R192 ;  /* 0x0000000404787825 */ /* 0x002fc600078e02c0 */
[----:B------:R-:W-:Y:S04]  /*187c0*/  LDGSTS.E [R249+-0x67ff8], desc[UR4][R168.64], !P5 ;  /* 0x98008000a8f97fae */ /* 0x000fe8000e921844 */
[----:B------:R-:W4:Y:S01]  /*187d0*/  LDL.LU.64 R192, [R1+0x430] ;  /* 0x0004300001c07983 */ /* 0x000f220000300a00 */
[----:B------:R-:W-:-:S03]  /*187e0*/  IMAD.WIDE R96, R4, 0x4, R200 ;  /* 0x0000000404607825 */ /* 0x000fc600078e02c8 */
[----:B------:R-:W-:Y:S04]  /*187f0*/  STL.64 [R1+0x940], R120 ;  /* 0x0009407801007387 */ /* 0x000fe80000100a00 */
[----:B---3--:R-:W3:Y:S04]  /*18800*/  LDL.LU.64 R168, [R1+0x428] ;  /* 0x0004280001a87983 */ /* 0x008ee80000300a00 */
[----:B------:R1:W-:Y:S04]  /*18810*/  STL.64 [R1+0x938], R96 ;  /* 0x0009386001007387 */ /* 0x0003e80000100a00 */
[----:B------:R-:W-:Y:S01]  /*18820*/  LDGSTS.E [R249+-0x63ff8], desc[UR4][R144.64], !P5 ;  /* 0x9c00800090f97fae */ /* 0x000fe2000e921844 */
[----:B------:R-:W-:-:S02]  /*18830*/  VIADD R240, R252, 0xffffffab ;  /* 0xffffffabfcf07836 */ /* 0x000fc40000000000 */
[----:B------:R-:W3:Y:S01]  /*18840*/  LDC R252, c[0x0][0x230] ;  /* 0x00008c00fffc7b82 */ /* 0x000ee20000000800 */
[----:B------:R-:W-:Y:S04]  /*18850*/  LDGSTS.E [R249+-0x67ff4], desc[UR4][R120.64], !P4 ;  /* 0x9800c00078f97fae */ /* 0x000fe8000e121844 */
[----:B------:R-:W3:Y:S04]  /*18860*/  LDL.LU.64 R144, [R1+0x420] ;  /* 0x0004200001907983 */ /* 0x000ee80000300a00 */
[----:B------:R-:W3:Y:S01]  /*18870*/  LDL.LU.64 R200, [R1+0x418] ;  /* 0x0004180001c87983 */ /* 0x000ee20000300a00 */
[----:B------:R-:W-:-:S03]  /*18880*/  ISETP.GE.U32.AND P0, PT, R240, 0x7fffff6c, PT ;  /* 0x7fffff6cf000780c */ /* 0x000fc60003f06070 */
[----:B------:R-:W-:Y:S04]  /*18890*/  STL.64 [R1+0x1df0], R248 ;  /* 0x001df0f801007387 */ /* 0x000fe80000100a00 */
[----:B------:R1:W-:Y:S01]  /*188a0*/  LDGSTS.E [R249+-0x63ff4], desc[UR4][R96.64], !P4 ;  /* 0x9c00c00060f97fae */ /* 0x0003e2000e121844 */
[----:B------:R-:W-:Y:S01]  /*188b0*/  VIADD R240, R243, 0xffffffa9 ;  /* 0xffffffa9f3f07836 */ /* 0x000fe20000000000 */
[----:B-1----:R-:W1:Y:S04]  /*188c0*/  LDC R96, c[0x0][0x230] ;  /* 0x00008c00ff607b82 */ /* 0x002e680000000800 */
[----:B------:R-:W-:Y:S01]  /*188d0*/  ISETP.GE.U32.AND P1, PT, R240, 0x7fffff6a, PT ;  /* 0x7fffff6af000780c */ /* 0x000fe20003f26070 */
[----:B--2---:R-:W-:-:S04]  /*188e0*/  IMAD.WIDE R224, R4, 0x4, R224 ;  /* 0x0000000404e07825 */ /* 0x004fc800078e02e0 */
[C---:B----4-:R-:W-:Y:S01]  /*188f0*/  IMAD.WIDE R216, R4.reuse, 0x4, R216 ;  /* 0x0000000404d87825 */ /* 0x050fe200078e02d8 */
[----:B------:R2:W-:Y:S03]  /*18900*/  STL.64 [R1+0x930], R224 ;  /* 0x000930e001007387 */ /* 0x0005e60000100a00 */
[C---:B------:R-:W-:Y:S01]  /*18910*/  IMAD.WIDE R246, R4.reuse, 0x4, R232 ;  /* 0x0000000404f67825 */ /* 0x040fe200078e02e8 */
[----:B------:R4:W-:Y:S03]  /*18920*/  STL.64 [R1+0x928], R216 ;  /* 0x000928d801007387 */ /* 0x0009e60000100a00 */
[C---:B------:R-:W-:Y:S01]  /*18930*/  IMAD.WIDE R120, R4.reuse, 0x4, R208 ;  /* 0x0000000404787825 */ /* 0x040fe200078e02d0 */
[----:B------:R-:W4:Y:S03]  /*18940*/  LDL.LU.64 R232, [R1+0x288] ;  /* 0x0002880001e87983 */ /* 0x000f260000300a00 */
[C---:B------:R-:W-:Y:S01]  /*18950*/  IMAD.WIDE R192, R4.reuse, 0x4, R192 ;  /* 0x0000000404c07825 */ /* 0x040fe200078e02c0 */
[----:B------:R-:W4:Y:S03]  /*18960*/  LDL.LU.64 R208, [R1+0x280] ;  /* 0x0002800001d07983 */ /* 0x000f260000300a00 */
[----:B---3--:R-:W-:Y:S01]  /*18970*/  IMAD.WIDE R168, R4, 0x4, R168 ;  /* 0x0000000404a87825 */ /* 0x008fe200078e02a8 */
[----:B------:R3:W-:Y:S01]  /*18980*/  STL.64 [R1+0x920], R246 ;  /* 0x000920f601007387 */ /* 0x0007e20000100a00 */
[----:B------:R-:W-:Y:S01]  /*18990*/  ISETP.GE.U32.AND P4, PT, R2, 0x7fffff4b, PT ;  /* 0x7fffff4b0200780c */ /* 0x000fe20003f86070 */
[----:B------:R-:W1:Y:S02]  /*189a0*/  LDC R243, c[0x0][0x230] ;  /* 0x00008c00fff37b82 */ /* 0x000e640000000800 */
[----:B------:R-:W-:Y:S04]  /*189b0*/  LDGSTS.E [R250+-0x70000], desc[UR4][R224.64], !P0 ;  /* 0x90000000e0fa7fae */ /* 0x000fe8000c121844 */
[----:B------:R3:W-:Y:S04]  /*189c0*/  STL.64 [R1+0x918], R120 ;  /* 0x0009187801007387 */ /* 0x0007e80000100a00 */
[----:B------:R-:W-:Y:S04]  /*189d0*/  LDGSTS.E [R250+-0x6c000], desc[UR4][R216.64], !P0 ;  /* 0x94000000d8fa7fae */ /* 0x000fe8000c121844 */
[----:B--2---:R-:W2:Y:S04]  /*189e0*/  LDL.LU.64 R224, [R1+0x278] ;  /* 0x0002780001e07983 */ /* 0x004ea80000300a00 */
[----:B------:R3:W-:Y:S04]  /*189f0*/  LDGSTS.E [R250+-0x6fffc], desc[UR4][R246.64], !P2 ;  /* 0x90004000f6fa7fae */ /* 0x0007e8000d121844 */
[----:B----4-:R-:W4:Y:S04]  /*18a00*/  LDL.LU.64 R216, [R1+0x270] ;  /* 0x0002700001d87983 */ /* 0x010f280000300a00 */
[----:B------:R1:W-:Y:S04]  /*18a10*/  STL.64 [R1+0x910], R192 ;  /* 0x000910c001007387 */ /* 0x0003e80000100a00 */
[----:B------:R1:W-:Y:S01]  /*18a20*/  LDGSTS.E [R250+-0x6bffc], desc[UR4][R120.64], !P2 ;  /* 0x9400400078fa7fae */ /* 0x0003e2000d121844 */
[----:B---3--:R-:W-:-:S03]  /*18a30*/  IMAD.WIDE R246, R4, 0x4, R144 ;  /* 0x0000000404f67825 */ /* 0x008fc600078e0290 */
[----:B------:R3:W-:Y:S04]  /*18a40*/  STL.64 [R1+0x908], R168 ;  /* 0x000908a801007387 */ /* 0x0007e80000100a00 */
[----:B------:R-:W4:Y:S01]  /*18a50*/  LDL.LU.64 R144, [R1+0x268] ;  /* 0x0002680001907983 */ /* 0x000f220000300a00 */
[----:B-1----:R-:W-:-:S03]  /*18a60*/  IMAD.WIDE R120, R4, 0x4, R200 ;  /* 0x0000000404787825 */ /* 0x002fc600078e02c8 */
[----:B------:R-:W-:Y:S04]  /*18a70*/  LDGSTS.E [R250+-0x6fff8], desc[UR4][R192.64], !P1 ;  /* 0x90008000c0fa7fae */ /* 0x000fe8000c921844 */
[----:B------:R-:W4:Y:S04]  /*18a80*/  LDL.LU.64 R200, [R1+0x260] ;  /* 0x0002600001c87983 */ /* 0x000f280000300a00 */
[----:B------:R-:W-:Y:S04]  /*18a90*/  STL.64 [R1+0x900], R246 ;  /* 0x000900f601007387 */ /* 0x000fe80000100a00 */
[----:B------:R2:W-:Y:S04]  /*18aa0*/  STL.64 [R1+0x8f8], R120 ;  /* 0x0008f87801007387 */ /* 0x0005e80000100a00 */
[----:B------:R-:W4:Y:S04]  /*18ab0*/  LDL.LU.64 R192, [R1+0x258] ;  /* 0x0002580001c07983 */ /* 0x000f280000300a00 */
[----:B------:R-:W-:Y:S01]  /*18ac0*/  LDGSTS.E [R250+-0x6bff8], desc[UR4][R168.64], !P1 ;  /* 0x94008000a8fa7fae */ /* 0x000fe2000c921844 */
[----:B------:R-:W-:-:S02]  /*18ad0*/  VIADD R240, R242, 0xffffff8b ;  /* 0xffffff8bf2f07836 */ /* 0x000fc40000000000 */
[----:B------:R-:W-:Y:S01]  /*18ae0*/  VIADD R2, R7, 0xffffff88 ;  /* 0xffffff8807027836 */ /* 0x000fe20000000000 */
[----:B------:R-:W-:Y:S01]  /*18af0*/  LDGSTS.E [R250+-0x6fff4], desc[UR4][R246.64], !P6 ;  /* 0x9000c000f6fa7fae */ /* 0x000fe2000f121844 */
[----:B------:R-:W1:Y:S03]  /*18b00*/  LDC R7, c[0x0][0x230] ;  /* 0x00008c00ff077b82 */ /* 0x000e660000000800 */
[----:B---3--:R-:W3:Y:S01]  /*18b10*/  LDL.LU.64 R168, [R1+0x250] ;  /* 0x0002500001a87983 */ /* 0x008ee20000300a00 */
[----:B------:R-:W-:-:S04]  /*18b20*/  ISETP.GE.U32.AND P5, PT, R240, 0x7fffff4c, PT ;  /* 0x7fffff4cf000780c */ /* 0x000fc80003fa6070 */
[----:B------:R-:W1:Y:S01]  /*18b30*/  LDC R242, c[0x0][0x230] ;  /* 0x00008c00fff27b82 */ /* 0x000e620000000800 */
[----:B------:R-:W-:Y:S01]  /*18b40*/  ISETP.GE.U32.AND P2, PT, R2, 0x7fffff49, PT ;  /* 0x7fffff490200780c */ /* 0x000fe20003f46070 */
[----:B------:R-:W-:Y:S01]  /*18b50*/  VIADD R2, R6, 0xffffffa6 ;  /* 0xffffffa606027836 */ /* 0x000fe20000000000 */
[----:B------:R2:W-:Y:S04]  /*18b60*/  LDGSTS.E [R250+-0x6bff4], desc[UR4][R120.64], !P6 ;  /* 0x9400c00078fa7fae */ /* 0x0005e8000f121844 */
[----:B------:R-:W-:Y:S01]  /*18b70*/  ISETP.GE.U32.AND P6, PT, R2, 0x7fffff67, PT ;  /* 0x7fffff670200780c */ /* 0x000fe20003fc6070 */
[----:B------:R-:W-:Y:S01]  /*18b80*/  VIADD R2, R96, 0xffffffa4 ;  /* 0xffffffa460027836 */ /* 0x000fe20000000000 */
[----:B------:R-:W1:Y:S01]  /*18b90*/  LDC R6, c[0x0][0x230] ;  /* 0x00008c00ff067b82 */ /* 0x000e620000000800 */
[----:B------:R-:W-:-:S05]  /*18ba0*/  VIADD R240, R241, 0xffffff89 ;  /* 0xffffff89f1f07836 */ /* 0x000fca0000000000 */
[----:B------:R-:W-:Y:S01]  /*18bb0*/  ISETP.GE.U32.AND P0, PT, R240, 0x7fffff4a, PT ;  /* 0x7fffff4af000780c */ /* 0x000fe20003f06070 */
[C---:B------:R-:W-:Y:S01]  /*18bc0*/  IMAD.WIDE R232, R4.reuse, 0x4, R232 ;  /* 0x0000000404e87825 */ /* 0x040fe200078e02e8 */
[----:B------:R-:W1:Y:S04]  /*18bd0*/  LDC R241, c[0x0][0x230] ;  /* 0x00008c00fff17b82 */ /* 0x000e680000000800 */
[----:B------:R4:W-:Y:S04]  /*18be0*/  STL.64 [R1+0x8f0], R232 ;  /* 0x0008f0e801007387 */ /* 0x0009e80000100a00 */
[----:B------:R-:W-:Y:S01]  /*18bf0*/  LDGSTS.E [R250+-0x68000], desc[UR4][R232.64], !P5 ;  /* 0x98000000e8fa7fae */ /* 0x000fe2000e921844 */
[----:B------:R-:W-:-:S05]  /*18c00*/  IMAD.WIDE R208, R4, 0x4, R208 ;  /* 0x0000000404d07825 */ /* 0x000fca00078e02d0 */
[----:B------:R1:W-:Y:S04]  /*18c10*/  STL.64 [R1+0x8e8], R208 ;  /* 0x0008e8d001007387 */ /* 0x0003e80000100a00 */
[----:B------:R-:W-:Y:S01]  /*18c20*/  LDGSTS.E [R250+-0x64000], desc[UR4][R208.64], !P5 ;  /* 0x9c000000d0fa7fae */ /* 0x000fe2000e921844 */
[----:B--2---:R-:W-:-:S03]  /*18c30*/  IMAD.WIDE R120, R4, 0x4, R224 ;  /* 0x0000000404787825 */ /* 0x004fc600078e02e0 */
[----:B------:R-:W2:Y:S04]  /*18c40*/  LDL.LU.64 R224, [R1+0x410] ;  /* 0x0004100001e07983 */ /* 0x000ea80000300a00 */
[----:B------:R1:W-:Y:S01]  /*18c50*/  LDGSTS.E [R250+-0x67ffc], desc[UR4][R120.64], !P4 ;  /* 0x9800400078fa7fae */ /* 0x0003e2000e121844 */
[----:B----4-:R-:W-:-:S03]  /*18c60*/  IMAD.WIDE R96, R4, 0x4, R216 ;  /* 0x0000000404607825 */ /* 0x010fc600078e02d8 */
[----:B------:R-:W4:Y:S04]  /*18c70*/  LDL.LU.64 R216, [R1+0x408] ;  /* 0x0004080001d87983 */ /* 0x000f280000300a00 */
[----:B------:R1:W-:Y:S04]  /*18c80*/  STL.64 [R1+0x8e0], R120 ;  /* 0x0008e07801007387 */ /* 0x0003e80000100a00 */
[----:B------:R3:W-:Y:S04]  /*18c90*/  STL.64 [R1+0x8d8], R96 ;  /* 0x0008d86001007387 */ /* 0x0007e80000100a00 */
[----:B------:R-:W4:Y:S04]  /*18ca0*/  LDL.LU.64 R232, [R1+0x400] ;  /* 0x0004000001e87983 */ /* 0x000f280000300a00 */
[----:B-1----:R-:W4:Y:S01]  /*18cb0*/  LDL.LU.64 R208, [R1+0x3f8] ;  /* 0x0003f80001d07983 */ /* 0x002f220000300a00 */
[C---:B------:R-:W-:Y:S01]  /*18cc0*/  IMAD.WIDE R246, R4.reuse, 0x4, R144 ;  /* 0x0000000404f67825 */ /* 0x040fe200078e0290 */
[----:B------:R-:W1:Y:S02]  /*18cd0*/  LDC R120, c[0x0][0x230] ;  /* 0x00008c00ff787b82 */ /* 0x000e640000000800 */
[----:B------:R3:W-:Y:S01]  /*18ce0*/  LDGSTS.E [R250+-0x63ffc], desc[UR4][R96.64], !P4 ;  /* 0x9c00400060fa7fae */ /* 0x0007e2000e121844 */
[----:B------:R-:W-:-:S03]  /*18cf0*/  IMAD.WIDE R200, R4, 0x4, R200 ;  /* 0x0000000404c87825 */ /* 0x000fc600078e02c8 */
[----:B------:R-:W-:Y:S04]  /*18d00*/  STL.64 [R1+0x8d0], R246 ;  /* 0x0008d0f601007387 */ /* 0x000fe80000100a00 */
[----:B------:R-:W-:Y:S04]  /*18d10*/  STL.64 [R1+0x8c8], R200 ;  /* 0x0008c8c801007387 */ /* 0x000fe80000100a00 */
[----:B------:R-:W4:Y:S01]  /*18d20*/  LDL.LU.64 R144, [R1+0x3f0] ;  /* 0x0003f00001907983 */ /* 0x000f220000300a00 */
[----:B------:R-:W-:-:S03]  /*18d30*/  IMAD.WIDE R192, R4, 0x4, R192 ;  /* 0x0000000404c07825 */ /* 0x000fc600078e02c0 */
[----:B------:R4:W-:Y:S04]  /*18d40*/  LDGSTS.E [R250+-0x67ff8], desc[UR4][R246.64], !P0 ;  /* 0x98008000f6fa7fae */ /* 0x0009e8000c121844 */
[----:B------:R-:W-:Y:S04]  /*18d50*/  LDGSTS.E [R250+-0x63ff8], desc[UR4][R200.64], !P0 ;  /* 0x9c008000c8fa7fae */ /* 0x000fe8000c121844 */
[----:B------:R-:W-:Y:S01]  /*18d60*/  LDGSTS.E [R250+-0x67ff4], desc[UR4][R192.64], !P2 ;  /* 0x9800c000c0fa7fae */ /* 0x000fe2000d121844 */
[----:B---3--:R-:W-:-:S03]  /*18d70*/  IMAD.WIDE R96, R4, 0x4, R168 ;  /* 0x0000000404607825 */ /* 0x008fc600078e02a8 */
[----:B------:R-:W3:Y:S04]  /*18d80*/  LDL.LU.64 R168, [R1+0x3e8] ;  /* 0x0003e80001a87983 */ /* 0x000ee80000300a00 */
[----:B------:R1:W-:Y:S04]  /*18d90*/  STL.64 [R1+0x8c0], R192 ;  /* 0x0008c0c001007387 */ /* 0x0003e80000100a00 */
[----:B------:R4:W-:Y:S01]  /*18da0*/  STL.64 [R1+0x8b8], R96 ;  /* 0x0008b86001007387 */ /* 0x0009e20000100a00 */
[----:B------:R-:W-:Y:S01]  /*18db0*/  VIADD R240, R252, 0xffffffa7 ;  /* 0xffffffa7fcf07836 */ /* 0x000fe20000000000 */
[----:B------:R-:W-:Y:S01]  /*18dc0*/  ISETP.GE.U32.AND P4, PT, R2, 0x7fffff65, PT ;  /* 0x7fffff650200780c */ /* 0x000fe20003f86070 */
[----:B------:R-:W3:Y:S01]  /*18dd0*/  LDC R252, c[0x0][0x230] ;  /* 0x00008c00fffc7b82 */ /* 0x000ee20000000800 */
[----:B------:R4:W-:Y:S04]  /*18de0*/  LDGSTS.E [R250+-0x63ff4], desc[UR4][R96.64], !P2 ;  /* 0x9c00c00060fa7fae */ /* 0x0009e8000d121844 */
[----:B-1----:R-:W3:Y:S04]  /*18df0*/  LDL.LU.64 R192, [R1+0x3e0] ;  /* 0x0003e00001c07983 */ /* 0x002ee80000300a00 */
[----:B------:R-:W3:Y:S01]  /*18e00*/  LDL.LU.64 R200, [R1+0x3d8] ;  /* 0x0003d80001c87983 */ /* 0x000ee20000300a00 */
[----:B------:R-:W-:Y:S01]  /*18e10*/  ISETP.GE.U32.AND P1, PT, R240, 0x7fffff68, PT ;  /* 0x7fffff68f000780c */ /* 0x000fe20003f26070 */
[----:B------:R-:W-:-:S02]  /*18e20*/  VIADD R2, R7, 0xffffff86 ;  /* 0xffffff8607027836 */ /* 0x000fc40000000000 */
[----:B--2---:R-:W-:-:S04]  /*18e30*/  IMAD.WIDE R224, R4, 0x4, R224 ;  /* 0x0000000404e07825 */ /* 0x004fc800078e02e0 */
[C---:B----4-:R-:W-:Y:S01]  /*18e40*/  IMAD.WIDE R216, R4.reuse, 0x4, R216 ;  /* 0x0000000404d87825 */ /* 0x050fe200078e02d8 */
[----:B------:R1:W-:Y:S03]  /*18e50*/  STL.64 [R1+0x8b0], R224 ;  /* 0x0008b0e001007387 */ /* 0x0003e60000100a00 */
[C---:B------:R-:W-:Y:S01]  /*18e60*/  IMAD.WIDE R246, R4.reuse, 0x4, R232 ;  /* 0x0000000404f67825 */ /* 0x040fe200078e02e8 */
[----:B------:R2:W-:Y:S03]  /*18e70*/  STL.64 [R1+0x8a8], R216 ;  /* 0x0008a8d801007387 */ /* 0x0005e60000100a00 */
[C---:B------:R-:W-:Y:S01]  /*18e80*/  IMAD.WIDE R96, R4.reuse, 0x4, R208 ;  /* 0x0000000404607825 */ /* 0x040fe200078e02d0 */
[----:B------:R-:W-:Y:S03]  /*18e90*/  LDGSTS.E [R251+-0x70000], desc[UR4][R224.64], !P1 ;  /* 0x90000000e0fb7fae */ /* 0x000fe6000c921844 */
[----:B---3--:R-:W-:Y:S01]  /*18ea0*/  IMAD.WIDE R248, R4, 0x4, R168 ;  /* 0x0000000404f87825 */ /* 0x008fe200078e02a8 */
[----:B------:R-:W3:Y:S01]  /*18eb0*/  LDL.LU.64 R208, [R1+0x248] ;  /* 0x0002480001d07983 */ /* 0x000ee20000300a00 */
[----:B------:R-:W-:Y:S01]  /*18ec0*/  IADD3 R240, R243, -0x5b, RZ ;  /* 0xffffffa5f3f07810 */ /* 0x000fe20007ffe0ff */
[----:B------:R-:W4:Y:S02]  /*18ed0*/  LDC R7, c[0x0][0x230] ;  /* 0x00008c00ff077b82 */ /* 0x000f240000000800 */
[----:B------:R-:W3:Y:S04]  /*18ee0*/  LDL.LU.64 R232, [R1+0x240] ;  /* 0x0002400001e87983 */ /* 0x000ee80000300a00 */
[----:B------:R-:W-:Y:S01]  /*18ef0*/  STL.64 [R1+0x8a0], R246 ;  /* 0x0008a0f601007387 */ /* 0x000fe20000100a00 */
[----:B------:R-:W-:Y:S01]  /*18f00*/  ISETP.GE.U32.AND P2, PT, R2, 0x7fffff47, PT ;  /* 0x7fffff470200780c */ /* 0x000fe20003f46070 */
[----:B------:R-:W3:Y:S02]  /*18f10*/  LDC R243, c[0x0][0x230] ;  /* 0x00008c00fff37b82 */ /* 0x000ee40000000800 */
[----:B------:R2:W-:Y:S04]  /*18f20*/  STL.64 [R1+0x898], R96 ;  /* 0x0008986001007387 */ /* 0x0005e80000100a00 */
[----:B-1----:R-:W3:Y:S04]  /*18f30*/  LDL.LU.64 R224, [R1+0x238] ;  /* 0x0002380001e07983 */ /* 0x002ee80000300a00 */
[----:B------:R-:W-:Y:S04]  /*18f40*/  LDGSTS.E [R251+-0x6c000], desc[UR4][R216.64], !P1 ;  /* 0x94000000d8fb7fae */ /* 0x000fe8000c921844 */
[----:B------:R-:W-:Y:S04]  /*18f50*/  LDGSTS.E [R251+-0x6fffc], desc[UR4][R246.64], !P6 ;  /* 0x90004000f6fb7fae */ /* 0x000fe8000f121844 */
[----:B------:R1:W-:Y:S04]  /*18f60*/  LDGSTS.E [R251+-0x6bffc], desc[UR4][R96.64], !P6 ;  /* 0x9400400060fb7fae */ /* 0x0003e8000f121844 */
[----:B--2---:R-:W2:Y:S01]  /*18f70*/  LDL.LU.64 R216, [R1+0x230] ;  /* 0x0002300001d87983 */ /* 0x004ea20000300a00 */
[----:B------:R-:W-:Y:S01]  /*18f80*/  VIADD R2, R6, 0xffffff84 ;  /* 0xffffff8406027836 */ /* 0x000fe20000000000 */
[----:B------:R-:W-:Y:S01]  /*18f90*/  ISETP.GE.U32.AND P5, PT, R240, 0x7fffff66, PT ;  /* 0x7fffff66f000780c */ /* 0x000fe20003fa6070 */
[----:B------:R-:W2:Y:S01]  /*18fa0*/  LDC R6, c[0x0][0x230] ;  /* 0x00008c00ff067b82 */ /* 0x000ea20000000800 */
[----:B------:R-:W2:Y:S01]  /*18fb0*/  LDL.LU.64 R168, [R1+0x228] ;  /* 0x0002280001a87983 */ /* 0x000ea20000300a00 */
[----:B-1----:R-:W-:-:S05]  /*18fc0*/  IMAD.WIDE R96, R4, 0x4, R144 ;  /* 0x0000000404607825 */ /* 0x002fca00078e0290 */
[----:B------:R1:W-:Y:S01]  /*18fd0*/  STL.64 [R1+0x890], R96 ;  /* 0x0008906001007387 */ /* 0x0003e20000100a00 */
[----:B------:R-:W-:-:S03]  /*18fe0*/  IMAD.WIDE R246, R4, 0x4, R192 ;  /* 0x0000000404f67825 */ /* 0x000fc600078e02c0 */
[----:B------:R-:W2:Y:S01]  /*18ff0*/  LDL.LU.64 R144, [R1+0x220] ;  /* 0x0002200001907983 */ /* 0x000ea20000300a00 */
[----:B------:R-:W-:-:S03]  /*19000*/  ISETP.GE.U32.AND P6, PT, R2, 0x7fffff45, PT ;  /* 0x7fffff450200780c */ /* 0x000fc60003fc6070 */
[----:B------:R-:W-:Y:S01]  /*19010*/  STL.64 [R1+0x888], R248 ;  /* 0x000888f801007387 */ /* 0x000fe20000100a00 */
[----:B------:R-:W-:-:S03]  /*19020*/  VIADD R2, R120, 0xffffffa2 ;  /* 0xffffffa278027836 */ /* 0x000fc60000000000 */
[----:B------:R-:W2:Y:S01]  /*19030*/  LDL.LU.64 R192, [R1+0x218] ;  /* 0x0002180001c07983 */ /* 0x000ea20000300a00 */
[----:B------:R-:W-:-:S03]  /*19040*/  IMAD.WIDE R120, R4, 0x4, R200 ;  /* 0x0000000404787825 */ /* 0x000fc600078e02c8 */
[----:B------:R-:W2:Y:S01]  /*19050*/  LDL.LU.64 R200, [R1+0x210] ;  /* 0x0002100001c87983 */ /* 0x000ea20000300a00 */
[----:B------:R-:W-:Y:S02]  /*19060*/  VIADD R240, R242, 0xffffff87 ;  /* 0xffffff87f2f07836 */ /* 0x000fe40000000000 */
[----:B------:R-:W2:Y:S01]  /*19070*/  LDC R242, c[0x0][0x230] ;  /* 0x00008c00fff27b82 */ /* 0x000ea20000000800 */
[----:B------:R-:W-:Y:S02]  /*19080*/  LDGSTS.E [R251+-0x6fff8], desc[UR4][R96.64], !P5 ;  /* 0x9000800060fb7fae */ /* 0x000fe4000e921844 */
[----:B------:R-:W-:Y:S02]  /*19090*/  ISETP.GE.U32.AND P0, PT, R240, 0x7fffff48, PT ;  /* 0x7fffff48f000780c */ /* 0x000fe40003f06070 */
[----:B------:R3:W-:Y:S04]  /*190a0*/  STL.64 [R1+0x880], R246 ;  /* 0x000880f601007387 */ /* 0x0007e80000100a00 */
[----:B------:R-:W-:Y:S04]  /*190b0*/  LDGSTS.E [R251+-0x6bff8], desc[UR4][R248.64], !P5 ;  /* 0x94008000f8fb7fae */ /* 0x000fe8000e921844 */
[----:B-1----:R-:W2:Y:S04]  /*190c0*/  LDL.LU.64 R96, [R1+0x2048] ;  /* 0x0020480001607983 */ /* 0x002ea80000300a00 */
[----:B------:R1:W-:Y:S04]  /*190d0*/  LDGSTS.E [R251+-0x6fff4], desc[UR4][R246.64], !P4 ;  /* 0x9000c000f6fb7fae */ /* 0x0003e8000e121844 */
[----:B------:R2:W-:Y:S04]  /*190e0*/  STL.64 [R1+0x878], R120 ;  /* 0x0008787801007387 */ /* 0x0005e80000100a00 */
[----:B------:R2:W-:Y:S01]  /*190f0*/  LDGSTS.E [R251+-0x6bff4], desc[UR4][R120.64], !P4 ;  /* 0x9400c00078fb7fae */ /* 0x0005e2000e121844 */
[----:B------:R-:W-:Y:S01]  /*19100*/  ISETP.GE.U32.AND P4, PT, R2, 0x7fffff63, PT ;  /* 0x7fffff630200780c */ /* 0x000fe20003f86070 */
[----:B----4-:R-:W-:-:S02]  /*19110*/  VIADD R2, R7, 0xffffffa0 ;  /* 0xffffffa007027836 */ /* 0x010fc40000000000 */
[----:B------:R-:W-:Y:S02]  /*19120*/  VIADD R240, R241, 0xffffff85 ;  /* 0xffffff85f1f07836 */ /* 0x000fe40000000000 */
[----:B------:R-:W4:Y:S03]  /*19130*/  LDC R241, c[0x0][0x230] ;  /* 0x00008c00fff17b82 */ /* 0x000f260000000800 */
[----:B------:R-:W-:Y:S01]  /*19140*/  ISETP.GE.U32.AND P1, PT, R240, 0x7fffff46, PT ;  /* 0x7fffff46f000780c */ /* 0x000fe20003f26070 */
[----:B---3--:R-:W-:-:S04]  /*19150*/  IMAD.WIDE R208, R4, 0x4, R208 ;  /* 0x0000000404d07825 */ /* 0x008fc800078e02d0 */
[C---:B------:R-:W-:Y:S01]  /*19160*/  IMAD.WIDE R232, R4.reuse, 0x4, R232 ;  /* 0x0000000404e87825 */ /* 0x040fe200078e02e8 */
[----:B------:R3:W-:Y:S04]  /*19170*/  STL.64 [R1+0x870], R208 ;  /* 0x000870d001007387 */ /* 0x0007e80000100a00 */
[----:B------:R4:W-:Y:S04]  /*19180*/  STL.64 [R1+0x868], R232 ;  /* 0x000868e801007387 */ /* 0x0009e80000100a00 */
[----:B------:R-:W-:Y:S01]  /*19190*/  LDGSTS.E [R251+-0x68000], desc[UR4][R208.64], !P0 ;  /* 0x98000000d0fb7fae */ /* 0x000fe2000c121844 */
[----:B-1----:R-:W-:-:S03]  /*191a0*/  IMAD.WIDE R246, R4, 0x4, R224 ;  /* 0x0000000404f67825 */ /* 0x002fc600078e02e0 */
[----:B------:R-:W-:Y:S04]  /*191b0*/  LDGSTS.E [R251+-0x64000], desc[UR4][R232.64], !P0 ;  /* 0x9c000000e8fb7fae */ /* 0x000fe8000c121844 */
[----:B------:R-:W4:Y:S04]  /*191c0*/  LDL.LU.64 R224, [R1+0x3d0] ;  /* 0x0003d00001e07983 */ /* 0x000f280000300a00 */
[----:B------:R-:W-:Y:S01]  /*191d0*/  LDGSTS.E [R251+-0x67ffc], desc[UR4][R246.64], !P2 ;  /* 0x98004000f6fb7fae */ /* 0x000fe2000d121844 */
[----:B--2---:R-:W-:-:S03]  /*191e0*/  IMAD.WIDE R120, R4, 0x4, R216 ;  /* 0x0000000404787825 */ /* 0x004fc600078e02d8 */
[----:B------:R-:W2:Y:S04]  /*191f0*/  LDL.LU.64 R216, [R1+0x208] ;  /* 0x0002080001d87983 */ /* 0x000ea80000300a00 */
[----:B------:R-:W-:Y:S04]  /*19200*/  STL.64 [R1+0x860], R246 ;  /* 0x000860f601007387 */ /* 0x000fe80000100a00 */
[----:B------:R1:W-:Y:S04]  /*19210*/  STL.64 [R1+0x580], R120 ;  /* 0x0005807801007387 */ /* 0x0003e80000100a00 */
[----:B---3--:R-:W3:Y:S04]  /*19220*/  LDL.LU.64 R208, [R1+0x200] ;  /* 0x0002000001d07983 */ /* 0x008ee80000300a00 */
[----:B----4-:R-:W4:Y:S01]  /*19230*/  LDL.LU.64 R232, [R1+0x1f8] ;  /* 0x0001f80001e87983 */ /* 0x010f220000300a00 */
[----:B------:R-:W-:-:S03]  /*19240*/  IMAD.WIDE R168, R4, 0x4, R168 ;  /* 0x0000000404a87825 */ /* 0x000fc600078e02a8 */
[----:B------:R1:W-:Y:S01]  /*19250*/  LDGSTS.E [R251+-0x63ffc], desc[UR4][R120.64], !P2 ;  /* 0x9c00400078fb7fae */ /* 0x0003e2000d121844 */
[----:B------:R-:W-:Y:S01]  /*19260*/  IMAD.WIDE R144, R4, 0x4, R144 ;  /* 0x0000000404907825 */ /* 0x000fe200078e0290 */
[----:B------:R-:W-:Y:S02]  /*19270*/  ISETP.GE.U32.AND P2, PT, R2, 0x7fffff61, PT ;  /* 0x7fffff610200780c */ /* 0x000fe40003f46070 */
[----:B------:R-:W-:Y:S01]  /*19280*/  STL.64 [R1+0x578], R168 ;  /* 0x000578a801007387 */ /* 0x000fe20000100a00 */
[----:B------:R-:W-:Y:S02]  /*19290*/  VIADD R2, R6, 0xffffff82 ;  /* 0xffffff8206027836 */ /* 0x000fe40000000000 */
[C---:B------:R-:W-:Y:S01]  /*192a0*/  IMAD.WIDE R6, R4.reuse, 0x4, R200 ;  /* 0x0000000404067825 */ /* 0x040fe200078e02c8 */
[----:B------:R1:W-:Y:S03]  /*192b0*/  STL.64 [R1+0x570], R144 ;  /* 0x0005709001007387 */ /* 0x0003e60000100a00 */
[----:B-1----:R-:W-:Y:S01]  /*192c0*/  IMAD.WIDE R120, R4, 0x4, R192 ;  /* 0x0000000404787825 */ /* 0x002fe200078e02c0 */
[----:B------:R-:W-:Y:S04]  /*192d0*/  LDGSTS.E [R251+-0x67ff8], desc[UR4][R168.64], !P1 ;  /* 0x98008000a8fb7fae */ /* 0x000fe8000c921844 */
[----:B------:R3:W-:Y:S04]  /*192e0*/  STL.64 [R1+0x568], R120 ;  /* 0x0005687801007387 */ /* 0x0007e80000100a00 */
[----:B------:R-:W4:Y:S04]  /*192f0*/  LDL.LU.64 R200, [R1+0x1f0] ;  /* 0x0001f00001c87983 */ /* 0x000f280000300a00 */
[----:B------:R-:W-:Y:S04]  /*19300*/  LDGSTS.E [R251+-0x63ff8], desc[UR4][R144.64], !P1 ;  /* 0x9c00800090fb7fae */ /* 0x000fe8000c921844 */
[----:B------:R4:W-:Y:S04]  /*19310*/  STL.64 [R1+0x560], R6 ;  /* 0x0005600601007387 */ /* 0x0009e80000100a00 */
[----:B------:R3:W-:Y:S04]  /*19320*/  LDGSTS.E [R251+-0x67ff4], desc[UR4][R120.64], !P6 ;  /* 0x9800c00078fb7fae */ /* 0x0007e8000f121844 */
[----:B------:R-:W4:Y:S04]  /*19330*/  LDL.LU.64 R144, [R1+0x1e8] ;  /* 0x0001e80001907983 */ /* 0x000f280000300a00 */
[----:B------:R-:W4:Y:S04]  /*19340*/  LDL.LU.64 R168, [R1+0x1e0] ;  /* 0x0001e00001a87983 */ /* 0x000f280000300a00 */
[----:B------:R-:W-:Y:S04]  /*19350*/  STL.64 [R1+0x1df8], R250 ;  /* 0x001df8fa01007387 */ /* 0x000fe80000100a00 */
[----:B------:R-:W4:Y:S01]  /*19360*/  LDL.LU.64 R192, [R1+0x1d8] ;  /* 0x0001d80001c07983 */ /* 0x000f220000300a00 */
[----:B------:R-:W-:-:S02]  /*19370*/  VIADD R240, R252, 0xffffffa3 ;  /* 0xffffffa3fcf07836 */ /* 0x000fc40000000000 */
[----:B------:R-:W1:Y:S01]  /*19380*/  LDC R252, c[0x0][0x230] ;  /* 0x00008c00fffc7b82 */ /* 0x000e620000000800 */
[----:B------:R4:W-:Y:S02]  /*19390*/  LDGSTS.E [R251+-0x63ff4], desc[UR4][R6.64], !P6 ;  /* 0x9c00c00006fb7fae */ /* 0x0009e4000f121844 */
[----:B------:R-:W-:Y:S01]  /*193a0*/  ISETP.GE.U32.AND P5, PT, R240, 0x7fffff64, PT ;  /* 0x7fffff64f000780c */ /* 0x000fe20003fa6070 */
[----:B------:R-:W-:Y:S02]  /*193b0*/  VIADD R240, R243, 0xffffffa1 ;  /* 0xffffffa1f3f07836 */ /* 0x000fe40000000000 */
[----:B------:R-:W-:-:S04]  /*193c0*/  IMAD.WIDE R224, R4, 0x4, R224 ;  /* 0x0000000404e07825 */ /* 0x000fc800078e02e0 */
[----:B---3--:R-:W-:Y:S01]  /*193d0*/  IMAD.WIDE R120, R4, 0x4, R208 ;  /* 0x0000000404787825 */ /* 0x008fe200078e02d0 */
[----:B------:R-:W-:Y:S01]  /*193e0*/  ISETP.GE.U32.AND P0, PT, R240, 0x7fffff62, PT ;  /* 0x7fffff62f000780c */ /* 0x000fe20003f06070 */
[----:B------:R-:W3:Y:S02]  /*193f0*/  S2R R209, SR_TID.X ;  /* 0x0000000000d17919 */ /* 0x000ee40000002100 */
[----:B--2---:R-:W-:-:S04]  /*19400*/  IMAD.WIDE R216, R4, 0x4, R216 ;  /* 0x0000000404d87825 */ /* 0x004fc800078e02d8 */
[C---:B----4-:R-:W-:Y:S01]  /*19410*/  IMAD.WIDE R6, R4.reuse, 0x4, R232 ;  /* 0x0000000404067825 */ /* 0x050fe200078e02e8 */
[----:B------:R2:W-:Y:S03]  /*19420*/  STL.64 [R1+0x558], R224 ;  /* 0x000558e001007387 */ /* 0x0005e60000100a00 */
[C---:B------:R-:W-:Y:S01]  /*19430*/  IMAD.WIDE R144, R4.reuse, 0x4, R144 ;  /* 0x0000000404907825 */ /* 0x040fe200078e0290 */
[----:B------:R-:W-:Y:S03]  /*19440*/  LDGSTS.E [R244+-0x70000], desc[UR4][R224.64], !P5 ;  /* 0x90000000e0f47fae */ /* 0x000fe6000e921844 */
[----:B------:R-:W-:-:S04]  /*19450*/  IMAD.WIDE R168, R4, 0x4, R168 ;  /* 0x0000000404a87825 */ /* 0x000fc800078e02a8 */
[----:B------:R-:W-:Y:S01]  /*19460*/  IMAD.WIDE R192, R4, 0x4, R192 ;  /* 0x0000000404c07825 */ /* 0x000fe200078e02c0 */
[----:B------:R-:W-:Y:S01]  /*19470*/  ISETP.GE.U32.AND P6, PT, R2, 0x7fffff43, PT ;  /* 0x7fffff430200780c */ /* 0x000fe20003fc6070 */
[----:B------:R-:W4:Y:S02]  /*19480*/  LDC R243, c[0x0][0x230] ;  /* 0x00008c00fff37b82 */ /* 0x000f240000000800 */
[----:B------:R-:W-:Y:S01]  /*19490*/  VIADD R240, R241, 0xffffff83 ;  /* 0xffffff83f1f07836 */ /* 0x000fe20000000000 */
[----:B------:R2:W-:Y:S01]  /*194a0*/  STL.64 [R1+0x550], R216 ;  /* 0x000550d801007387 */ /* 0x0005e20000100a00 */
[----:B---3--:R-:W-:-:S03]  /*194b0*/  LOP3.LUT R209, R209, 0x3f, RZ, 0xc0, !PT ;  /* 0x0000003fd1d17812 */ /* 0x008fc600078ec0ff */
[----:B------:R-:W-:Y:S01]  /*194c0*/  ISETP.GE.U32.AND P1, PT, R240, 0x7fffff44, PT ;  /* 0x7fffff44f000780c */ /* 0x000fe20003f26070 */
[----:B------:R3:W-:Y:S01]  /*194d0*/  STL.64 [R1+0x548], R120 ;  /* 0x0005487801007387 */ /* 0x0007e20000100a00 */
[----:B-1----:R-:W-:Y:S01]  /*194e0*/  VIADD R240, R252, 0xffffff80 ;  /* 0xffffff80fcf07836 */ /* 0x002fe20000000000 */
[----:B------:R-:W1:Y:S02]  /*194f0*/  LDC R241, c[0x0][0x230] ;  /* 0x00008c00fff17b82 */ /* 0x000e640000000800 */
[----:B------:R3:W-:Y:S04]  /*19500*/  STL.64 [R1+0x540], R6 ;  /* 0x0005400601007387 */ /* 0x0007e80000100a00 */
[----:B------:R-:W4:Y:S04]  /*19510*/  LDL.LU.64 R232, [R1+0x1d0] ;  /* 0x0001d00001e87983 */ /* 0x000f280000300a00 */
[----:B------:R-:W-:Y:S01]  /*19520*/  LDGSTS.E [R244+-0x6c000], desc[UR4][R216.64], !P5 ;  /* 0x94000000d8f47fae */ /* 0x000fe2000e921844 */
[----:B------:R-:W-:Y:S01]  /*19530*/  ISETP.GE.AND P5, PT, R209, R240, PT ;  /* 0x000000f0d100720c */ /* 0x000fe20003fa6270 */
[----:B------:R-:W-:Y:S01]  /*19540*/  VIADD R2, R242, 0xffffff81 ;  /* 0xffffff81f2027836 */ /* 0x000fe20000000000 */
[----:B------:R-:W-:Y:S01]  /*19550*/  UISETP.GT.AND UP0, UPT, UR7, 0xbf, UPT ;  /* 0x000000bf0700788c */ /* 0x000fe2000bf04270 */
[----:B--2---:R-:W2:Y:S01]  /*19560*/  LDL.LU.64 R224, [R1+0x1c8] ;  /* 0x0001c80001e07983 */ /* 0x004ea20000300a00 */
[----:B------:R-:W2:Y:S03]  /*19570*/  LDC R242, c[0x0][0x230] ;  /* 0x00008c00fff27b82 */ /* 0x000ea60000000800 */
[----:B------:R3:W-:Y:S04]  /*19580*/  LDGSTS.E [R244+-0x6fffc], desc[UR4][R120.64], !P4 ;  /* 0x9000400078f47fae */ /* 0x0007e8000e121844 */
[----:B------:R-:W2:Y:S01]  /*19590*/  LDL.LU.64 R216, [R1+0x1c0] ;  /* 0x0001c00001d87983 */ /* 0x000ea20000300a00 */
[----:B------:R-:W2:Y:S03]  /*195a0*/  LDC R252, c[0x0][0x230] ;  /* 0x00008c00fffc7b82 */ /* 0x000ea60000000800 */
[----:B------:R-:W2:Y:S01]  /*195b0*/  LDL.LU.64 R208, [R1+0x1b8] ;  /* 0x0001b80001d07983 */ /* 0x000ea20000300a00 */
[----:B---3--:R-:W-:-:S03]  /*195c0*/  IMAD.WIDE R120, R4, 0x4, R200 ;  /* 0x0000000404787825 */ /* 0x008fc600078e02c8 */
[----:B------:R3:W-:Y:S04]  /*195d0*/  LDGSTS.E [R244+-0x6bffc], desc[UR4][R6.64], !P4 ;  /* 0x9400400006f47fae */ /* 0x0007e8000e121844 */
[----:B------:R-:W2:Y:S04]  /*195e0*/  LDL.LU.64 R200, [R1+0x1b0] ;  /* 0x0001b00001c87983 */ /* 0x000ea80000300a00 */
[----:B------:R-:W2:Y:S04]  /*195f0*/  LDL.LU.64 R250, [R1+0x1a8] ;  /* 0x0001a80001fa7983 */ /* 0x000ea80000300a00 */
[----:B------:R1:W-:Y:S01]  /*19600*/  STL.64 [R1+0x538], R120 ;  /* 0x0005387801007387 */ /* 0x0003e20000100a00 */
[----:B---3--:R-:W3:Y:S03]  /*19610*/  LDC R6, c[0x0][0x230] ;  /* 0x00008c00ff067b82 */ /* 0x008ee60000000800 */
[----:B------:R-:W3:Y:S04]  /*19620*/  LDL.LU.64 R248, [R1+0x1a0] ;  /* 0x0001a00001f87983 */ /* 0x000ee80000300a00 */
[----:B------:R-:W3:Y:S04]  /*19630*/  LDL.LU.64 R246, [R1+0x198] ;  /* 0x0001980001f67983 */ /* 0x000ee80000300a00 */
[----:B------:R1:W-:Y:S04]  /*19640*/  STL.64 [R1+0x530], R144 ;  /* 0x0005309001007387 */ /* 0x0003e80000100a00 */
[----:B------:R1:W-:Y:S04]  /*19650*/  STL.64 [R1+0x528], R168 ;  /* 0x000528a801007387 */ /* 0x0003e80000100a00 */
[----:B------:R-:W-:Y:S04]  /*19660*/  LDGSTS.E [R244+-0x6fff8], desc[UR4][R120.64], !P0 ;  /* 0x9000800078f47fae */ /* 0x000fe8000c121844 */
[----:B------:R-:W-:Y:S04]  /*19670*/  LDGSTS.E [R244+-0x6bff8], desc[UR4][R144.64], !P0 ;  /* 0x9400800090f47fae */ /* 0x000fe8000c121844 */
[----:B------:R-:W-:Y:S04]  /*19680*/  LDGSTS.E [R244+-0x6fff4], desc[UR4][R168.64], !P2 ;  /* 0x9000c000a8f47fae */ /* 0x000fe8000d121844 */
[----:B-1----:R-:W3:Y:S04]  /*19690*/  LDL.LU.64 R120, [R1+0x2040] ;  /* 0x0020400001787983 */ /* 0x002ee80000300a00 */
[----:B------:R-:W3:Y:S04]  /*196a0*/  LDL.LU.64 R144, [R1+0x2038] ;  /* 0x0020380001907983 */ /* 0x000ee80000300a00 */
[----:B------:R1:W-:Y:S04]  /*196b0*/  STL.64 [R1+0x520], R192 ;  /* 0x000520c001007387 */ /* 0x0003e80000100a00 */
[----:B------:R-:W3:Y:S04]  /*196c0*/  LDL.LU.64 R168, [R1+0x2030] ;  /* 0x0020300001a87983 */ /* 0x000ee80000300a00 */
[----:B------:R-:W-:Y:S04]  /*196d0*/  LDGSTS.E [R244+-0x6bff4], desc[UR4][R192.64], !P2 ;  /* 0x9400c000c0f47fae */ /* 0x000fe8000d121844 */
[----:B-1----:R-:W3:Y:S04]  /*196e0*/  LDL.LU.64 R192, [R1+0x2028] ;  /* 0x0020280001c07983 */ /* 0x002ee80000300a00 */
[----:B------:R-:W3:Y:S01]  /*196f0*/  LDL.LU R7, [R1+0x194] ;  /* 0x0001940001077983 */ /* 0x000ee20000300800 */
[----:B------:R-:W-:-:S02]  /*19700*/  ISETP.GE.U32.AND P4, PT, R2, 0x7fffff42, PT ;  /* 0x7fffff420200780c */ /* 0x000fc40003f86070 */
[----:B------:R-:W-:Y:S02]  /*19710*/  SEL R2, RZ, 0x4, P5 ;  /* 0x00000004ff027807 */ /* 0x000fe40002800000 */
[----:B------:R-:W-:-:S04]  /*19720*/  PLOP3.LUT P5, PT, PT, PT, UP0, 0x80, 0x0 ;  /* 0x000000000000781c */ /* 0x000fc80003faf008 */
[----:B------:R-:W-:Y:S02]  /*19730*/  SEL R2, R2, RZ, P5 ;  /* 0x000000ff02027207 */ /* 0x000fe40002800000 */
[----:B------:R-:W-:Y:S01]  /*19740*/  ISETP.GE.U32.AND P5, PT, R240, 0x7fffff41, PT ;  /* 0x7fffff41f000780c */ /* 0x000fe20003fa6070 */
[----:B------:R-:W-:Y:S02]  /*19750*/  VIADD R240, R241, 0xffffff7f ;  /* 0xffffff7ff1f07836 */ /* 0x000fe40000000000 */
[----:B------:R-:W1:Y:S03]  /*19760*/  LDC R241, c[0x0][0x230] ;  /* 0x00008c00fff17b82 */ /* 0x000e660000000800 */
[----:B------:R-:W-:Y:S01]  /*19770*/  ISETP.GE.U32.AND P2, PT, R240, 0x7fffff40, PT ;  /* 0x7fffff40f000780c */ /* 0x000fe20003f46070 */
[----:B----4-:R-:W-:Y:S01]  /*19780*/  VIADD R240, R243, 0xffffff7e ;  /* 0xffffff7ef3f07836 */ /* 0x010fe20000000000 */
[----:B------:R-:W-:Y:S01]  /*19790*/  ISETP.NE.U32.AND P0, PT, R2, RZ, PT ;  /* 0x000000ff0200720c */ /* 0x000fe20003f05070 */
[----:B-1----:R-:W-:-:S02]  /*197a0*/  VIADD R2, R241, 0xffffff7d ;  /* 0xffffff7df1027836 */ /* 0x002fc40000000000 */
[----:B------:R-:W-:-:S04]  /*197b0*/  IMAD.WIDE R232, R4, 0x4, R232 ;  /* 0x0000000404e87825 */ /* 0x000fc800078e02e8 */
[C---:B--2---:R-:W-:Y:S01]  /*197c0*/  IMAD.WIDE R224, R4.reuse, 0x4, R224 ;  /* 0x0000000404e07825 */ /* 0x044fe200078e02e0 */
[----:B------:R1:W-:Y:S04]  /*197d0*/  STL.64 [R1+0x518], R232 ;  /* 0x000518e801007387 */ /* 0x0003e80000100a00 */
[----:B------:R2:W-:Y:S01]  /*197e0*/  STL.64 [R1+0x510], R224 ;  /* 0x000510e001007387 */ /* 0x0005e20000100a00 */
[----:B------:R-:W-:-:S03]  /*197f0*/  IMAD.WIDE R216, R4, 0x4, R216 ;  /* 0x0000000404d87825 */ /* 0x000fc600078e02d8 */
[----:B------:R-:W-:Y:S01]  /*19800*/  LDGSTS.E [R244+-0x68000], desc[UR4][R232.64], !P1 ;  /* 0x98000000e8f47fae */ /* 0x000fe2000c921844 */
[----:B------:R-:W-:-:S03]  /*19810*/  IMAD.WIDE R208, R4, 0x4, R208 ;  /* 0x0000000404d07825 */ /* 0x000fc600078e02d0 */
[----:B------:R-:W-:Y:S01]  /*19820*/  LDGSTS.E [R244+-0x64000], desc[UR4][R224.64], !P1 ;  /* 0x9c000000e0f47fae */ /* 0x000fe2000c921844 */
[----:B------:R-:W-:-:S03]  /*19830*/  ISETP.GE.U32.AND P1, PT, R240, 0x7fffff3f, PT ;  /* 0x7fffff3ff000780c */ /* 0x000fc60003f26070 */
[----:B------:R-:W-:Y:S04]  /*19840*/  LDGSTS.E [R244+-0x67ffc], desc[UR4][R216.64], !P6 ;  /* 0x98004000d8f47fae */ /* 0x000fe8000f121844 */
[----:B-1----:R-:W4:Y:S01]  /*19850*/  LDL.LU.64 R232, [R1+0x2020] ;  /* 0x0020200001e87983 */ /* 0x002f220000300a00 */
[----:B------:R-:W-:-:S03]  /*19860*/  IMAD.WIDE R200, R4, 0x4, R200 ;  /* 0x0000000404c87825 */ /* 0x000fc600078e02c8 */
[----:B--2---:R-:W2:Y:S01]  /*19870*/  LDL.LU.64 R224, [R1+0x2018] ;  /* 0x0020180001e07983 */ /* 0x004ea20000300a00 */
[----:B------:R-:W-:-:S03]  /*19880*/  IMAD.WIDE R250, R4, 0x4, R250 ;  /* 0x0000000404fa7825 */ /* 0x000fc600078e02fa */
[----:B------:R1:W-:Y:S04]  /*19890*/  STL.64 [R1+0x508], R216 ;  /* 0x000508d801007387 */ /* 0x0003e80000100a00 */
[----:B------:R1:W-:Y:S01]  /*198a0*/  STL.64 [R1+0x500], R208 ;  /* 0x000500d001007387 */ /* 0x0003e20000100a00 */
[----:B---3--:R-:W-:-:S03]  /*198b0*/  IMAD.WIDE R248, R4, 0x4, R248 ;  /* 0x0000000404f87825 */ /* 0x008fc600078e02f8 */
[----:B------:R-:W-:Y:S01]  /*198c0*/  LDGSTS.E [R244+-0x63ffc], desc[UR4][R208.64], !P6 ;  /* 0x9c004000d0f47fae */ /* 0x000fe2000f121844 */
[----:B------:R-:W-:-:S03]  /*198d0*/  VIADD R240, R242, 0xffffff7c ;  /* 0xffffff7cf2f07836 */ /* 0x000fc60000000000 */
[----:B-1----:R-:W3:Y:S01]  /*198e0*/  LDL.LU.64 R216, [R1+0x2010] ;  /* 0x0020100001d87983 */ /* 0x002ee20000300a00 */
[----:B------:R-:W-:-:S03]  /*198f0*/  IMAD.WIDE R246, R4, 0x4, R246 ;  /* 0x0000000404f67825 */ /* 0x000fc600078e02f6 */
[----:B------:R-:W-:Y:S04]  /*19900*/  LDGSTS.E [R244+-0x67ff8], desc[UR4][R200.64], !P4 ;  /* 0x98008000c8f47fae */ /* 0x000fe8000e121844 */
[----:B------:R-:W4:Y:S04]  /*19910*/  LDL.LU.64 R208, [R1+0x2008] ;  /* 0x0020080001d07983 */ /* 0x000f280000300a00 */
[----:B------:R-:W-:Y:S04]  /*19920*/  STL.64 [R1+0x4f8], R200 ;  /* 0x0004f8c801007387 */ /* 0x000fe80000100a00 */
[----:B------:R-:W-:Y:S04]  /*19930*/  STL.64 [R1+0x4f0], R250 ;  /* 0x0004f0fa01007387 */ /* 0x000fe80000100a00 */
[----:B------:R-:W2:Y:S04]  /*19940*/  LDL.LU.64 R242, [R1+0xa0] ;  /* 0x0000a00001f27983 */ /* 0x000ea80000300a00 */
[----:B------:R1:W-:Y:S04]  /*19950*/  STL.64 [R1+0x1e30], R4 ;  /* 0x001e300401007387 */ /* 0x0003e80000100a00 */
[----:B------:R1:W-:Y:S04]  /*19960*/  STL.64 [R1+0x4e8], R248 ;  /* 0x0004e8f801007387 */ /* 0x0003e80000100a00 */
[----:B------:R-:W-:Y:S01]  /*19970*/  LDGSTS.E [R244+-0x63ff8], desc[UR4][R250.64], !P4 ;  /* 0x9c008000faf47fae */ /* 0x000fe2000e121844 */
[----:B------:R-:W-:-:S03]  /*19980*/  ISETP.GE.U32.AND P4, PT, R240, 0x7fffff3d, PT ;  /* 0x7fffff3df000780c */ /* 0x000fc60003f86070 */
[----:B-1----:R-:W3:Y:S04]  /*19990*/  LDL.LU.64 R4, [R1+0xc0] ;  /* 0x0000c00001047983 */ /* 0x002ee80000300a00 */
[----:B------:R-:W-:Y:S04]  /*199a0*/  STL.64 [R1+0x4e0], R246 ;  /* 0x0004e0f601007387 */ /* 0x000fe80000100a00 */
[----:B------:R-:W4:Y:S04]  /*199b0*/  LDL.LU.64 R200, [R1+0x2000] ;  /* 0x0020000001c87983 */ /* 0x000f280000300a00 */
[----:B------:R-:W4:Y:S04]  /*199c0*/  LDL.LU.64 R250, [R1+0x80] ;  /* 0x0000800001fa7983 */ /* 0x000f280000300a00 */
[----:B------:R-:W2:Y:S04]  /*199d0*/  LDL.LU.64 R240, [R1+0xe0] ;  /* 0x0000e00001f07983 */ /* 0x000ea80000300a00 */
[----:B------:R-:W-:Y:S04]  /*199e0*/  LDGSTS.E [R244+-0x67ff4], desc[UR4][R248.64], !P5 ;  /* 0x9800c000f8f47fae */ /* 0x000fe8000e921844 */
[----:B------:R1:W-:Y:S01]  /*199f0*/  LDGSTS.E [R244+-0x63ff4], desc[UR4][R246.64], !P5 ;  /* 0x9c00c000f6f47fae */ /* 0x0003e2000e921844 */
[----:B------:R-:W-:-:S03]  /*19a00*/  ISETP.GE.U32.AND P6, PT, R2, 0x7fffff3e, PT ;  /* 0x7fffff3e0200780c */ /* 0x000fc60003fc6070 */
[----:B------:R-:W4:Y:S04]  /*19a10*/  LDL.LU.64 R248, [R1+0x60] ;  /* 0x0000600001f87983 */ /* 0x000f280000300a00 */
[----:B------:R1:W-:Y:S04]  /*19a20*/  STL.64 [R1+0x1e00], R244 ;  /* 0x001e00f401007387 */ /* 0x0003e80000100a00 */
[----:B------:R-:W0:Y:S04]  /*19a30*/  LDGDEPBAR ;  /* 0x00000000000079af */ /* 0x000e280000000000 */
[----:B-1----:R-:W4:Y:S04]  /*19a40*/  LDL.LU.64 R244, [R1+0x100] ;  /* 0x0001000001f47983 */ /* 0x002f280000300a00 */
[----:B------:R-:W4:Y:S01]  /*19a50*/  LDL.LU.64 R246, [R1+0x40] ;  /* 0x0000400001f67983 */ /* 0x000f220000300a00 */
[----:B------:R-:W-:-:S05]  /*19a60*/  VIADD R2, R6, 0xffffff5f ;  /* 0xffffff5f06027836 */ /* 0x000fca0000000000 */
[----:B------:R-:W-:Y:S01]  /*19a70*/  ISETP.GE.U32.AND P5, PT, R2, 0x7fffff20, PT ;  /* 0x7fffff200200780c */ /* 0x000fe20003fa6070 */
[----:B------:R-:W-:Y:S02]  /*19a80*/  IMAD.SHL.U32 R2, R7, 0x40, RZ ;  /* 0x0000004007027824 */ /* 0x000fe400078e00ff */
[----:B------:R-:W4:Y:S02]  /*19a90*/  LDL.LU.64 R6, [R1+0x20] ;  /* 0x0000200001067983 */ /* 0x000f240000300a00 */
[----:B---3--:R-:W-:-:S04]  /*19aa0*/  IMAD.WIDE R4, R2, 0x4, R4 ;  /* 0x0000000402047825 */ /* 0x008fc800078e0204 */
[----:B--2---:R-:W-:-:S04]  /*19ab0*/  IMAD.WIDE R240, R2, 0x4, R240 ;  /* 0x0000000402f07825 */ /* 0x004fc800078e02f0 */
[----:B----4-:R-:W-:-:S05]  /*19ac0*/  IMAD.WIDE R244, R2, 0x4, R244 ;  /* 0x0000000402f47825 */ /* 0x010fca00078e02f4 */
[----:B------:R1:W-:Y:S02]  /*19ad0*/  STL.64 [R1+0x4d8], R244 ;  /* 0x0004d8f401007387 */ /* 0x0003e40000100a00 */
[C---:B-1----:R-:W-:Y:S02]  /*19ae0*/  IMAD.WIDE R244, R2.reuse, 0x4, R192 ;  /* 0x0000000402f47825 */ /* 0x042fe400078e02c0 */
[----:B------:R-:W2:Y:S04]  /*19af0*/  LDL.LU.64 R192, [R1+0x1ff8] ;  /* 0x001ff80001c07983 */ /* 0x000ea80000300a00 */
[----:B------:R1:W-:Y:S02]  /*19b00*/  STL.64 [R1+0x4d0], R244 ;  /* 0x0004d0f401007387 */ /* 0x0003e40000100a00 */
[----:B-1----:R-:W-:-:S02]  /*19b10*/  IMAD.WIDE R244, R2, 0x4, R184 ;  /* 0x0000000402f47825 */ /* 0x002fc400078e02b8 */
[----:B------:R-:W3:Y:S04]  /*19b20*/  LDL.LU.64 R184, [R1+0x1ff0] ;  /* 0x001ff00001b87983 */ /* 0x000ee80000300a00 */
[----:B------:R1:W-:Y:S02]  /*19b30*/  STL.64 [R1+0x4c8], R244 ;  /* 0x0004c8f401007387 */ /* 0x0003e40000100a00 */
[C---:B-1----:R-:W-:Y:S02]  /*19b40*/  IMAD.WIDE R244, R2.reuse, 0x4, R176 ;  /* 0x0000000402f47825 */ /* 0x042fe400078e02b0 */
[----:B------:R-:W4:Y:S04]  /*19b50*/  LDL.LU.64 R176, [R1+0x1fe8] ;  /* 0x001fe80001b07983 */ /* 0x000f280000300a00 */
[----:B------:R1:W-:Y:S02]  /*19b60*/  STL.64 [R1+0x4c0], R244 ;  /* 0x0004c0f401007387 */ /* 0x0003e40000100a00 */
[----:B-1----:R-:W-:-:S02]  /*19b70*/  IMAD.WIDE R244, R2, 0x4, R168 ;  /* 0x0000000402f47825 */ /* 0x002fc400078e02a8 */
[----:B------:R-:W2:Y:S04]  /*19b80*/  LDL.LU.64 R168, [R1+0x1fe0] ;  /* 0x001fe00001a87983 */ /* 0x000ea80000300a00 */
[----:B------:R1:W-:Y:S02]  /*19b90*/  STL.64 [R1+0x4b8], R240 ;  /* 0x0004b8f001007387 */ /* 0x0003e40000100a00 */
[C---:B-1----:R-:W-:Y:S02]  /*19ba0*/  IMAD.WIDE R240, R2.reuse, 0x4, R160 ;  /* 0x0000000402f07825 */ /* 0x042fe400078e02a0 */
[----:B------:R-:W3:Y:S04]  /*19bb0*/  LDL.LU.64 R160, [R1+0x1fd8] ;  /* 0x001fd80001a07983 */ /* 0x000ee80000300a00 */
[----:B------:R1:W-:Y:S02]  /*19bc0*/  STL.64 [R1+0x4b0], R244 ;  /* 0x0004b0f401007387 */ /* 0x0003e40000100a00 */
[----:B-1----:R-:W-:-:S02]  /*19bd0*/  IMAD.WIDE R244, R2, 0x4, R152 ;  /* 0x0000000402f47825 */ /* 0x002fc400078e0298 */
[----:B------:R-:W4:Y:S04]  /*19be0*/  LDL.LU.64 R152, [R1+0x1fd0] ;  /* 0x001fd00001987983 */ /* 0x000f280000300a00 */
[----:B------:R1:W-:Y:S04]  /*19bf0*/  STL.64 [R1+0x4a8], R240 ;  /* 0x0004a8f001007387 */ /* 0x0003e80000100a00 */
[----:B------:R1:W-:Y:S02]  /*19c00*/  STL.64 [R1+0x4a0], R244 ;  /* 0x0004a0f401007387 */ /* 0x0003e40000100a00 */
[----:B-1----:R-:W-:-:S02]  /*19c10*/  IMAD.WIDE R240, R2, 0x4, R144 ;  /* 0x0000000402f07825 */ /* 0x002fc400078e0290 */
[----:B------:R-:W2:Y:S04]  /*19c20*/  LDL.LU.64 R144, [R1+0x1fc8] ;  /* 0x001fc80001907983 */ /* 0x000ea80000300a00 */
[----:B------:R1:W-:Y:S01]  /*19c30*/  STL.64 [R1+0x498], R4 ;  /* 0x0004980401007387 */ /* 0x0003e20000100a00 */
[----:B------:R-:W-:-:S04]  /*19c40*/  IMAD.WIDE R244, R2, 0x4, R128 ;  /* 0x0000000402f47825 */ /* 0x000fc800078e0280 */
[C---:B-1----:R-:W-:Y:S02]  /*19c50*/  IMAD.WIDE R4, R2.reuse, 0x4, R136 ;  /* 0x0000000402047825 */ /* 0x042fe400078e0288 */
[----:B------:R-:W3:Y:S04]  /*19c60*/  LDL.LU.64 R136, [R1+0x1fc0] ;  /* 0x001fc00001887983 */ /* 0x000ee80000300a00 */
[----:B------:R1:W-:Y:S04]  /*19c70*/  STL.64 [R1+0x490], R240 ;  /* 0x000490f001007387 */ /* 0x0003e80000100a00 */
[----:B------:R-:W4:Y:S04]  /*19c80*/  LDL.LU.64 R128, [R1+0x1fb8] ;  /* 0x001fb80001807983 */ /* 0x000f280000300a00 */
[----:B------:R1:W-:Y:S02]  /*19c90*/  STL.64 [R1+0x488], R4 ;  /* 0x0004880401007387 */ /* 0x0003e40000100a00 */
[----:B-1----:R-:W-:-:S02]  /*19ca0*/  IMAD.WIDE R240, R2, 0x4, R120 ;  /* 0x0000000402f07825 */ /* 0x002fc400078e0278 */
[----:B------:R-:W-:Y:S04]  /*19cb0*/  STL.64 [R1+0x480], R244 ;  /* 0x000480f401007387 */ /* 0x000fe80000100a00 */
[----:B------:R-:W2:Y:S01]  /*19cc0*/  LDL.LU.64 R120, [R1+0x1fb0] ;  /* 0x001fb00001787983 */ /* 0x000ea20000300a00 */
[----:B------:R-:W-:-:S05]  /*19cd0*/  IMAD.WIDE R4, R2, 0x4, R242 ;  /* 0x0000000402047825 */ /* 0x000fca00078e02f2 */
        /* <DEDUP_REMOVED lines=8> */
[----:B------:R1:W-:Y:S04]  /*19d60*/  STL.64 [R1+0x460], R242 ;  /* 0x000460f201007387 */ /* 0x0003e80000100a00 */
[----:B------:R-:W2:Y:S01]  /*19d70*/  LDL.LU.64 R96, [R1+0x1f98] ;  /* 0x001f980001607983 */ /* 0x000ea20000300a00 */
[----:B------:R-:W-:-:S05]  /*19d80*/  IMAD.WIDE R4, R2, 0x4, R250 ;  /* 0x0000000402047825 */ /* 0x000fca00078e02fa */
[----:B------:R1:W-:Y:S02]  /*19d90*/  STL.64 [R1+0x458], R4 ;  /* 0x0004580401007387 */ /* 0x0003e40000100a00 */
[----:B-1----:R-:W-:-:S04]  /*19da0*/  IMAD.WIDE R242, R2, 0x4, R80 ;  /* 0x0000000402f27825 */ /* 0x002fc800078e0250 */
[C---:B------:R-:W-:Y:S02]  /*19db0*/  IMAD.WIDE R4, R2.reuse, 0x4, R88 ;  /* 0x0000000402047825 */ /* 0x040fe400078e0258 */
        /* <DEDUP_REMOVED lines=23> */
[----:B------:R1:W-:Y:S02]  /*19f30*/  STL.64 [R1+0x410], R240 ;  /* 0x000410f001007387 */ /* 0x0003e40000100a00 */
[C---:B-1----:R-:W-:Y:S02]  /*19f40*/  IMAD.WIDE R240, R2.reuse, 0x4, R8 ;  /* 0x0000000402f07825 */ /* 0x042fe400078e0208 */
[----:B------:R-:W4:Y:S04]  /*19f50*/  LDL.LU.64 R8, [R1+0x1f58] ;  /* 0x001f580001087983 */ /* 0x000f280000300a00 */
[----:B------:R1:W-:Y:S04]  /*19f60*/  STL.64 [R1+0x408], R4 ;  /* 0x0004080401007387 */ /* 0x0003e80000100a00 */
[----:B------:R-:W-:Y:S01]  /*19f70*/  STL.64 [R1+0x400], R240 ;  /* 0x000400f001007387 */ /* 0x000fe20000100a00 */
[----:B-1----:R-:W-:-:S03]  /*19f80*/  IMAD.WIDE R4, R2, 0x4, R32 ;  /* 0x0000000402047825 */ /* 0x002fc600078e0220 */
[----:B------:R-:W2:Y:S04]  /*19f90*/  LDL.LU.64 R32, [R1+0x1f50] ;  /* 0x001f500001207983 */ /* 0x000ea80000300a00 */
[----:B------:R1:W-:Y:S02]  /*19fa0*/  STL.64 [R1+0x3f8], R6 ;  /* 0x0003f80601007387 */ /* 0x0003e40000100a00 */
[C---:B-1----:R-:W-:Y:S02]  /*19fb0*/  IMAD.WIDE R6, R2.reuse, 0x4, R16 ;  /* 0x0000000402067825 */ /* 0x042fe400078e0210 */
[----:B------:R-:W3:Y:S04]  /*19fc0*/  LDL.LU.64 R16, [R1+0x1f48] ;  /* 0x001f480001107983 */ /* 0x000ee80000300a00 */
[----:B------:R1:W-:Y:S02]  /*19fd0*/  STL.64 [R1+0x3f0], R4 ;  /* 0x0003f00401007387 */ /* 0x0003e40000100a00 */
[----:B-1----:R-:W-:-:S02]  /*19fe0*/  IMAD.WIDE R4, R2, 0x4, R24 ;  /* 0x0000000402047825 */ /* 0x002fc400078e0218 */
[----:B------:R-:W2:Y:S04]  /*19ff0*/  LDL.LU.64 R24, [R1+0x1f40] ;  /* 0x001f400001187983 */ /* 0x000ea80000300a00 */
[----:B------:R1:W-:Y:S04]  /*1a000*/  STL.64 [R1+0x3e8], R6 ;  /* 0x0003e80601007387 */ /* 0x0003e80000100a00 */
[----:B------:R1:W-:Y:S02]  /*1a010*/  STL.64 [R1+0x3e0], R4 ;  /* 0x0003e00401007387 */ /* 0x0003e40000100a00 */
[----:B-1----:R-:W-:-:S04]  /*1a020*/  IMAD.WIDE R6, R2, 0x4, R10 ;  /* 0x0000000402067825 */ /* 0x002fc800078e020a */
[----:B------:R-:W-:-:S04]  /*1a030*/  IMAD.WIDE R4, R2, 0x4, R12 ;  /* 0x0000000402047825 */ /* 0x000fc800078e020c */
[----:B------:R-:W-:-:S04]  /*1a040*/  IMAD.WIDE R244, R2, 0x4, R182 ;  /* 0x0000000402f47825 */ /* 0x000fc800078e02b6 */
[----:B------:R-:W-:-:S04]  /*1a050*/  IMAD.WIDE R250, R2, 0x4, R190 ;  /* 0x0000000402fa7825 */ /* 0x000fc800078e02be */
[----:B----4-:R-:W-:-:S05]  /*1a060*/  IMAD.WIDE R8, R2, 0x4, R8 ;  /* 0x0000000402087825 */ /* 0x010fca00078e0208 */
[----:B------:R1:W-:Y:S04]  /*1a070*/  STL.64 [R1+0x3d8], R8 ;  /* 0x0003d80801007387 */ /* 0x0003e80000100a00 */
[----:B------:R-:W-:Y:S04]  /*1a080*/  STL.64 [R1+0x3d0], R6 ;  /* 0x0003d00601007387 */ /* 0x000fe80000100a00 */
[----:B------:R4:W-:Y:S01]  /*1a090*/  STL.64 [R1+0x3c8], R4 ;  /* 0x0003c80401007387 */ /* 0x0009e20000100a00 */
[----:B-1----:R-:W-:-:S05]  /*1a0a0*/  IMAD.WIDE R8, R2, 0x4, R14 ;  /* 0x0000000402087825 */ /* 0x002fca00078e020e */
[----:B------:R1:W-:Y:S01]  /*1a0b0*/  STL.64 [R1+0x3c0], R8 ;  /* 0x0003c00801007387 */ /* 0x0003e20000100a00 */
[----:B----4-:R-:W-:-:S04]  /*1a0c0*/  IMAD.WIDE R4, R2, 0x4, R18 ;  /* 0x0000000402047825 */ /* 0x010fc800078e0212 */
[----:B---3--:R-:W-:-:S04]  /*1a0d0*/  IMAD.WIDE R6, R2, 0x4, R16 ;  /* 0x0000000402067825 */ /* 0x008fc800078e0210 */
[C---:B-1----:R-:W-:Y:S01]  /*1a0e0*/  IMAD.WIDE R8, R2.reuse, 0x4, R20 ;  /* 0x0000000402087825 */ /* 0x042fe200078e0214 */
[----:B------:R1:W-:Y:S04]  /*1a0f0*/  STL.64 [R1+0x3b8], R6 ;  /* 0x0003b80601007387 */ /* 0x0003e80000100a00 */
[----:B------:R2:W-:Y:S04]  /*1a100*/  STL.64 [R1+0x3b0], R4 ;  /* 0x0003b00401007387 */ /* 0x0005e80000100a00 */
[----:B------:R3:W-:Y:S01]  /*1a110*/  STL.64 [R1+0x3a8], R8 ;  /* 0x0003a80801007387 */ /* 0x0007e20000100a00 */
[----:B-1----:R-:W-:-:S04]  /*1a120*/  IMAD.WIDE R6, R2, 0x4, R22 ;  /* 0x0000000402067825 */ /* 0x002fc800078e0216 */
[C---:B--2---:R-:W-:Y:S01]  /*1a130*/  IMAD.WIDE R4, R2.reuse, 0x4, R24 ;  /* 0x0000000402047825 */ /* 0x044fe200078e0218 */
[----:B------:R1:W-:Y:S03]  /*1a140*/  STL.64 [R1+0x3a0], R6 ;  /* 0x0003a00601007387 */ /* 0x0003e60000100a00 */
[C---:B---3--:R-:W-:Y:S01]  /*1a150*/  IMAD.WIDE R8, R2.reuse, 0x4, R26 ;  /* 0x0000000402087825 */ /* 0x048fe200078e021a */
        /* <DEDUP_REMOVED lines=158> */
[----:B-1----:R-:W-:-:S03]  /*1ab40*/  IMAD.WIDE R6, R2, 0x4, R186 ;  /* 0x0000000402067825 */ /* 0x002fc600078e02ba */
[----:B------:R-:W-:Y:S01]  /*1ab50*/  STL.64 [R1+0x98], R244 ;  /* 0x000098f401007387 */ /* 0x000fe20000100a00 */
[----:B--2---:R-:W-:-:S03]  /*1ab60*/  IMAD.WIDE R4, R2, 0x4, R188 ;  /* 0x0000000402047825 */ /* 0x004fc600078e02bc */
[----:B------:R1:W-:Y:S01]  /*1ab70*/  STL.64 [R1+0x88], R6 ;  /* 0x0000880601007387 */ /* 0x0003e20000100a00 */
[----:B---3--:R-:W-:-:S03]  /*1ab80*/  IMAD.WIDE R8, R2, 0x4, R192 ;  /* 0x0000000402087825 */ /* 0x008fc600078e02c0 */
[----:B------:R-:W-:Y:S04]  /*1ab90*/  STL.64 [R1+0x1e10], R244 ;  /* 0x001e10f401007387 */ /* 0x000fe80000100a00 */
[----:B------:R2:W-:Y:S01]  /*1aba0*/  STL.64 [R1+0x80], R4 ;  /* 0x0000800401007387 */ /* 0x0005e20000100a00 */
[----:B-1----:R-:W-:-:S03]  /*1abb0*/  IMAD.WIDE R6, R2, 0x4, R194 ;  /* 0x0000000402067825 */ /* 0x002fc600078e02c2 */
[----:B------:R-:W-:Y:S04]  /*1abc0*/  STL.64 [R1+0x70], R8 ;  /* 0x0000700801007387 */ /* 0x000fe80000100a00 */
[----:B------:R-:W-:Y:S01]  /*1abd0*/  STL.64 [R1+0x78], R250 ;  /* 0x000078fa01007387 */ /* 0x000fe20000100a00 */
[----:B--2---:R-:W-:-:S03]  /*1abe0*/  IMAD.WIDE R4, R2, 0x4, R196 ;  /* 0x0000000402047825 */ /* 0x004fc600078e02c4 */
[----:B------:R-:W-:Y:S04]  /*1abf0*/  STL.64 [R1+0x68], R6 ;  /* 0x0000680601007387 */ /* 0x000fe80000100a00 */
[----:B------:R-:W-:Y:S04]  /*1ac00*/  STL.64 [R1+0x1e18], R250 ;  /* 0x001e18fa01007387 */ /* 0x000fe80000100a00 */
[----:B------:R1:W-:Y:S04]  /*1ac10*/  STL.64 [R1+0x60], R4 ;  /* 0x0000600401007387 */ /* 0x0003e80000100a00 */
[----:B------:R-:W2:Y:S04]  /*1ac20*/  LDL.LU.64 R40, [R1+0x108] ;  /* 0x0001080001287983 */ /* 0x000ea80000300a00 */
[----:B------:R-:W3:Y:S01]  /*1ac30*/  LDL.LU.64 R10, [R1+0x110] ;  /* 0x00011000010a7983 */ /* 0x000ee20000300a00 */
[----:B-1----:R-:W-:-:S05]  /*1ac40*/  IMAD.WIDE R4, R2, 0x4, R200 ;  /* 0x0000000402047825 */ /* 0x002fca00078e02c8 */
[----:B------:R1:W-:Y:S04]  /*1ac50*/  STL.64 [R1+0x50], R4 ;  /* 0x0000500401007387 */ /* 0x0003e80000100a00 */
[----:B------:R-:W4:Y:S04]  /*1ac60*/  LDL.LU.64 R12, [R1+0x118] ;  /* 0x00011800010c7983 */ /* 0x000f280000300a00 */
[----:B------:R-:W4:Y:S04]  /*1ac70*/  LDL.LU.64 R14, [R1+0x120] ;  /* 0x00012000010e7983 */ /* 0x000f280000300a00 */
[----:B------:R-:W4:Y:S04]  /*1ac80*/  LDL.LU.64 R16, [R1+0x128] ;  /* 0x0001280001107983 */ /* 0x000f280000300a00 */
[----:B------:R-:W4:Y:S04]  /*1ac90*/  LDL.LU.64 R18, [R1+0x130] ;  /* 0x0001300001127983 */ /* 0x000f280000300a00 */
[----:B------:R-:W4:Y:S04]  /*1aca0*/  LDL.LU.64 R20, [R1+0x138] ;  /* 0x0001380001147983 */ /* 0x000f280000300a00 */
[----:B------:R-:W4:Y:S01]  /*1acb0*/  LDL.LU.64 R22, [R1+0x140] ;  /* 0x0001400001167983 */ /* 0x000f220000300a00 */
[----:B------:R-:W-:-:S03]  /*1acc0*/  IMAD.WIDE R248, R2, 0x4, R198 ;  /* 0x0000000402f87825 */ /* 0x000fc600078e02c6 */
[----:B------:R-:W4:Y:S04]  /*1acd0*/  LDL.LU.64 R24, [R1+0x148] ;  /* 0x0001480001187983 */ /* 0x000f280000300a00 */
[----:B------:R-:W4:Y:S01]  /*1ace0*/  LDL.LU.64 R26, [R1+0x150] ;  /* 0x00015000011a7983 */ /* 0x000f220000300a00 */
[----:B-1----:R-:W-:-:S03]  /*1acf0*/  IMAD.WIDE R4, R2, 0x4, R202 ;  /* 0x0000000402047825 */ /* 0x002fc600078e02ca */
[----:B------:R-:W4:Y:S04]  /*1ad00*/  LDL.LU.64 R28, [R1+0x158] ;  /* 0x00015800011c7983 */ /* 0x000f280000300a00 */
[----:B------:R-:W4:Y:S04]  /*1ad10*/  LDL.LU.64 R30, [R1+0x160] ;  /* 0x00016000011e7983 */ /* 0x000f280000300a00 */
[----:B------:R-:W4:Y:S04]  /*1ad20*/  LDL.LU.64 R32, [R1+0x168] ;  /* 0x0001680001207983 */ /* 0x000f280000300a00 */
[----:B------:R-:W4:Y:S04]  /*1ad30*/  LDL.LU.64 R34, [R1+0x170] ;  /* 0x0001700001227983 */ /* 0x000f280000300a00 */
[----:B------:R-:W4:Y:S01]  /*1ad40*/  LDL.LU.64 R36, [R1+0x178] ;  /* 0x0001780001247983 */ /* 0x000f220000300a00 */
[----:B------:R-:W-:-:S03]  /*1ad50*/  IMAD.WIDE R250, R2, 0x4, R204 ;  /* 0x0000000402fa7825 */ /* 0x000fc600078e02cc */
[----:B------:R-:W4:Y:S04]  /*1ad60*/  LDL.LU.64 R38, [R1+0x180] ;  /* 0x0001800001267983 */ /* 0x000f280000300a00 */
[----:B------:R-:W-:Y:S04]  /*1ad70*/  STL.64 [R1+0x58], R248 ;  /* 0x000058f801007387 */ /* 0x000fe80000100a00 */
[----:B------:R-:W-:Y:S04]  /*1ad80*/  STL.64 [R1+0x1e20], R248 ;  /* 0x001e20f801007387 */ /* 0x000fe80000100a00 */
[----:B------:R-:W-:Y:S01]  /*1ad90*/  STL.64 [R1+0x48], R4 ;  /* 0x0000480401007387 */ /* 0x000fe20000100a00 */
[----:B------:R-:W-:-:S03]  /*1ada0*/  IMAD.WIDE R246, R2, 0x4, R206 ;  /* 0x0000000402f67825 */ /* 0x000fc600078e02ce */
[----:B------:R1:W-:Y:S01]  /*1adb0*/  STL.64 [R1+0x1e38], R4 ;  /* 0x001e380401007387 */ /* 0x0003e20000100a00 */
[----:B------:R-:W-:-:S03]  /*1adc0*/  IMAD.WIDE R8, R2, 0x4, R214 ;  /* 0x0000000402087825 */ /* 0x000fc600078e02d6 */
[----:B------:R-:W-:Y:S01]  /*1add0*/  STL.64 [R1+0x40], R250 ;  /* 0x000040fa01007387 */ /* 0x000fe20000100a00 */
[----:B------:R-:W-:-:S03]  /*1ade0*/  IMAD.WIDE R244, R2, 0x4, R212 ;  /* 0x0000000402f47825 */ /* 0x000fc600078e02d4 */
[----:B------:R1:W-:Y:S02]  /*1adf0*/  STL.64 [R1+0x1e28], R250 ;  /* 0x001e28fa01007387 */ /* 0x0003e40000100a00 */
[----:B-1----:R-:W-:-:S05]  /*1ae00*/  IMAD.WIDE R4, R2, 0x4, R208 ;  /* 0x0000000402047825 */ /* 0x002fca00078e02d0 */
[----:B------:R-:W-:Y:S01]  /*1ae10*/  STL.64 [R1+0x30], R4 ;  /* 0x0000300401007387 */ /* 0x000fe20000100a00 */
[----:B------:R-:W-:-:S03]  /*1ae20*/  IMAD.WIDE R250, R2, 0x4, R210 ;  /* 0x0000000402fa7825 */ /* 0x000fc600078e02d2 */
[----:B------:R-:W-:Y:S04]  /*1ae30*/  STL.64 [R1+0x1f30], R4 ;  /* 0x001f300401007387 */ /* 0x000fe80000100a00 */
[----:B------:R-:W-:Y:S01]  /*1ae40*/  STL.64 [R1+0x38], R246 ;  /* 0x000038f601007387 */ /* 0x000fe20000100a00 */
[----:B------:R-:W-:-:S03]  /*1ae50*/  IMAD.WIDE R242, R2, 0x4, R222 ;  /* 0x0000000402f27825 */ /* 0x000fc600078e02de */
[----:B------:R1:W-:Y:S01]  /*1ae60*/  STL.64 [R1+0x1e40], R246 ;  /* 0x001e40f601007387 */ /* 0x0003e20000100a00 */
[----:B------:R-:W-:-:S03]  /*1ae70*/  IMAD.WIDE R248, R2, 0x4, R218 ;  /* 0x0000000402f87825 */ /* 0x000fc600078e02da */
[----:B------:R-:W-:Y:S04]  /*1ae80*/  STL.64 [R1+0x1e48], R8 ;  /* 0x001e480801007387 */ /* 0x000fe80000100a00 */
[----:B------:R-:W-:Y:S01]  /*1ae90*/  STL.64 [R1+0x28], R250 ;  /* 0x000028fa01007387 */ /* 0x000fe20000100a00 */
[----:B-1----:R-:W-:-:S03]  /*1aea0*/  IMAD.WIDE R246, R2, 0x4, R216 ;  /* 0x0000000402f67825 */ /* 0x002fc600078e02d8 */
[----:B------:R-:W-:Y:S04]  /*1aeb0*/  STL.64 [R1+0x1e50], R250 ;  /* 0x001e50fa01007387 */ /* 0x000fe80000100a00 */
[----:B------:R-:W-:Y:S01]  /*1aec0*/  STL.64 [R1+0x20], R244 ;  /* 0x000020f401007387 */ /* 0x000fe20000100a00 */
[----:B------:R-:W-:-:S03]  /*1aed0*/  IMAD.WIDE R226, R2, 0x4, R226 ;  /* 0x0000000402e27825 */ /* 0x000fc600078e02e2 */
[----:B------:R1:W-:Y:S01]  /*1aee0*/  STL.64 [R1+0x1e58], R244 ;  /* 0x001e58f401007387 */ /* 0x0003e20000100a00 */
[----:B------:R-:W-:-:S03]  /*1aef0*/  IMAD.WIDE R6, R2, 0x4, R220 ;  /* 0x0000000402067825 */ /* 0x000fc600078e02dc */
[----:B------:R-:W-:Y:S01]  /*1af00*/  STL.64 [R1+0x10], R246 ;  /* 0x000010f601007387 */ /* 0x000fe20000100a00 */
[----:B------:R-:W-:-:S03]  /*1af10*/  IMAD.WIDE R228, R2, 0x4, R228 ;  /* 0x0000000402e47825 */ /* 0x000fc600078e02e4 */
[----:B------:R1:W-:Y:S01]  /*1af20*/  STL.64 [R1+0x1f38], R246 ;  /* 0x001f38f601007387 */ /* 0x0003e20000100a00 */
[----:B------:R-:W-:-:S03]  /*1af30*/  IMAD.WIDE R230, R2, 0x4, R230 ;  /* 0x0000000402e67825 */ /* 0x000fc600078e02e6 */
[----:B------:R-:W-:Y:S01]  /*1af40*/  STL.64 [R1+0x1e60], R242 ;  /* 0x001e60f201007387 */ /* 0x000fe20000100a00 */
[----:B------:R-:W-:-:S03]  /*1af50*/  IMAD.WIDE R234, R2, 0x4, R234 ;  /* 0x0000000402ea7825 */ /* 0x000fc600078e02ea */
[----:B------:R-:W-:Y:S01]  /*1af60*/  STL.64 [R1+0x8], R248 ;  /* 0x000008f801007387 */ /* 0x000fe20000100a00 */
[----:B------:R-:W-:-:S03]  /*1af70*/  IMAD.WIDE R236, R2, 0x4, R236 ;  /* 0x0000000402ec7825 */ /* 0x000fc600078e02ec */
[----:B------:R-:W-:Y:S01]  /*1af80*/  STL.64 [R1+0x1e68], R248 ;  /* 0x001e68f801007387 */ /* 0x000fe20000100a00 */
[----:B------:R-:W-:-:S03]  /*1af90*/  IMAD.WIDE R238, R2, 0x4, R238 ;  /* 0x0000000402ee7825 */ /* 0x000fc600078e02ee */
[----:B------:R-:W-:Y:S04]  /*1afa0*/  STL.64 [R1+0x1e70], R226 ;  /* 0x001e70e201007387 */ /* 0x000fe80000100a00 */
[----:B------:R-:W-:Y:S04]  /*1afb0*/  STL.64 [R1], R6 ;  /* 0x0000000601007387 */ /* 0x000fe80000100a00 */
[----:B------:R-:W-:Y:S01]  /*1afc0*/  STL.64 [R1+0x1e78], R6 ;  /* 0x001e780601007387 */ /* 0x000fe20000100a00 */
[----:B------:R-:W-:-:S03]  /*1afd0*/  IMAD.WIDE R240, R2, 0x4, R224 ;  /* 0x0000000402f07825 */ /* 0x000fc600078e02e0 */
[----:B------:R-:W-:Y:S04]  /*1afe0*/  STL.64 [R1+0x1e80], R228 ;  /* 0x001e80e401007387 */ /* 0x000fe80000100a00 */
[----:B------:R-:W-:Y:S04]  /*1aff0*/  STL.64 [R1+0x1e88], R230 ;  /* 0x001e88e601007387 */ /* 0x000fe80000100a00 */
[----:B------:R-:W-:Y:S04]  /*1b000*/  STL.64 [R1+0x1e90], R234 ;  /* 0x001e90ea01007387 */ /* 0x000fe80000100a00 */
[----:B------:R-:W-:Y:S04]  /*1b010*/  STL.64 [R1+0x1e98], R236 ;  /* 0x001e98ec01007387 */ /* 0x000fe80000100a00 */
[----:B------:R-:W-:Y:S01]  /*1b020*/  STL.64 [R1+0x1ea0], R238 ;  /* 0x001ea0ee01007387 */ /* 0x000fe20000100a00 */
[----:B--2---:R-:W-:-:S03]  /*1b030*/  IMAD.WIDE R224, R2, 0x4, R40 ;  /* 0x0000000402e07825 */ /* 0x004fc600078e0228 */
[----:B------:R-:W2:Y:S04]  /*1b040*/  LDL.LU.64 R40, [R1+0x188] ;  /* 0x0001880001287983 */ /* 0x000ea80000300a00 */
[----:B------:R-:W2:Y:S04]  /*1b050*/  LDL.LU.64 R42, [R1+0x588] ;  /* 0x00058800012a7983 */ /* 0x000ea80000300a00 */
[----:B------:R-:W2:Y:S01]  /*1b060*/  LDL.LU.64 R44, [R1+0x590] ;  /* 0x00059000012c7983 */ /* 0x000ea20000300a00 */
[----:B---3--:R-:W-:-:S04]  /*1b070*/  IMAD.WIDE R10, R2, 0x4, R10 ;  /* 0x00000004020a7825 */ /* 0x008fc800078e020a */
[C---:B----4-:R-:W-:Y:S01]  /*1b080*/  IMAD.WIDE R12, R2.reuse, 0x4, R12 ;  /* 0x00000004020c7825 */ /* 0x050fe200078e020c */
[----:B------:R-:W-:Y:S03]  /*1b090*/  STL.64 [R1+0x1ea8], R10 ;  /* 0x001ea80a01007387 */ /* 0x000fe60000100a00 */
[C---:B------:R-:W-:Y:S01]  /*1b0a0*/  IMAD.WIDE R14, R2.reuse, 0x4, R14 ;  /* 0x00000004020e7825 */ /* 0x040fe200078e020e */
[----:B------:R-:W-:Y:S04]  /*1b0b0*/  STL.64 [R1+0x1eb0], R12 ;  /* 0x001eb00c01007387 */ /* 0x000fe80000100a00 */
[----:B------:R-:W3:Y:S01]  /*1b0c0*/  LDL.LU.64 R46, [R1+0x598] ;  /* 0x00059800012e7983 */ /* 0x000ee20000300a00 */
[----:B------:R-:W-:-:S03]  /*1b0d0*/  IMAD.WIDE R18, R2, 0x4, R18 ;  /* 0x0000000402127825 */ /* 0x000fc600078e0212 */
[----:B------:R-:W-:Y:S01]  /*1b0e0*/  STL.64 [R1+0x1eb8], R14 ;  /* 0x001eb80e01007387 */ /* 0x000fe20000100a00 */
        /* <DEDUP_REMOVED lines=16> */
[----:B------:R-:W-:Y:S01]  /*1b1f0*/  STL.64 [R1+0x1f00], R38 ;  /* 0x001f002601007387 */ /* 0x000fe20000100a00 */
[----:B--2---:R-:W-:-:S05]  /*1b200*/  IMAD.WIDE R42, R2, 0x4, R42 ;  /* 0x00000004022a7825 */ /* 0x004fca00078e022a */
[----:B------:R-:W-:Y:S04]  /*1b210*/  STL.64 [R1+0x1f08], R42 ;  /* 0x001f082a01007387 */ /* 0x000fe80000100a00 */
[----:B------:R-:W2:Y:S04]  /*1b220*/  LDL.LU.64 R48, [R1+0x5a0] ;  /* 0x0005a00001307983 */ /* 0x000ea80000300a00 */
[----:B------:R-:W4:Y:S04]  /*1b230*/  LDL.LU.64 R50, [R1+0x5a8] ;  /* 0x0005a80001327983 */ /* 0x000f280000300a00 */
[----:B------:R-:W2:Y:S01]  /*1b240*/  LDL.LU.64 R52, [R1+0x5b0] ;  /* 0x0005b00001347983 */ /* 0x000ea20000300a00 */
[----:B------:R-:W-:-:S05]  /*1b250*/  IMAD.WIDE R44, R2, 0x4, R44 ;  /* 0x00000004022c7825 */ /* 0x000fca00078e022c */
[----:B------:R-:W-:Y:S04]  /*1b260*/  STL.64 [R1+0x1f10], R44 ;  /* 0x001f102c01007387 */ /* 0x000fe80000100a00 */
[----:B------:R-:W2:Y:S04]  /*1b270*/  LDL.LU.64 R54, [R1+0x5b8] ;  /* 0x0005b80001367983 */ /* 0x000ea80000300a00 */
        /* <DEDUP_REMOVED lines=15> */
[----:B------:R-:W2:Y:S01]  /*1b370*/  LDL.LU.64 R86, [R1+0x638] ;  /* 0x0006380001567983 */ /* 0x000ea20000300a00 */
[----:B---3--:R-:W-:-:S03]  /*1b380*/  IMAD.WIDE R46, R2, 0x4, R46 ;  /* 0x00000004022e7825 */ /* 0x008fc600078e022e */
[----:B------:R-:W3:Y:S04]  /*1b390*/  LDL.LU.64 R88, [R1+0x640] ;  /* 0x0006400001587983 */ /* 0x000ee80000300a00 */
[----:B------:R-:W3:Y:S04]  /*1b3a0*/  LDL.LU.64 R90, [R1+0x648] ;  /* 0x00064800015a7983 */ /* 0x000ee80000300a00 */
[----:B------:R-:W3:Y:S04]  /*1b3b0*/  LDL.LU.64 R92, [R1+0x650] ;  /* 0x00065000015c7983 */ /* 0x000ee80000300a00 */
[----:B------:R-:W3:Y:S04]  /*1b3c0*/  LDL.LU.64 R94, [R1+0x658] ;  /* 0x00065800015e7983 */ /* 0x000ee80000300a00 */
[----:B------:R-:W3:Y:S04]  /*1b3d0*/  LDL.LU.64 R96, [R1+0x660] ;  /* 0x0006600001607983 */ /* 0x000ee80000300a00 */
[----:B------:R-:W3:Y:S04]  /*1b3e0*/  LDL.LU.64 R98, [R1+0x668] ;  /* 0x0006680001627983 */ /* 0x000ee80000300a00 */
[----:B------:R-:W3:Y:S04]  /*1b3f0*/  LDL.LU.64 R100, [R1+0x670] ;  /* 0x0006700001647983 */ /* 0x000ee80000300a00 */
[----:B------:R-:W3:Y:S04]  /*1b400*/  LDL.LU.64 R102, [R1+0x678] ;  /* 0x0006780001667983 */ /* 0x000ee80000300a00 */
[----:B------:R-:W-:Y:S01]  /*1b410*/  STL.64 [R1+0x1f18], R46 ;  /* 0x001f182e01007387 */ /* 0x000fe20000100a00 */
[----:B----4-:R-:W-:-:S04]  /*1b420*/  IMAD.WIDE R50, R2, 0x4, R50 ;  /* 0x0000000402327825 */ /* 0x010fc800078e0232 */
[C---:B--2---:R-:W-:Y:S01]  /*1b430*/  IMAD.WIDE R52, R2.reuse, 0x4, R52 ;  /* 0x0000000402347825 */ /* 0x044fe200078e0234 */
[----:B------:R-:W-:Y:S04]  /*1b440*/  STL.64 [R1+0x1f20], R50 ;  /* 0x001f203201007387 */ /* 0x000fe80000100a00 */
[----:B------:R2:W-:Y:S04]  /*1b450*/  STL.64 [R1+0x1f28], R52 ;  /* 0x001f283401007387 */ /* 0x0005e80000100a00 */
[----:B------:R-:W4:Y:S04]  /*1b460*/  LDL.LU.64 R104, [R1+0x680] ;  /* 0x0006800001687983 */ /* 0x000f280000300a00 */
        /* <DEDUP_REMOVED lines=57> */
[----:B-1----:R-:W3:Y:S04]  /*1b800*/  LDL.LU.64 R244, [R1+0x848] ;  /* 0x0008480001f47983 */ /* 0x002ee80000300a00 */
[----:B------:R-:W4:Y:S04]  /*1b810*/  LDL.LU.64 R250, [R1+0x858] ;  /* 0x0008580001fa7983 */ /* 0x000f280000300a00 */
[----:B------:R-:W3:Y:S04]  /*1b820*/  LDL.64 R8, [R1+0x4d8] ;  /* 0x0004d80001087983 */ /* 0x000ee80000100a00 */
[----:B------:R-:W4:Y:S04]  /*1b830*/  LDL.64 R4, [R1+0x4b8] ;  /* 0x0004b80001047983 */ /* 0x000f280000100a00 */
[----:B------:R-:W4:Y:S04]  /*1b840*/  LDL.64 R246, [R1+0x498] ;  /* 0x0004980001f67983 */ /* 0x000f280000100a00 */
[----:B--2---:R-:W2:Y:S04]  /*1b850*/  LDL.64 R52, [R1+0x458] ;  /* 0x0004580001347983 */ /* 0x004ea80000100a00 */
[----:B------:R-:W2:Y:S04]  /*1b860*/  LDL.64 R50, [R1+0x438] ;  /* 0x0004380001327983 */ /* 0x000ea80000100a00 */
        /* <DEDUP_REMOVED lines=24> */
[----:B---3--:R-:W-:Y:S04]  /*1b9f0*/  LDGSTS.E [R0+0x20000], desc[UR4][R8.64], P3 ;  /* 0x2000000008007fae */ /* 0x008fe80009921844 */
[----:B----4-:R-:W-:Y:S01]  /*1ba00*/  LDGSTS.E [R0+0x20400], desc[UR4][R4.64], P3 ;  /* 0x2040000004007fae */ /* 0x010fe20009921844 */
[----:B------:R-:W-:-:S03]  /*1ba10*/  IMAD.WIDE R220, R2, 0x4, R244 ;  /* 0x0000000402dc7825 */ /* 0x000fc600078e02f4 */
[----:B------:R-:W3:Y:S01]  /*1ba20*/  LDL.64 R244, [R1+0x90] ;  /* 0x0000900001f47983 */ /* 0x000ee20000100a00 */
[----:B------:R-:W-:-:S03]  /*1ba30*/  IMAD.WIDE R222, R2, 0x4, R250 ;  /* 0x0000000402de7825 */ /* 0x000fc600078e02fa */
[----:B------:R-:W4:Y:S04]  /*1ba40*/  LDL.64 R250, [R1+0x70] ;  /* 0x0000700001fa7983 */ /* 0x000f280000100a00 */
[----:B------:R-:W2:Y:S04]  /*1ba50*/  LDL.64 R4, [R1+0x478] ;  /* 0x0004780001047983 */ /* 0x000ea80000100a00 */
[----:B------:R-:W4:Y:S04]  /*1ba60*/  LDL.64 R8, [R1+0x50] ;  /* 0x0000500001087983 */ /* 0x000f280000100a00 */
[----:B------:R-:W-:Y:S04]  /*1ba70*/  LDGSTS.E [R0+0x20800], desc[UR4][R246.64], P3 ;  /* 0x20800000f6007fae */ /* 0x000fe80009921844 */
[----:B------:R-:W4:Y:S04]  /*1ba80*/  LDL.LU.64 R246, [R1+0x1f38] ;  /* 0x001f380001f67983 */ /* 0x000f280000300a00 */
[----:B--2---:R-:W-:Y:S04]  /*1ba90*/  LDGSTS.E [R0+0x20c00], desc[UR4][R4.64], P3 ;  /* 0x20c0000004007fae */ /* 0x004fe80009921844 */
[----:B------:R-:W-:Y:S04]  /*1baa0*/  LDGSTS.E [R0+0x21000], desc[UR4][R52.64], P3 ;  /* 0x2100000034007fae */ /* 0x000fe80009921844 */
[----:B------:R-:W-:Y:S04]  /*1bab0*/  LDGSTS.E [R0+0x21400], desc[UR4][R50.64], P3 ;  /* 0x2140000032007fae */ /* 0x000fe80009921844 */
[----:B------:R-:W2:Y:S04]  /*1bac0*/  LDL.LU.64 R4, [R1+0x1f30] ;  /* 0x001f300001047983 */ /* 0x000ea80000300a00 */
        /* <DEDUP_REMOVED lines=24> */
[----:B---3--:R-:W-:Y:S04]  /*1bc50*/  LDGSTS.E [R0+0x27800], desc[UR4][R244.64], P3 ;  /* 0x27800000f4007fae */ /* 0x008fe80009921844 */
[----:B----4-:R-:W-:Y:S04]  /*1bc60*/  LDGSTS.E [R0+0x27c00], desc[UR4][R250.64], P3 ;  /* 0x27c00000fa007fae */ /* 0x010fe80009921844 */
[----:B------:R-:W-:Y:S01]  /*1bc70*/  LDGSTS.E [R0+0x30000], desc[UR4][R8.64], P3 ;  /* 0x3000000008007fae */ /* 0x000fe20009921844 */
[----:B------:R-:W-:-:S03]  /*1bc80*/  IMAD.WIDE R232, R2, 0x4, R232 ;  /* 0x0000000402e87825 */ /* 0x000fc600078e02e8 */
[----:B------:R-:W3:Y:S01]  /*1bc90*/  LDL.64 R52, [R1+0x4b0] ;  /* 0x0004b00001347983 */ /* 0x000ee20000100a00 */
[----:B------:R-:W-:-:S03]  /*1bca0*/  IMAD.WIDE R16, R2, 0x4, R16 ;  /* 0x0000000402107825 */ /* 0x000fc600078e0210 */
[----:B------:R-:W4:Y:S01]  /*1bcb0*/  LDL.64 R50, [R1+0x490] ;  /* 0x0004900001327983 */ /* 0x000f220000100a00 */
        /* <DEDUP_REMOVED lines=49> */
[----:B------:R-:W4:Y:S04]  /*1bfd0*/  LDL.64 R244, [R1+0xe8] ;  /* 0x0000e80001f47983 */ /* 0x000f280000100a00 */
[----:B------:R-:W4:Y:S04]  /*1bfe0*/  LDL.64 R250, [R1+0xc8] ;  /* 0x0000c80001fa7983 */ /* 0x000f280000100a00 */
[----:B------:R-:W4:Y:S04]  /*1bff0*/  LDL.64 R8, [R1+0xa8] ;  /* 0x0000a80001087983 */ /* 0x000f280000100a00 */
[----:B--2---:R-:W-:Y:S04]  /*1c000*/  LDGSTS.E [R0+0x30400], desc[UR4][R4.64], P3 ;  /* 0x3040000004007fae */ /* 0x004fe80009921844 */
[----:B------:R-:W-:Y:S04]  /*1c010*/  LDGSTS.E [R0+0x30800], desc[UR4][R246.64], P3 ;  /* 0x30800000f6007fae */ /* 0x000fe80009921844 */
[----:B------:R-:W-:Y:S04]  /*1c020*/  LDGSTS.E [R0+0x30c00], desc[UR4][R240.64], P3 ;  /* 0x30c00000f0007fae */ /* 0x000fe80009921844 */
[----:B------:R-:W2:Y:S04]  /*1c030*/  LDL.64 R4, [R1+0x4d0] ;  /* 0x0004d00001047983 */ /* 0x000ea80000100a00 */
        /* <DEDUP_REMOVED lines=28> */
[----:B------:R-:W4:Y:S04]  /*1c200*/  LDL.64 R246, [R1+0x88] ;  /* 0x0000880001f67983 */ /* 0x000f280000100a00 */
[----:B--2---:R-:W-:Y:S04]  /*1c210*/  LDGSTS.E [R3+0x20100], desc[UR4][R4.64], P3 ;  /* 0x2010000004037fae */ /* 0x004fe80009921844 */
[----:B---3--:R-:W-:Y:S04]  /*1c220*/  LDGSTS.E [R3+0x20500], desc[UR4][R52.64], P3 ;  /* 0x2050000034037fae */ /* 0x008fe80009921844 */
[----:B----4-:R-:W-:Y:S04]  /*1c230*/  LDGSTS.E [R3+0x20900], desc[UR4][R50.64], P3 ;  /* 0x2090000032037fae */ /* 0x010fe80009921844 */
[----:B------:R-:W2:Y:S04]  /*1c240*/  LDL.64 R4, [R1+0x68] ;  /* 0x0000680001047983 */ /* 0x000ea80000100a00 */
[----:B------:R-:W3:Y:S04]  /*1c250*/  LDL.LU.64 R52, [R1+0x1f28] ;  /* 0x001f280001347983 */ /* 0x000ee80000300a00 */
[----:B------:R-:W4:Y:S04]  /*1c260*/  LDL.LU.64 R50, [R1+0x1f20] ;  /* 0x001f200001327983 */ /* 0x000f280000300a00 */
[----:B------:R-:W-:Y:S04]  /*1c270*/  LDGSTS.E [R3+0x20d00], desc[UR4][R46.64], P3 ;  /* 0x20d000002e037fae */ /* 0x000fe80009921844 */
[----:B------:R-:W-:Y:S04]  /*1c280*/  LDGSTS.E [R3+0x21100], desc[UR4][R44.64], P3 ;  /* 0x211000002c037fae */ /* 0x000fe80009921844 */
[----:B------:R-:W-:Y:S04]  /*1c290*/  LDGSTS.E [R3+0x21500], desc[UR4][R42.64], P3 ;  /* 0x215000002a037fae */ /* 0x000fe80009921844 */
[----:B------:R-:W3:Y:S04]  /*1c2a0*/  LDL.LU.64 R46, [R1+0x1f18] ;  /* 0x001f1800012e7983 */ /* 0x000ee80000300a00 */
        /* <DEDUP_REMOVED lines=41> */
[----:B------:R-:W4:Y:S04]  /*1c540*/  LDL.LU.64 R226, [R1+0x1e70] ;  /* 0x001e700001e27983 */ /* 0x000f280000300a00 */
[----:B------:R-:W3:Y:S04]  /*1c550*/  LDL.LU.64 R248, [R1+0x1e68] ;  /* 0x001e680001f87983 */ /* 0x000ee80000300a00 */
[----:B------:R-:W4:Y:S04]  /*1c560*/  LDL.LU.64 R242, [R1+0x1e60] ;  /* 0x001e600001f27983 */ /* 0x000f280000300a00 */
[----:B------:R-:W-:Y:S04]  /*1c570*/  LDGSTS.E [R3+0x26d00], desc[UR4][R244.64], P3 ;  /* 0x26d00000f4037fae */ /* 0x000fe80009921844 */
[----:B------:R-:W-:Y:S04]  /*1c580*/  LDGSTS.E [R3+0x27100], desc[UR4][R250.64], P3 ;  /* 0x27100000fa037fae */ /* 0x000fe80009921844 */
[----:B------:R-:W-:Y:S04]  /*1c590*/  LDGSTS.E [R3+0x27500], desc[UR4][R8.64], P3 ;  /* 0x2750000008037fae */ /* 0x000fe80009921844 */
[----:B------:R-:W4:Y:S04]  /*1c5a0*/  LDL.LU.64 R244, [R1+0x1e58] ;  /* 0x001e580001f47983 */ /* 0x000f280000300a00 */
[----:B------:R-:W3:Y:S04]  /*1c5b0*/  LDL.LU.64 R250, [R1+0x1e50] ;  /* 0x001e500001fa7983 */ /* 0x000ee80000300a00 */
[----:B------:R-:W4:Y:S04]  /*1c5c0*/  LDL.LU.64 R8, [R1+0x1e48] ;  /* 0x001e480001087983 */ /* 0x000f280000300a00 */
[----:B------:R-:W-:Y:S04]  /*1c5d0*/  LDGSTS.E [R3+0x27900], desc[UR4][R246.64], P3 ;  /* 0x27900000f6037fae */ /* 0x000fe80009921844 */
[----:B------:R-:W4:Y:S04]  /*1c5e0*/  LDL.LU.64 R246, [R1+0x1e40] ;  /* 0x001e400001f67983 */ /* 0x000f280000300a00 */
[----:B--2---:R-:W-:Y:S04]  /*1c5f0*/  LDGSTS.E [R3+0x27d00], desc[UR4][R4.64], P3 ;  /* 0x27d0000004037fae */ /* 0x004fe80009921844 */
[----:B------:R-:W2:Y:S01]  /*1c600*/  LDL.LU.64 R4, [R1+0x1e38] ;  /* 0x001e380001047983 */ /* 0x000ea20000300a00 */
[----:B------:R-:W-:-:S04]  /*1c610*/  IMAD.WIDE R58, R2, 0x4, R58 ;  /* 0x00000004023a7825 */ /* 0x000fc800078e023a */
        /* <DEDUP_REMOVED lines=19> */
[C---:B------:R-:W-:Y:S01]  /*1c750*/  IMAD.WIDE R218, R2.reuse, 0x4, R218 ;  /* 0x0000000402da7825 */ /* 0x040fe200078e02da */
[----:B--2---:R-:W-:Y:S04]  /*1c760*/  LDGSTS.E [R3+0x30100], desc[UR4][R4.64], P3 ;  /* 0x3010000004037fae */ /* 0x004fe80009921844 */
[----:B---3--:R-:W-:Y:S04]  /*1c770*/  LDGSTS.E [R3+0x30500], desc[UR4][R250.64], P3 ;  /* 0x30500000fa037fae */ /* 0x008fe80009921844 */
[----:B------:R-:W-:Y:S04]  /*1c780*/  LDGSTS.E [R3+0x30900], desc[UR4][R248.64], P3 ;  /* 0x30900000f8037fae */ /* 0x000fe80009921844 */
[----:B------:R-:W2:Y:S04]  /*1c790*/  LDL.LU.64 R4, [R1+0x1e30] ;  /* 0x001e300001047983 */ /* 0x000ea80000300a00 */
[----:B----4-:R-:W-:Y:S04]  /*1c7a0*/  LDGSTS.E [R3+0x30d00], desc[UR4][R226.64], P3 ;  /* 0x30d00000e2037fae */ /* 0x010fe80009921844 */
[----:B------:R-:W2:Y:S04]  /*1c7b0*/  LDL.64 R248, [R1+0x4c8] ;  /* 0x0004c80001f87983 */ /* 0x000ea80000100a00 */
        /* <DEDUP_REMOVED lines=58> */
[----:B-1----:R-:W2:Y:S04]  /*1cb60*/  LDL.64 R202, [R1+0x428] ;  /* 0x0004280001ca7983 */ /* 0x002ea80000100a00 */
[----:B---3--:R-:W3:Y:S04]  /*1cb70*/  LDL.64 R210, [R1+0x448] ;  /* 0x0004480001d27983 */ /* 0x008ee80000100a00 */
[----:B----4-:R-:W4:Y:S04]  /*1cb80*/  LDL.64 R218, [R1+0x468] ;  /* 0x0004680001da7983 */ /* 0x010f280000100a00 */
[----:B------:R-:W3:Y:S04]  /*1cb90*/  LDL.64 R194, [R1+0x408] ;  /* 0x0004080001c27983 */ /* 0x000ee80000100a00 */
        /* <DEDUP_REMOVED lines=12> */
[----:B--2---:R-:W-:Y:S04]  /*1cc60*/  LDGSTS.E [R5+0x20200], desc[UR4][R248.64], P3 ;  /* 0x20200000f8057fae */ /* 0x004fe80009921844 */
[----:B------:R-:W2:Y:S04]  /*1cc70*/  LDL.64 R90, [R1+0x268] ;  /* 0x00026800015a7983 */ /* 0x000ea80000100a00 */
[----:B------:R-:W2:Y:S04]  /*1cc80*/  LDL.64 R82, [R1+0x248] ;  /* 0x0002480001527983 */ /* 0x000ea80000100a00 */
[----:B------:R-:W4:Y:S04]  /*1cc90*/  LDL.64 R248, [R1+0x488] ;  /* 0x0004880001f87983 */ /* 0x000f280000100a00 */
        /* <DEDUP_REMOVED lines=11> */
[----:B------:R-:W-:Y:S04]  /*1cd50*/  LDGSTS.E [R5+0x20600], desc[UR4][R250.64], P3 ;  /* 0x20600000fa057fae */ /* 0x000fe80009921844 */
[----:B------:R-:W2:Y:S04]  /*1cd60*/  LDL.LU.64 R250, [R1+0x1e28] ;  /* 0x001e280001fa7983 */ /* 0x000ea80000300a00 */
[----:B----4-:R-:W-:Y:S04]  /*1cd70*/  LDGSTS.E [R5+0x20a00], desc[UR4][R248.64], P3 ;  /* 0x20a00000f8057fae */ /* 0x010fe80009921844 */
[----:B------:R-:W-:Y:S04]  /*1cd80*/  LDGSTS.E [R5+0x20e00], desc[UR4][R218.64], P3 ;  /* 0x20e00000da057fae */ /* 0x000fe80009921844 */
        /* <DEDUP_REMOVED lines=15> */
[----:B--2---:R-:W-:Y:S04]  /*1ce80*/  LDGSTS.E [R5+0x24e00], desc[UR4][R90.64], P3 ;  /* 0x24e000005a057fae */ /* 0x004fe80009921844 */
        /* <DEDUP_REMOVED lines=13> */
[----:B------:R-:W-:Y:S04]  /*1cf60*/  LDGSTS.E [R5+0x30200], desc[UR4][R250.64], P3 ;  /* 0x30200000fa057fae */ /* 0x000fe80009921844 */
[----:B------:R-:W-:Y:S04]  /*1cf70*/  LDGSTS.E [R5+0x30600], desc[UR4][R244.64], P3 ;  /* 0x30600000f4057fae */ /* 0x000fe80009921844 */
[----:B------:R-:W-:Y:S04]  /*1cf80*/  LDGSTS.E [R5+0x30a00], desc[UR4][R6.64], P3 ;  /* 0x30a0000006057fae */ /* 0x000fe80009921844 */
[----:B------:R-:W3:Y:S04]  /*1cf90*/  LDL.LU.64 R250, [R1+0x1e18] ;  /* 0x001e180001fa7983 */ /* 0x000ee80000300a00 */
[----:B------:R-:W4:Y:S04]  /*1cfa0*/  LDL.LU.64 R244, [R1+0x1e10] ;  /* 0x001e100001f47983 */ /* 0x000f280000300a00 */
[----:B------:R-:W2:Y:S04]  /*1cfb0*/  LDL.LU.64 R6, [R1+0x1e08] ;  /* 0x001e080001067983 */ /* 0x000ea80000300a00 */
[----:B------:R-:W2:Y:S04]  /*1cfc0*/  LDL.64 R218, [R1+0x4c0] ;  /* 0x0004c00001da7983 */ /* 0x000ea80000100a00 */
[----:B------:R-:W3:Y:S04]  /*1cfd0*/  LDL.64 R210, [R1+0x4a0] ;  /* 0x0004a00001d27983 */ /* 0x000ee80000100a00 */
        /* <DEDUP_REMOVED lines=27> */
[----:B------:R-:W-:-:S03]  /*1d190*/  IMAD.WIDE R60, R2, 0x4, R60 ;  /* 0x00000004023c7825 */ /* 0x000fc600078e023c */
[----:B------:R-:W-:Y:S01]  /*1d1a0*/  LDGSTS.E [R5+0x30e00], desc[UR4][R228.64], P3 ;  /* 0x30e00000e4057fae */ /* 0x000fe20009921844 */
        /* <DEDUP_REMOVED lines=74> */
[----:B------:R2:W-:Y:S04]  /*1d650*/  LDGSTS.E [R6+0x23b00], desc[UR4][R106.64], P3 ;  /* 0x23b000006a067fae */ /* 0x0005e80009921844 */
[----:B------:R-:W-:Y:S04]  /*1d660*/  LDGSTS.E [R6+0x23f00], desc[UR4][R98.64], P3 ;  /* 0x23f0000062067fae */ /* 0x000fe80009921844 */
[----:B------:R-:W-:Y:S04]  /*1d670*/  LDGSTS.E [R6+0x24300], desc[UR4][R90.64], P3 ;  /* 0x243000005a067fae */ /* 0x000fe80009921844 */
[----:B------:R-:W-:Y:S01]  /*1d680*/  LDGSTS.E [R6+0x24700], desc[UR4][R82.64], P3 ;  /* 0x2470000052067fae */ /* 0x000fe20009921844 */
[----:B------:R-:W-:Y:S01]  /*1d690*/  IMAD.WIDE R54, R2, 0x4, R54 ;  /* 0x0000000402367825 */ /* 0x000fe200078e0236 */
[----:B------:R-:W-:Y:S01]  /*1d6a0*/  IADD3 R252, R252, -0xa2, RZ ;  /* 0xffffff5efcfc7810 */ /* 0x000fe20007ffe0ff */
[----:B--2---:R-:W2:Y:S01]  /*1d6b0*/  LDC R107, c[0x0][0x230] ;  /* 0x00008c00ff6b7b82 */ /* 0x004ea20000000800 */
        /* <DEDUP_REMOVED lines=14> */
[----:B------:R3:W-:Y:S04]  /*1d7a0*/  LDGSTS.E [R6+0x26700], desc[UR4][R18.64], P3 ;  /* 0x2670000012067fae */ /* 0x0007e80009921844 */
[----:B------:R-:W-:Y:S04]  /*1d7b0*/  STL.64 [R1+0x1ce0], R156 ;  /* 0x001ce09c01007387 */ /* 0x000fe80000100a00 */
[----:B------:R4:W-:Y:S04]  /*1d7c0*/  LDGSTS.E [R6+0x26b00], desc[UR4][R10.64], P3 ;  /* 0x26b000000a067fae */ /* 0x0009e80009921844 */
[----:B------:R-:W-:Y:S01]  /*1d7d0*/  STL.64 [R1+0x1ce8], R164 ;  /* 0x001ce8a401007387 */ /* 0x000fe20000100a00 */
[C---:B------:R-:W-:Y:S01]  /*1d7e0*/  IMAD.WIDE R62, R2.reuse, 0x4, R62 ;  /* 0x00000004023e7825 */ /* 0x040fe200078e023e */
[----:B---3--:R-:W3:Y:S02]  /*1d7f0*/  LDC R19, c[0x0][0x230] ;  /* 0x00008c00ff137b82 */ /* 0x008ee40000000800 */
[----:B------:R-:W-:Y:S04]  /*1d800*/  LDGSTS.E [R6+0x26f00], desc[UR4][R234.64], P3 ;  /* 0x26f00000ea067fae */ /* 0x000fe80009921844 */
[----:B------:R-:W-:Y:S01]  /*1d810*/  STL.64 [R1+0x1dd8], R172 ;  /* 0x001dd8ac01007387 */ /* 0x000fe20000100a00 */
[C---:B------:R-:W-:Y:S01]  /*1d820*/  IMAD.WIDE R70, R2.reuse, 0x4, R70 ;  /* 0x0000000402467825 */ /* 0x040fe200078e0246 */
[----:B------:R-:W2:Y:S02]  /*1d830*/  LDC R18, c[0x0][0x230] ;  /* 0x00008c00ff127b82 */ /* 0x000ea40000000800 */
[----:B------:R-:W-:Y:S04]  /*1d840*/  LDGSTS.E [R6+0x27300], desc[UR4][R226.64], P3 ;  /* 0x27300000e2067fae */ /* 0x000fe80009921844 */
[----:B------:R-:W-:Y:S04]  /*1d850*/  STL.64 [R1+0x1de0], R180 ;  /* 0x001de0b401007387 */ /* 0x000fe80000100a00 */
[----:B------:R-:W-:Y:S04]  /*1d860*/  LDGSTS.E [R6+0x27700], desc[UR4][R244.64], P3 ;  /* 0x27700000f4067fae */ /* 0x000fe80009921844 */
[----:B------:R-:W-:Y:S04]  /*1d870*/  LDGSTS.E [R6+0x27b00], desc[UR4][R250.64], P3 ;  /* 0x27b00000fa067fae */ /* 0x000fe80009921844 */
[----:B------:R-:W-:Y:S04]  /*1d880*/  LDGSTS.E [R6+0x27f00], desc[UR4][R248.64], P3 ;  /* 0x27f00000f8067fae */ /* 0x000fe80009921844 */
[----:B------:R-:W3:Y:S04]  /*1d890*/  LDL.LU.64 R244, [R1+0x1e00] ;  /* 0x001e000001f47983 */ /* 0x000ee80000300a00 */
[----:B------:R-:W2:Y:S04]  /*1d8a0*/  LDL.LU.64 R250, [R1+0x1df8] ;  /* 0x001df80001fa7983 */ /* 0x000ea80000300a00 */
[----:B------:R-:W2:Y:S04]  /*1d8b0*/  LDL.LU.64 R248, [R1+0x1df0] ;  /* 0x001df00001f87983 */ /* 0x000ea80000300a00 */
[----:B------:R-:W-:Y:S04]  /*1d8c0*/  LDGSTS.E [R6+0x30300], desc[UR4][R246.64], P3 ;  /* 0x30300000f6067fae */ /* 0x000fe80009921844 */
[----:B------:R-:W-:Y:S04]  /*1d8d0*/  LDGSTS.E [R6+0x30700], desc[UR4][R8.64], P3 ;  /* 0x3070000008067fae */ /* 0x000fe80009921844 */
[----:B------:R-:W-:Y:S04]  /*1d8e0*/  LDGSTS.E [R6+0x30b00], desc[UR4][R242.64], P3 ;  /* 0x30b00000f2067fae */ /* 0x000fe80009921844 */
[----:B------:R-:W2:Y:S04]  /*1d8f0*/  LDL.LU.64 R246, [R1+0x1de8] ;  /* 0x001de80001f67983 */ /* 0x000ea80000300a00 */
[----:B------:R-:W1:Y:S04]  /*1d900*/  LDL.LU.64 R26, [R1+0xba8] ;  /* 0x000ba800011a7983 */ /* 0x000e680000300a00 */
[----:B------:R-:W4:Y:S04]  /*1d910*/  LDL.LU.64 R10, [R1+0xba0] ;  /* 0x000ba000010a7983 */ /* 0x000f280000300a00 */
[----:B------:R-:W3:Y:S04]  /*1d920*/  LDL.LU.64 R234, [R1+0xb98] ;  /* 0x000b980001ea7983 */ /* 0x000ee80000300a00 */
[----:B------:R-:W2:Y:S04]  /*1d930*/  LDL.LU.64 R226, [R1+0xb90] ;  /* 0x000b900001e27983 */ /* 0x000ea80000300a00 */
[----:B------:R-:W2:Y:S04]  /*1d940*/  LDL.LU.64 R98, [R1+0xb88] ;  /* 0x000b880001627983 */ /* 0x000ea80000300a00 */
[----:B------:R-:W-:Y:S04]  /*1d950*/  LDGSTS.E [R6+0x30f00], desc[UR4][R230.64], P3 ;  /* 0x30f00000e6067fae */ /* 0x000fe80009921844 */
        /* <DEDUP_REMOVED lines=46> */
[----:B------:R-:W0:Y:S01]  /*1dc40*/  LDGDEPBAR ;  /* 0x00000000000079af */ /* 0x000e220000000000 */
[C---:B-1----:R-:W-:Y:S01]  /*1dc50*/  IMAD.WIDE R28, R4.reuse, 0x4, R26 ;  /* 0x00000004041c7825 */ /* 0x042fe200078e021a */
[----:B------:R-:W-:Y:S03]  /*1dc60*/  BAR.SYNC.DEFER_BLOCKING 0x0 ;  /* 0x0000000000007b1d */ /* 0x000fe60000010000 */
[----:B----4-:R-:W-:-:S03]  /*1dc70*/  IMAD.WIDE R20, R4, 0x4, R10 ;  /* 0x0000000404147825 */ /* 0x010fc600078e020a */
[----:B------:R-:W4:Y:S01]  /*1dc80*/  LDL.LU.64 R26, [R1+0xb78] ;  /* 0x000b7800011a7983 */ /* 0x000f220000300a00 */
[----:B---3--:R-:W-:-:S03]  /*1dc90*/  IMAD.WIDE R12, R4, 0x4, R234 ;  /* 0x00000004040c7825 */ /* 0x008fc600078e02ea */
[----:B------:R-:W3:Y:S01]  /*1dca0*/  LDL.LU.64 R90, [R1+0xb68] ;  /* 0x000b6800015a7983 */ /* 0x000ee20000300a00 */
[----:B--2---:R-:W-:-:S03]  /*1dcb0*/  IMAD.WIDE R10, R4, 0x4, R226 ;  /* 0x00000004040a7825 */ /* 0x004fc600078e02e2 */
[----:B------:R-:W-:Y:S04]  /*1dcc0*/  STL.64 [R1+0xe00], R28 ;  /* 0x000e001c01007387 */ /* 0x000fe80000100a00 */
[----:B------:R-:W2:Y:S04]  /*1dcd0*/  LDL.LU.64 R82, [R1+0xb58] ;  /* 0x000b580001527983 */ /* 0x000ea80000300a00 */
[----:B------:R-:W2:Y:S04]  /*1dce0*/  LDL.LU.64 R74, [R1+0xb48] ;  /* 0x000b4800014a7983 */ /* 0x000ea80000300a00 */
[----:B------:R-:W2:Y:S04]  /*1dcf0*/  LDL.LU.64 R34, [R1+0xb00] ;  /* 0x000b000001227983 */ /* 0x000ea80000300a00 */
[----:B------:R-:W-:Y:S04]  /*1dd00*/  STL.64 [R1+0xe08], R20 ;  /* 0x000e081401007387 */ /* 0x000fe80000100a00 */
[----:B------:R-:W2:Y:S04]  /*1dd10*/  LDL.LU.64 R42, [R1+0xbb0] ;  /* 0x000bb000012a7983 */ /* 0x000ea80000300a00 */
[----:B------:R1:W-:Y:S04]  /*1dd20*/  STL.64 [R1+0xe10], R12 ;  /* 0x000e100c01007387 */ /* 0x0003e80000100a00 */
[----:B------:R-:W2:Y:S04]  /*1dd30*/  LDL.LU.64 R66, [R1+0xb80] ;  /* 0x000b800001427983 */ /* 0x000ea80000300a00 */
[----:B------:R2:W-:Y:S04]  /*1dd40*/  STL.64 [R1+0xe18], R10 ;  /* 0x000e180a01007387 */ /* 0x0005e80000100a00 */
[----:B------:R-:W2:Y:S04]  /*1dd50*/  LDL.LU.64 R58, [R1+0xb70] ;  /* 0x000b7000013a7983 */ /* 0x000ea80000300a00 */
[----:B------:R-:W2:Y:S04]  /*1dd60*/  LDL.LU.64 R50, [R1+0xb60] ;  /* 0x000b600001327983 */ /* 0x000ea80000300a00 */
[----:B------:R-:W2:Y:S04]  /*1dd70*/  LDL.LU.64 R234, [R1+0xb50] ;  /* 0x000b500001ea7983 */ /* 0x000ea80000300a00 */
[----:B------:R-:W2:Y:S01]  /*1dd80*/  LDL.LU.64 R226, [R1+0xb38] ;  /* 0x000b380001e27983 */ /* 0x000ea20000300a00 */
[----:B------:R-:W-:-:S03]  /*1dd90*/  IMAD.WIDE R68, R4, 0x4, R98 ;  /* 0x0000000404447825 */ /* 0x000fc600078e0262 */
[----:B------:R-:W-:Y:S01]  /*1dda0*/  @!PT LDS RZ, [RZ] ;  /* 0x00000000fffff984 */ /* 0x000fe20000000800 */
[----:B------:R-:W-:Y:S01]  /*1ddb0*/  @!PT LDS RZ, [RZ] ;  /* 0x00000000fffff984 */ /* 0x000fe20000000800 */
[----:B------:R-:W-:Y:S01]  /*1ddc0*/  @!PT LDS RZ, [RZ] ;  /* 0x00000000fffff984 */ /* 0x000fe20000000800 */
[----:B------:R-:W-:Y:S04]  /*1ddd0*/  LDGSTS.E [R245+-0x60000], desc[UR4][R28.64], !P2 ;  /* 0xa00000001cf57fae */ /* 0x000fe8000d121844 */
[----:B------:R-:W-:Y:S04]  /*1dde0*/  STL.64 [R1+0xe20], R68 ;  /* 0x000e204401007387 */ /* 0x000fe80000100a00 */
[----:B------:R-:W-:Y:S04]  /*1ddf0*/  LDGSTS.E [R245+-0x5c000], desc[UR4][R20.64], !P2 ;  /* 0xa400000014f57fae */ /* 0x000fe8000d121844 */
[----:B------:R1:W-:Y:S04]  /*1de00*/  LDGSTS.E [R245+-0x5fffc], desc[UR4][R12.64], !P1 ;  /* 0xa00040000cf57fae */ /* 0x0003e8000c921844 */
[----:B------:R2:W-:Y:S04]  /*1de10*/  LDGSTS.E [R245+-0x5bffc], desc[UR4][R10.64], !P1 ;  /* 0xa40040000af57fae */ /* 0x0005e8000c921844 */
[----:B------:R-:W-:Y:S01]  /*1de20*/  LDGSTS.E [R245+-0x5fff8], desc[UR4][R68.64], !P6 ;  /* 0xa000800044f57fae */ /* 0x000fe2000f121844 */
[----:B------:R-:W-:Y:S01]  /*1de30*/  ISETP.GE.U32.AND P3, PT, R252, 0x7fffff1f, PT ;  /* 0x7fffff1ffc00780c */ /* 0x000fe20003f66070 */
[C---:B----4-:R-:W-:Y:S01]  /*1de40*/  IMAD.WIDE R26, R4.reuse, 0x4, R26 ;  /* 0x00000004041a7825 */ /* 0x050fe200078e021a */
[----:B-1----:R-:W1:Y:S03]  /*1de50*/  LDC R13, c[0x0][0x230] ;  /* 0x00008c00ff0d7b82 */ /* 0x002e660000000800 */
[C---:B---3--:R-:W-:Y:S01]  /*1de60*/  IMAD.WIDE R60, R4.reuse, 0x4, R90 ;  /* 0x00000004043c7825 */ /* 0x048fe200078e025a */
[----:B------:R-:W-:Y:S03]  /*1de70*/  STL.64 [R1+0xe30], R26 ;  /* 0x000e301a01007387 */ /* 0x000fe60000100a00 */
[C---:B--2---:R-:W-:Y:S01]  /*1de80*/  IMAD.WIDE R52, R4.reuse, 0x4, R82 ;  /* 0x0000000404347825 */ /* 0x044fe200078e0252 */
[----:B------:R-:W-:Y:S01]  /*1de90*/  STL.64 [R1+0x1230], R60 ;  /* 0x0012303c01007387 */ /* 0x000fe20000100a00 */
[----:B------:R-:W2:Y:S02]  /*1dea0*/  LDC R12, c[0x0][0x230] ;  /* 0x00008c00ff0c7b82 */ /* 0x000ea40000000800 */
[C---:B------:R-:W-:Y:S01]  /*1deb0*/  IMAD.WIDE R44, R4.reuse, 0x4, R74 ;  /* 0x00000004042c7825 */ /* 0x040fe200078e024a */
[----:B------:R-:W-:Y:S03]  /*1dec0*/  STL.64 [R1+0x1240], R52 ;  /* 0x0012403401007387 */ /* 0x000fe60000100a00 */
[C---:B------:R-:W-:Y:S01]  /*1ded0*/  IMAD.WIDE R34, R4.reuse, 0x4, R34 ;  /* 0x0000000404227825 */ /* 0x040fe200078e0222 */
[----:B------:R-:W-:Y:S01]  /*1dee0*/  STL.64 [R1+0x1250], R44 ;  /* 0x0012502c01007387 */ /* 0x000fe20000100a00 */
[----:B------:R-:W3:Y:S02]  /*1def0*/  LDC R21, c[0x0][0x230] ;  /* 0x00008c00ff157b82 */ /* 0x000ee40000000800 */
[----:B------:R-:W-:-:S06]  /*1df00*/  IMAD.WIDE R42, R4, 0x4, R42 ;  /* 0x00000004042a7825 */ /* 0x000fcc00078e022a */
[----:B------:R-:W4:Y:S01]  /*1df10*/  LDC R11, c[0x0][0x230] ;  /* 0x00008c00ff0b7b82 */ /* 0x000f220000000800 */
[----:B------:R1:W-:Y:S01]  /*1df20*/  STL.64 [R1+0xe28], R42 ;  /* 0x000e282a01007387 */ /* 0x0003e20000100a00 */
[----:B------:R-:W-:-:S03]  /*1df30*/  IMAD.WIDE R66, R4, 0x4, R66 ;  /* 0x0000000404427825 */ /* 0x000fc600078e0242 */
[----:B------:R3:W-:Y:S03]  /*1df40*/  STL.64 [R1+0x1260], R34 ;  /* 0x0012602201007387 */ /* 0x0007e60000100a00 */
[----:B------:R-:W4:Y:S01]  /*1df50*/  LDC R10, c[0x0][0x230] ;  /* 0x00008c00ff0a7b82 */ /* 0x000f220000000800 */
[C---:B------:R-:W-:Y:S01]  /*1df60*/  IMAD.WIDE R58, R4.reuse, 0x4, R58 ;  /* 0x00000004043a7825 */ /* 0x040fe200078e023a */
[----:B------:R4:W-:Y:S06]  /*1df70*/  STL.64 [R1+0xe38], R66 ;  /* 0x000e384201007387 */ /* 0x0009ec0000100a00 */
[----:B------:R-:W4:Y:S01]  /*1df80*/  LDC R20, c[0x0][0x230] ;  /* 0x00008c00ff147b82 */ /* 0x000f220000000800 */
[C---:B------:R-:W-:Y:S01]  /*1df90*/  IMAD.WIDE R50, R4.reuse, 0x4, R50 ;  /* 0x0000000404327825 */ /* 0x040fe200078e0232 */
[----:B------:R-:W-:Y:S03]  /*1dfa0*/  STL.64 [R1+0x1238], R58 ;  /* 0x0012383a01007387 */ /* 0x000fe60000100a00 */
[C---:B------:R-:W-:Y:S01]  /*1dfb0*/  IMAD.WIDE R36, R4.reuse, 0x4, R234 ;  /* 0x0000000404247825 */ /* 0x040fe200078e02ea */
[----:B------:R-:W-:Y:S03]  /*1dfc0*/  STL.64 [R1+0x1248], R50 ;  /* 0x0012483201007387 */ /* 0x000fe60000100a00 */
[----:B------:R-:W-:Y:S01]  /*1dfd0*/  IMAD.WIDE R28, R4, 0x4, R226 ;  /* 0x00000004041c7825 */ /* 0x000fe200078e02e2 */
[----:B------:R-:W-:Y:S04]  /*1dfe0*/  LDGSTS.E [R245+-0x5bff8], desc[UR4][R42.64], !P6 ;  /* 0xa40080002af57fae */ /* 0x000fe8000f121844 */
[----:B------:R-:W-:Y:S04]  /*1dff0*/  STL.64 [R1+0x1258], R36 ;  /* 0x0012582401007387 */ /* 0x000fe80000100a00 */
[----:B------:R-:W-:Y:S04]  /*1e000*/  LDGSTS.E [R245+-0x5fff4], desc[UR4][R26.64], !P4 ;  /* 0xa000c0001af57fae */ /* 0x000fe8000e121844 */
[----:B-1----:R-:W4:Y:S04]  /*1e010*/  LDL.LU.64 R42, [R1+0xb30] ;  /* 0x000b3000012a7983 */ /* 0x002f280000300a00 */
[----:B------:R1:W-:Y:S04]  /*1e020*/  STL.64 [R1+0x1268], R28 ;  /* 0x0012681c01007387 */ /* 0x0003e80000100a00 */
[----:B------:R-:W4:Y:S04]  /*1e030*/  LDL.LU.64 R26, [R1+0xb28] ;  /* 0x000b2800011a7983 */ /* 0x000f280000300a00 */
[----:B------:R-:W4:Y:S04]  /*1e040*/  LDL.LU.64 R234, [R1+0xb20] ;  /* 0x000b200001ea7983 */ /* 0x000f280000300a00 */
[----:B------:R-:W4:Y:S01]  /*1e050*/  LDL.LU.64 R226, [R1+0xb18] ;  /* 0x000b180001e27983 */ /* 0x000f220000300a00 */
[----:B------:R-:W-:-:S02]  /*1e060*/  VIADD R252, R19, 0xffffff5c ;  /* 0xffffff5c13fc7836 */ /* 0x000fc40000000000 */
[----:B------:R-:W2:Y:S01]  /*1e070*/  LDC R19, c[0x0][0x230] ;  /* 0x00008c00ff137b82 */ /* 0x000ea20000000800 */
[----:B------:R-:W-:Y:S01]  /*1e080*/  VIADD R18, R18, 0xffffff5d ;  /* 0xffffff5d12127836 */ /* 0x000fe20000000000 */
[----:B------:R-:W-:Y:S04]  /*1e090*/  LDGSTS.E [R245+-0x5bff4], desc[UR4][R66.64], !P4 ;  /* 0xa400c00042f57fae */ /* 0x000fe8000e121844 */
[----:B------:R-:W-:Y:S01]  /*1e0a0*/  ISETP.GE.U32.AND P2, PT, R18, 0x7fffff1e, PT ;  /* 0x7fffff1e1200780c */ /* 0x000fe20003f46070 */
[----:B------:R-:W-:Y:S01]  /*1e0b0*/  LDGSTS.E [R245+-0x58000], desc[UR4][R60.64], !P5 ;  /* 0xa80000003cf57fae */ /* 0x000fe2000e921844 */
[----:B------:R-:W1:Y:S01]  /*1e0c0*/  LDC R18, c[0x0][0x230] ;  /* 0x00008c00ff127b82 */ /* 0x000e620000000800 */
[----:B------:R-:W-:Y:S02]  /*1e0d0*/  ISETP.GE.U32.AND P1, PT, R252, 0x7fffff1d, PT ;  /* 0x7fffff1dfc00780c */ /* 0x000fe40003f26070 */
[----:B------:R-:W-:Y:S01]  /*1e0e0*/  LDGSTS.E [R245+-0x54000], desc[UR4][R58.64], !P5 ;  /* 0xac0000003af57fae */ /* 0x000fe2000e921844 */
[----:B------:R-:W-:-:S03]  /*1e0f0*/  VIADD R252, R107, 0xffffff7a ;  /* 0xffffff7a6bfc7836 */ /* 0x000fc60000000000 */
[----:B------:R-:W-:Y:S04]  /*1e100*/  LDGSTS.E [R245+-0x57ffc], desc[UR4][R52.64], !P3 ;  /* 0xa800400034f57fae */ /* 0x000fe8000d921844 */
[----:B------:R-:W-:Y:S04]  /*1e110*/  LDGSTS.E [R245+-0x53ffc], desc[UR4][R50.64], !P3 ;  /* 0xac00400032f57fae */ /* 0x000fe8000d921844 */
[----:B------:R-:W-:Y:S01]  /*1e120*/  LDGSTS.E [R245+-0x57ff8], desc[UR4][R44.64], !P2 ;  /* 0xa80080002cf57fae */ /* 0x000fe2000d121844 */
[----:B--2---:R-:W-:-:S03]  /*1e130*/  VIADD R19, R19, 0xffffff7b ;  /* 0xffffff7b13137836 */ /* 0x004fc60000000000 */
[----:B------:R-:W-:Y:S01]  /*1e140*/  LDGSTS.E [R245+-0x53ff8], desc[UR4][R36.64], !P2 ;  /* 0xac00800024f57fae */ /* 0x000fe2000d121844 */
[----:B------:R-:W-:Y:S01]  /*1e150*/  VIADD R13, R13, 0xffffff79 ;  /* 0xffffff790d0d7836 */ /* 0x000fe20000000000 */
[----:B------:R-:W-:Y:S02]  /*1e160*/  ISETP.GE.U32.AND P6, PT, R19, 0x7fffff3c, PT ;  /* 0x7fffff3c1300780c */ /* 0x000fe40003fc6070 */
[----:B------:R-:W-:Y:S01]  /*1e170*/  LDGSTS.E [R245+-0x57ff4], desc[UR4][R34.64], !P1 ;  /* 0xa800c00022f57fae */ /* 0x000fe2000c921844 */
[----:B------:R-:W-:-:S03]  /*1e180*/  VIADD R12, R12, 0xffffff78 ;  /* 0xffffff780c0c7836 */ /* 0x000fc60000000000 */
[----:B------:R-:W2:Y:S01]  /*1e190*/  LDL.LU.64 R98, [R1+0xb10] ;  /* 0x000b100001627983 */ /* 0x000ea20000300a00 */
[----:B------:R-:W-:Y:S01]  /*1e1a0*/  ISETP.GE.U32.AND P2, PT, R13, 0x7fffff3a, PT ;  /* 0x7fffff3a0d00780c */ /* 0x000fe20003f46070 */
[----:B------:R-:W2:Y:S02]  /*1e1b0*/  LDC R19, c[0x0][0x230] ;  /* 0x00008c00ff137b82 */ /* 0x000ea40000000800 */
[----:B------:R1:W-:Y:S01]  /*1e1c0*/  LDGSTS.E [R245+-0x53ff4], desc[UR4][R28.64], !P1 ;  /* 0xac00c0001cf57fae */ /* 0x0003e2000c921844 */
[----:B------:R-:W-:Y:S01]  /*1e1d0*/  ISETP.GE.U32.AND P1, PT, R252, 0x7fffff3b, PT ;  /* 0x7fffff3bfc00780c */ /* 0x000fe20003f26070 */
[----:B---3--:R-:W-:Y:S02]  /*1e1e0*/  VIADD R252, R21, 0xffffff5b ;  /* 0xffffff5b15fc7836 */ /* 0x008fe40000000000 */
[----:B------:R-:W3:Y:S01]  /*1e1f0*/  LDL.LU.64 R34, [R1+0xaf8] ;  /* 0x000af80001227983 */ /* 0x000ee20000300a00 */
[----:B------:R-:W-:Y:S01]  /*1e200*/  ISETP.GE.U32.AND P3, PT, R12, 0x7fffff39, PT ;  /* 0x7fffff390c00780c */ /* 0x000fe20003f66070 */
[----:B------:R-:W3:Y:S02]  /*1e210*/  LDC R21, c[0x0][0x230] ;  /* 0x00008c00ff157b82 */ /* 0x000ee40000000800 */
[----:B------:R-:W3:Y:S01]  /*1e220*/  LDL.LU.64 R90, [R1+0xae8] ;  /* 0x000ae800015a7983 */ /* 0x000ee20000300a00 */
[----:B-1----:R-:W-:-:S03]  /*1e230*/  VIADD R245, R18, 0xffffff5a ;  /* 0xffffff5a12f57836 */ /* 0x002fc60000000000 */
[----:B------:R-:W3:Y:S01]  /*1e240*/  LDL.LU.64 R82, [R1+0xad8] ;  /* 0x000ad80001527983 */ /* 0x000ee20000300a00 */
[----:B------:R-:W-:Y:S01]  /*1e250*/  ISETP.GE.U32.AND P4, PT, R252, 0x7fffff1c, PT ;  /* 0x7fffff1cfc00780c */ /* 0x000fe20003f86070 */
[----:B----4-:R-:W-:Y:S01]  /*1e260*/  VIADD R252, R11, 0xffffff59 ;  /* 0xffffff590bfc7836 */ /* 0x010fe20000000000 */
[----:B------:R-:W1:Y:S01]  /*1e270*/  LDC R18, c[0x0][0x230] ;  /* 0x00008c00ff127b82 */ /* 0x000e620000000800 */
[----:B------:R-:W4:Y:S01]  /*1e280*/  LDL.LU.64 R74, [R1+0xac8] ;  /* 0x000ac800014a7983 */ /* 0x000f220000300a00 */
[----:B------:R-:W-:Y:S01]  /*1e290*/  ISETP.GE.U32.AND P5, PT, R245, 0x7fffff1b, PT ;  /* 0x7fffff1bf500780c */ /* 0x000fe20003fa6070 */
[----:B------:R-:W-:Y:S02]  /*1e2a0*/  VIADD R245, R10, 0xffffff58 ;  /* 0xffffff580af57836 */ /* 0x000fe40000000000 */
[----:B------:R-:W4:Y:S01]  /*1e2b0*/  LDL.LU.64 R66, [R1+0xa98] ;  /* 0x000a980001427983 */ /* 0x000f220000300a00 */
[----:B------:R-:W-:-:S05]  /*1e2c0*/  IMAD.WIDE R28, R4, 0x4, R42 ;  /* 0x00000004041c7825 */ /* 0x000fca00078e022a */
[----:B------:R-:W-:Y:S01]  /*1e2d0*/  STL.64 [R1+0xe40], R28 ;  /* 0x000e401c01007387 */ /* 0x000fe20000100a00 */
[----:B------:R-:W-:-:S03]  /*1e2e0*/  IMAD.WIDE R26, R4, 0x4, R26 ;  /* 0x00000004041a7825 */ /* 0x000fc600078e021a */
[----:B------:R-:W4:Y:S01]  /*1e2f0*/  LDL.LU.64 R42, [R1+0xb40] ;  /* 0x000b4000012a7983 */ /* 0x000f220000300a00 */
[----:B------:R-:W-:-:S03]  /*1e300*/  IMAD.WIDE R12, R4, 0x4, R234 ;  /* 0x00000004040c7825 */ /* 0x000fc600078e02ea */
[----:B------:R1:W-:Y:S01]  /*1e310*/  STL.64 [R1+0xe48], R26 ;  /* 0x000e481a01007387 */ /* 0x0003e20000100a00 */
[----:B------:R-:W-:-:S03]  /*1e320*/  IMAD.WIDE R10, R4, 0x4, R226 ;  /* 0x00000004040a7825 */ /* 0x000fc600078e02e2 */
[----:B------:R-:W4:Y:S04]  /*1e330*/  LDL.LU.64 R58, [R1+0xb08] ;  /* 0x000b0800013a7983 */ /* 0x000f280000300a00 */
[----:B------:R2:W-:Y:S04]  /*1e340*/  STL.64 [R1+0xe50], R12 ;  /* 0x000e500c01007387 */ /* 0x0005e80000100a00 */
[----:B------:R-:W-:Y:S04]  /*1e350*/  LDGSTS.E [R246+-0x60000], desc[UR4][R28.64], !P6 ;  /* 0xa00000001cf67fae */ /* 0x000fe8000f121844 */
[----:B------:R-:W4:Y:S04]  /*1e360*/  LDL.LU.64 R50, [R1+0xaf0] ;  /* 0x000af00001327983 */ /* 0x000f280000300a00 */
[----:B------:R-:W-:Y:S04]  /*1e370*/  LDGSTS.E [R246+-0x5c000], desc[UR4][R26.64], !P6 ;  /* 0xa40000001af67fae */ /* 0x000fe8000f121844 */
[----:B------:R4:W-:Y:S04]  /*1e380*/  STL.64 [R1+0xe58], R10 ;  /* 0x000e580a01007387 */ /* 0x0009e80000100a00 */
[----:B------:R2:W-:Y:S04]  /*1e390*/  LDGSTS.E [R246+-0x5fffc], desc[UR4][R12.64], !P1 ;  /* 0xa00040000cf67fae */ /* 0x0005e8000c921844 */
[----:B-1----:R-:W4:Y:S04]  /*1e3a0*/  LDL.LU.64 R26, [R1+0xae0] ;  /* 0x000ae000011a7983 */ /* 0x002f280000300a00 */
[----:B------:R-:W4:Y:S04]  /*1e3b0*/  LDL.LU.64 R234, [R1+0xad0] ;  /* 0x000ad00001ea7983 */ /* 0x000f280000300a00 */
[----:B------:R-:W4:Y:S01]  /*1e3c0*/  LDL.LU.64 R226, [R1+0xac0] ;  /* 0x000ac00001e27983 */ /* 0x000f220000300a00 */
[C---:B--2---:R-:W-:Y:S01]  /*1e3d0*/  IMAD.WIDE R68, R4.reuse, 0x4, R98 ;  /* 0x0000000404447825 */ /* 0x044fe200078e0262 */
[----:B------:R-:W1:Y:S02]  /*1e3e0*/  LDC R12, c[0x0][0x230] ;  /* 0x00008c00ff0c7b82 */ /* 0x000e640000000800 */
[----:B------:R2:W-:Y:S01]  /*1e3f0*/  LDGSTS.E [R246+-0x5bffc], desc[UR4][R10.64], !P1 ;  /* 0xa40040000af67fae */ /* 0x0005e2000c921844 */
[----:B---3--:R-:W-:-:S03]  /*1e400*/  IMAD.WIDE R34, R4, 0x4, R34 ;  /* 0x0000000404227825 */ /* 0x008fc600078e0222 */
[----:B------:R-:W-:Y:S02]  /*1e410*/  STL.64 [R1+0xe60], R68 ;  /* 0x000e604401007387 */ /* 0x000fe40000100a00 */
[----:B------:R-:W3:Y:S01]  /*1e420*/  LDC R13, c[0x0][0x230] ;  /* 0x00008c00ff0d7b82 */ /* 0x000ee20000000800 */
[C---:B------:R-:W-:Y:S01]  /*1e430*/  IMAD.WIDE R60, R4.reuse, 0x4, R90 ;  /* 0x00000004043c7825 */ /* 0x040fe200078e025a */
[----:B------:R-:W-:Y:S03]  /*1e440*/  STL.64 [R1+0xe70], R34 ;  /* 0x000e702201007387 */ /* 0x000fe60000100a00 */
[C---:B------:R-:W-:Y:S01]  /*1e450*/  IMAD.WIDE R52, R4.reuse, 0x4, R82 ;  /* 0x0000000404347825 */ /* 0x040fe200078e0252 */
[----:B------:R-:W-:Y:S03]  /*1e460*/  STL.64 [R1+0x1270], R60 ;  /* 0x0012703c01007387 */ /* 0x000fe60000100a00 */
[C---:B----4-:R-:W-:Y:S01]  /*1e470*/  IMAD.WIDE R44, R4.reuse, 0x4, R74 ;  /* 0x00000004042c7825 */ /* 0x050fe200078e024a */
[----:B------:R-:W-:Y:S03]  /*1e480*/  STL.64 [R1+0x1280], R52 ;  /* 0x0012803401007387 */ /* 0x000fe60000100a00 */
[C---:B------:R-:W-:Y:S01]  /*1e490*/  IMAD.WIDE R28, R4.reuse, 0x4, R66 ;  /* 0x00000004041c7825 */ /* 0x040fe200078e0242 */
[----:B------:R-:W-:Y:S03]  /*1e4a0*/  STL.64 [R1+0x1290], R44 ;  /* 0x0012902c01007387 */ /* 0x000fe60000100a00 */
[----:B------:R-:W-:Y:S01]  /*1e4b0*/  IMAD.WIDE R42, R4, 0x4, R42 ;  /* 0x00000004042a7825 */ /* 0x000fe200078e022a */
[----:B------:R-:W-:Y:S01]  /*1e4c0*/  LDGSTS.E [R246+-0x5fff8], desc[UR4][R68.64], !P2 ;  /* 0xa000800044f67fae */ /* 0x000fe2000d121844 */
[----:B------:R-:W-:Y:S01]  /*1e4d0*/  ISETP.GE.U32.AND P6, PT, R252, 0x7fffff1a, PT ;  /* 0x7fffff1afc00780c */ /* 0x000fe20003fc6070 */
[----:B--2---:R-:W2:Y:S02]  /*1e4e0*/  LDC R11, c[0x0][0x230] ;  /* 0x00008c00ff0b7b82 */ /* 0x004ea40000000800 */
[----:B------:R4:W-:Y:S01]  /*1e4f0*/  STL.64 [R1+0xe68], R42 ;  /* 0x000e682a01007387 */ /* 0x0009e20000100a00 */
[----:B------:R-:W-:-:S03]  /*1e500*/  IMAD.WIDE R66, R4, 0x4, R58 ;  /* 0x0000000404427825 */ /* 0x000fc600078e023a */
[----:B------:R-:W-:Y:S02]  /*1e510*/  STL.64 [R1+0x12a0], R28 ;  /* 0x0012a01c01007387 */ /* 0x000fe40000100a00 */
[----:B------:R-:W2:Y:S02]  /*1e520*/  LDC R10, c[0x0][0x230] ;  /* 0x00008c00ff0a7b82 */ /* 0x000ea40000000800 */
[----:B------:R3:W-:Y:S04]  /*1e530*/  STL.64 [R1+0xe78], R66 ;  /* 0x000e784201007387 */ /* 0x0007e80000100a00 */
[----:B------:R-:W-:Y:S01]  /*1e540*/  LDGSTS.E [R246+-0x5bff8], desc[UR4][R42.64], !P2 ;  /* 0xa40080002af67fae */ /* 0x000fe2000d121844 */
[----:B------:R-:W-:-:S03]  /*1e550*/  IMAD.WIDE R58, R4, 0x4, R50 ;  /* 0x00000004043a7825 */ /* 0x000fc600078e0232 */
[----:B------:R-:W-:Y:S04]  /*1e560*/  LDGSTS.E [R246+-0x5fff4], desc[UR4][R34.64], !P3 ;  /* 0xa000c00022f67fae */ /* 0x000fe8000d921844 */
[----:B------:R-:W-:Y:S01]  /*1e570*/  STL.64 [R1+0x1278], R58 ;  /* 0x0012783a01007387 */ /* 0x000fe20000100a00 */
[C---:B------:R-:W-:Y:S01]  /*1e580*/  IMAD.WIDE R36, R4.reuse, 0x4, R234 ;  /* 0x0000000404247825 */ /* 0x040fe200078e02ea */
[----:B------:R-:W-:Y:S02]  /*1e590*/  ISETP.GE.U32.AND P1, PT, R245, 0x7fffff19, PT ;  /* 0x7fffff19f500780c */ /* 0x000fe40003f26070 */
[----:B------:R-:W-:Y:S01]  /*1e5a0*/  LDGSTS.E [R246+-0x5bff4], desc[UR4][R66.64], !P3 ;  /* 0xa400c00042f67fae */ /* 0x000fe2000d921844 */
[----:B------:R-:W-:-:S03]  /*1e5b0*/  IMAD.WIDE R50, R4, 0x4, R26 ;  /* 0x0000000404327825 */ /* 0x000fc600078e021a */
[----:B------:R-:W-:Y:S01]  /*1e5c0*/  LDGSTS.E [R246+-0x58000], desc[UR4][R60.64], !P4 ;  /* 0xa80000003cf67fae */ /* 0x000fe2000e121844 */
[----:B------:R-:W-:-:S03]  /*1e5d0*/  IMAD.WIDE R26, R4, 0x4, R226 ;  /* 0x00000004041a7825 */ /* 0x000fc600078e02e2 */
[----:B------:R-:W-:Y:S04]  /*1e5e0*/  STL.64 [R1+0x1288], R50 ;  /* 0x0012883201007387 */ /* 0x000fe80000100a00 */
[----:B------:R-:W-:Y:S04]  /*1e5f0*/  STL.64 [R1+0x1298], R36 ;  /* 0x0012982401007387 */ /* 0x000fe80000100a00 */
[----:B----4-:R-:W4:Y:S04]  /*1e600*/  LDL.LU.64 R42, [R1+0xab8] ;  /* 0x000ab800012a7983 */ /* 0x010f280000300a00 */
[----:B------:R2:W-:Y:S04]  /*1e610*/  STL.64 [R1+0x12a8], R26 ;  /* 0x0012a81a01007387 */ /* 0x0005e80000100a00 */
[----:B------:R-:W4:Y:S04]  /*1e620*/  LDL.LU.64 R34, [R1+0xab0] ;  /* 0x000ab00001227983 */ /* 0x000f280000300a00 */
[----:B------:R-:W4:Y:S04]  /*1e630*/  LDL.LU.64 R234, [R1+0xaa8] ;  /* 0x000aa80001ea7983 */ /* 0x000f280000300a00 */
[----:B------:R-:W4:Y:S01]  /*1e640*/  LDL.LU.64 R226, [R1+0xaa0] ;  /* 0x000aa00001e27983 */ /* 0x000f220000300a00 */
[----:B------:R-:W-:-:S02]  /*1e650*/  VIADD R245, R19, 0xffffff76 ;  /* 0xffffff7613f57836 */ /* 0x000fc40000000000 */
[----:B-1----:R-:W-:Y:S01]  /*1e660*/  VIADD R12, R12, 0xffffff75 ;  /* 0xffffff750c0c7836 */ /* 0x002fe20000000000 */
[----:B------:R-:W-:Y:S01]  /*1e670*/  LDGSTS.E [R246+-0x54000], desc[UR4][R58.64], !P4 ;  /* 0xac0000003af67fae */ /* 0x000fe2000e121844 */
[----:B------:R-:W-:Y:S01]  /*1e680*/  VIADD R252, R20, 0xffffff77 ;  /* 0xffffff7714fc7836 */ /* 0x000fe20000000000 */
[----:B------:R-:W1:Y:S02]  /*1e690*/  LDC R19, c[0x0][0x230] ;  /* 0x00008c00ff137b82 */ /* 0x000e640000000800 */
[----:B------:R-:W-:Y:S04]  /*1e6a0*/  LDGSTS.E [R246+-0x57ffc], desc[UR4][R52.64], !P5 ;  /* 0xa800400034f67fae */ /* 0x000fe8000e921844 */
[----:B------:R-:W-:Y:S04]  /*1e6b0*/  LDGSTS.E [R246+-0x53ffc], desc[UR4][R50.64], !P5 ;  /* 0xac00400032f67fae */ /* 0x000fe8000e921844 */
[----:B---3--:R-:W3:Y:S01]  /*1e6c0*/  LDL.LU.64 R66, [R1+0xa90] ;  /* 0x000a900001427983 */ /* 0x008ee20000300a00 */
[----:B------:R-:W-:Y:S01]  /*1e6d0*/  ISETP.GE.U32.AND P2, PT, R12, 0x7fffff36, PT ;  /* 0x7fffff360c00780c */ /* 0x000fe20003f46070 */
[----:B------:R-:W1:Y:S02]  /*1e6e0*/  LDC R20, c[0x0][0x230] ;  /* 0x00008c00ff147b82 */ /* 0x000e640000000800 */
[----:B------:R-:W-:Y:S04]  /*1e6f0*/  LDGSTS.E [R246+-0x57ff8], desc[UR4][R44.64], !P6 ;  /* 0xa80080002cf67fae */ /* 0x000fe8000f121844 */
[----:B------:R-:W-:Y:S04]  /*1e700*/  LDGSTS.E [R246+-0x53ff8], desc[UR4][R36.64], !P6 ;  /* 0xac00800024f67fae */ /* 0x000fe8000f121844 */
[----:B------:R-:W-:Y:S04]  /*1e710*/  LDGSTS.E [R246+-0x57ff4], desc[UR4][R28.64], !P1 ;  /* 0xa800c0001cf67fae */ /* 0x000fe8000c921844 */
[----:B------:R2:W-:Y:S01]  /*1e720*/  LDGSTS.E [R246+-0x53ff4], desc[UR4][R26.64], !P1 ;  /* 0xac00c0001af67fae */ /* 0x0005e2000c921844 */
[----:B------:R-:W-:Y:S01]  /*1e730*/  ISETP.GE.U32.AND P1, PT, R245, 0x7fffff37, PT ;  /* 0x7fffff37f500780c */ /* 0x000fe20003f26070 */
[----:B------:R-:W-:-:S05]  /*1e740*/  VIADD R245, R13, 0xffffff56 ;  /* 0xffffff560df57836 */ /* 0x000fca0000000000 */
[----:B------:R-:W-:Y:S01]  /*1e750*/  ISETP.GE.U32.AND P5, PT, R245, 0x7fffff17, PT ;  /* 0x7fffff17f500780c */ /* 0x000fe20003fa6070 */
[----:B--2---:R-:W-:Y:S01]  /*1e760*/  VIADD R246, R18, 0xffffff57 ;  /* 0xffffff5712f67836 */ /* 0x004fe20000000000 */
[----:B------:R-:W2:Y:S01]  /*1e770*/  LDL.LU.64 R26, [R1+0xa80] ;  /* 0x000a8000011a7983 */ /* 0x000ea20000300a00 */
[----:B------:R-:W-:Y:S02]  /*1e780*/  VIADD R245, R10, 0xffffff54 ;  /* 0xffffff540af57836 */ /* 0x000fe40000000000 */
[----:B----4-:R-:W-:Y:S01]  /*1e790*/  IMAD.WIDE R36, R4, 0x4, R42 ;  /* 0x0000000404247825 */ /* 0x010fe200078e022a */
[----:B------:R-:W4:Y:S01]  /*1e7a0*/  LDL.LU.64 R58, [R1+0xa70] ;  /* 0x000a7000013a7983 */ /* 0x000f220000300a00 */
[----:B------:R-:W-:Y:S01]  /*1e7b0*/  ISETP.GE.U32.AND P4, PT, R246, 0x7fffff18, PT ;  /* 0x7fffff18f600780c */ /* 0x000fe20003f86070 */
[----:B------:R-:W4:Y:S02]  /*1e7c0*/  LDC R18, c[0x0][0x230] ;  /* 0x00008c00ff127b82 */ /* 0x000f240000000800 */
[----:B------:R-:W4:Y:S01]  /*1e7d0*/  LDL.LU.64 R50, [R1+0xa60] ;  /* 0x000a600001327983 */ /* 0x000f220000300a00 */
[----:B------:R-:W-:-:S03]  /*1e7e0*/  IMAD.WIDE R28, R4, 0x4, R34 ;  /* 0x00000004041c7825 */ /* 0x000fc600078e0222 */
[----:B------:R-:W4:Y:S01]  /*1e7f0*/  LDL.LU.64 R42, [R1+0xa50] ;  /* 0x000a5000012a7983 */ /* 0x000f220000300a00 */
[----:B------:R-:W-:-:S03]  /*1e800*/  IMAD.WIDE R12, R4, 0x4, R234 ;  /* 0x00000004040c7825 */ /* 0x000fc600078e02ea */
[----:B------:R-:W4:Y:S01]  /*1e810*/  LDL.LU.64 R98, [R1+0xa40] ;  /* 0x000a400001627983 */ /* 0x000f220000300a00 */
[----:B------:R-:W-:-:S03]  /*1e820*/  VIADD R246, R11, 0xffffff55 ;  /* 0xffffff550bf67836 */ /* 0x000fc60000000000 */
[----:B------:R-:W-:Y:S01]  /*1e830*/  STL.64 [R1+0xe80], R36 ;  /* 0x000e802401007387 */ /* 0x000fe20000100a00 */
[----:B------:R-:W-:-:S03]  /*1e840*/  IMAD.WIDE R10, R4, 0x4, R226 ;  /* 0x00000004040a7825 */ /* 0x000fc600078e02e2 */
[----:B------:R-:W4:Y:S04]  /*1e850*/  LDL.LU.64 R34, [R1+0xa88] ;  /* 0x000a880001227983 */ /* 0x000f280000300a00 */
[----:B------:R-:W-:Y:S04]  /*1e860*/  STL.64 [R1+0xe88], R28 ;  /* 0x000e881c01007387 */ /* 0x000fe80000100a00 */
[----:B------:R-:W4:Y:S04]  /*1e870*/  LDL.LU.64 R90, [R1+0xa78] ;  /* 0x000a7800015a7983 */ /* 0x000f280000300a00 */
[----:B------:R1:W-:Y:S04]  /*1e880*/  STL.64 [R1+0xe90], R12 ;  /* 0x000e900c01007387 */ /* 0x0003e80000100a00 */
[----:B------:R-:W4:Y:S04]  /*1e890*/  LDL.LU.64 R82, [R1+0xa68] ;  /* 0x000a680001527983 */ /* 0x000f280000300a00 */
[----:B------:R4:W-:Y:S04]  /*1e8a0*/  STL.64 [R1+0xfb8], R10 ;  /* 0x000fb80a01007387 */ /* 0x0009e80000100a00 */
[----:B------:R-:W4:Y:S04]  /*1e8b0*/  LDL.LU.64 R74, [R1+0xa58] ;  /* 0x000a5800014a7983 */ /* 0x000f280000300a00 */
[----:B------:R-:W4:Y:S04]  /*1e8c0*/  LDL.LU.64 R234, [R1+0xa48] ;  /* 0x000a480001ea7983 */ /* 0x000f280000300a00 */
[----:B------:R-:W4:Y:S01]  /*1e8d0*/  LDL.LU.64 R226, [R1+0xa38] ;  /* 0x000a380001e27983 */ /* 0x000f220000300a00 */
[----:B------:R-:W-:Y:S01]  /*1e8e0*/  ISETP.GE.U32.AND P6, PT, R252, 0x7fffff38, PT ;  /* 0x7fffff38fc00780c */ /* 0x000fe20003fc6070 */
[----:B------:R-:W-:-:S02]  /*1e8f0*/  VIADD R252, R21, 0xffffff74 ;  /* 0xffffff7415fc7836 */ /* 0x000fc40000000000 */
[----:B---3--:R-:W-:-:S04]  /*1e900*/  IMAD.WIDE R66, R4, 0x4, R66 ;  /* 0x0000000404427825 */ /* 0x008fc800078e0242 */
[----:B--2---:R-:W-:Y:S01]  /*1e910*/  IMAD.WIDE R26, R4, 0x4, R26 ;  /* 0x00000004041a7825 */ /* 0x004fe200078e021a */
[----:B------:R-:W-:Y:S01]  /*1e920*/  ISETP.GE.U32.AND P3, PT, R252, 0x7fffff35, PT ;  /* 0x7fffff35fc00780c */ /* 0x000fe20003f66070 */
[----:B------:R-:W-:Y:S01]  /*1e930*/  STL.64 [R1+0xfc8], R66 ;  /* 0x000fc84201007387 */ /* 0x000fe20000100a00 */
[----:B------:R-:W2:Y:S03]  /*1e940*/  LDC R252, c[0x0][0x230] ;  /* 0x00008c00fffc7b82 */ /* 0x000ea60000000800 */
[----:B------:R-:W-:Y:S04]  /*1e950*/  LDGSTS.E [R247+-0x60000], desc[UR4][R36.64], !P6 ;  /* 0xa000000024f77fae */ /* 0x000fe8000f121844 */
[----:B------:R-:W-:Y:S04]  /*1e960*/  LDGSTS.E [R247+-0x5c000], desc[UR4][R28.64], !P6 ;  /* 0xa40000001cf77fae */ /* 0x000fe8000f121844 */
[----:B------:R-:W-:Y:S01]  /*1e970*/  STL.64 [R1+0xfe0], R26 ;  /* 0x000fe01a01007387 */ /* 0x000fe20000100a00 */
[----:B------:R-:W-:Y:S01]  /*1e980*/  ISETP.GE.U32.AND P6, PT, R246, 0x7fffff16, PT ;  /* 0x7fffff16f600780c */ /* 0x000fe20003fc6070 */
[----:B-1----:R-:W-:-:S02]  /*1e990*/  VIADD R246, R20, 0xffffff73 ;  /* 0xffffff7314f67836 */ /* 0x002fc40000000000 */
[----:B------:R1:W-:Y:S04]  /*1e9a0*/  LDGSTS.E [R247+-0x5fffc], desc[UR4][R12.64], !P1 ;  /* 0xa00040000cf77fae */ /* 0x0003e8000c921844 */
[----:B------:R3:W-:Y:S04]  /*1e9b0*/  LDGSTS.E [R247+-0x5bffc], desc[UR4][R10.64], !P1 ;  /* 0xa40040000af77fae */ /* 0x0007e8000c921844 */
[----:B------:R-:W-:Y:S01]  /*1e9c0*/  LDGSTS.E [R247+-0x5fff8], desc[UR4][R66.64], !P2 ;  /* 0xa000800042f77fae */ /* 0x000fe2000d121844 */
[----:B-1----:R-:W1:Y:S08]  /*1e9d0*/  LDC R13, c[0x0][0x230] ;  /* 0x00008c00ff0d7b82 */ /* 0x002e700000000800 */
[----:B------:R-:W2:Y:S01]  /*1e9e0*/  LDC R12, c[0x0][0x230] ;  /* 0x00008c00ff0c7b82 */ /* 0x000ea20000000800 */
[----:B----4-:R-:W-:-:S07]  /*1e9f0*/  IMAD.WIDE R58, R4, 0x4, R58 ;  /* 0x00000004043a7825 */ /* 0x010fce00078e023a */
[----:B---3--:R-:W3:Y:S01]  /*1ea00*/  LDC R11, c[0x0][0x230] ;  /* 0x00008c00ff0b7b82 */ /* 0x008ee20000000800 */
[C---:B------:R-:W-:Y:S01]  /*1ea10*/  IMAD.WIDE R50, R4.reuse, 0x4, R50 ;  /* 0x0000000404327825 */ /* 0x040fe200078e0232 */
[----:B------:R-:W-:Y:S03]  /*1ea20*/  STL.64 [R1+0x12b0], R58 ;  /* 0x0012b03a01007387 */ /* 0x000fe60000100a00 */
[C---:B------:R-:W-:Y:S01]  /*1ea30*/  IMAD.WIDE R42, R4.reuse, 0x4, R42 ;  /* 0x00000004042a7825 */ /* 0x040fe200078e022a */
[----:B------:R-:W-:Y:S02]  /*1ea40*/  STL.64 [R1+0x12c0], R50 ;  /* 0x0012c03201007387 */ /* 0x000fe40000100a00 */
[----:B------:R-:W4:Y:S01]  /*1ea50*/  LDC R10, c[0x0][0x230] ;  /* 0x00008c00ff0a7b82 */ /* 0x000f220000000800 */
[C---:B------:R-:W-:Y:S01]  /*1ea60*/  IMAD.WIDE R28, R4.reuse, 0x4, R98 ;  /* 0x00000004041c7825 */ /* 0x040fe200078e0262 */
[----:B------:R-:W-:Y:S03]  /*1ea70*/  STL.64 [R1+0x12d0], R42 ;  /* 0x0012d02a01007387 */ /* 0x000fe60000100a00 */
[----:B------:R-:W-:-:S05]  /*1ea80*/  IMAD.WIDE R34, R4, 0x4, R34 ;  /* 0x0000000404227825 */ /* 0x000fca00078e0222 */
[----:B------:R1:W-:Y:S01]  /*1ea90*/  STL.64 [R1+0xe98], R34 ;  /* 0x000e982201007387 */ /* 0x0003e20000100a00 */
        /* <DEDUP_REMOVED lines=17> */
[----:B------:R-:W-:-:S03]  /*1ebb0*/  ISETP.GE.U32.AND P1, PT, R245, 0x7fffff15, PT ;  /* 0x7fffff15f500780c */ /* 0x000fc60003f26070 */
[----:B------:R-:W-:Y:S04]  /*1ebc0*/  LDGSTS.E [R247+-0x5bff4], desc[UR4][R60.64], !P3 ;  /* 0xa400c0003cf77fae */ /* 0x000fe8000d921844 */
[----:B------:R-:W-:Y:S01]  /*1ebd0*/  LDGSTS.E [R247+-0x58000], desc[UR4][R58.64], !P4 ;  /* 0xa80000003af77fae */ /* 0x000fe2000e121844 */
[----:B------:R-:W-:-:S03]  /*1ebe0*/  IADD3 R245, R19, -0x8e, RZ ;  /* 0xffffff7213f57810 */ /* 0x000fc60007ffe0ff */
[----:B------:R-:W-:Y:S04]  /*1ebf0*/  LDGSTS.E [R247+-0x54000], desc[UR4][R52.64], !P4 ;  /* 0xac00000034f77fae */ /* 0x000fe8000e121844 */
[----:B------:R-:W-:Y:S04]  /*1ec00*/  LDGSTS.E [R247+-0x57ffc], desc[UR4][R50.64], !P5 ;  /* 0xa800400032f77fae */ /* 0x000fe8000e921844 */
[----:B------:R-:W-:Y:S04]  /*1ec10*/  LDGSTS.E [R247+-0x53ffc], desc[UR4][R44.64], !P5 ;  /* 0xac0040002cf77fae */ /* 0x000fe8000e921844 */
[----:B------:R-:W-:Y:S04]  /*1ec20*/  LDGSTS.E [R247+-0x57ff8], desc[UR4][R42.64], !P6 ;  /* 0xa80080002af77fae */ /* 0x000fe8000f121844 */
[----:B------:R-:W-:Y:S01]  /*1ec30*/  LDGSTS.E [R247+-0x53ff8], desc[UR4][R36.64], !P6 ;  /* 0xac00800024f77fae */ /* 0x000fe2000f121844 */
[----:B------:R-:W-:-:S03]  /*1ec40*/  ISETP.GE.U32.AND P6, PT, R246, 0x7fffff34, PT ;  /* 0x7fffff34f600780c */ /* 0x000fc60003fc6070 */
[----:B------:R1:W-:Y:S01]  /*1ec50*/  LDGSTS.E [R247+-0x57ff4], desc[UR4][R28.64], !P1 ;  /* 0xa800c0001cf77fae */ /* 0x0003e2000c921844 */
[----:B------:R-:W-:-:S03]  /*1ec60*/  VIADD R246, R13, 0xffffff53 ;  /* 0xffffff530df67836 */ /* 0x000fc60000000000 */
[----:B------:R1:W-:Y:S01]  /*1ec70*/  LDGSTS.E [R247+-0x53ff4], desc[UR4][R20.64], !P1 ;  /* 0xac00c00014f77fae */ /* 0x0003e2000c921844 */
[----:B------:R-:W-:Y:S01]  /*1ec80*/  ISETP.GE.U32.AND P1, PT, R245, 0x7fffff33, PT ;  /* 0x7fffff33f500780c */ /* 0x000fe20003f26070 */
[----:B--2---:R-:W-:Y:S02]  /*1ec90*/  VIADD R245, R12, 0xffffff52 ;  /* 0xffffff520cf57836 */ /* 0x004fe40000000000 */
[----:B------:R-:W2:Y:S01]  /*1eca0*/  LDL.LU.64 R66, [R1+0xa10] ;  /* 0x000a100001427983 */ /* 0x000ea20000300a00 */
[----:B------:R-:W-:Y:S01]  /*1ecb0*/  ISETP.GE.U32.AND P4, PT, R246, 0x7fffff14, PT ;  /* 0x7fffff14f600780c */ /* 0x000fe20003f86070 */
[----:B---3--:R-:W-:Y:S01]  /*1ecc0*/  VIADD R246, R11, 0xffffff51 ;  /* 0xffffff510bf67836 */ /* 0x008fe20000000000 */
[----:B------:R-:W-:Y:S01]  /*1ecd0*/  ISETP.GE.U32.AND P5, PT, R245, 0x7fffff13, PT ;  /* 0x7fffff13f500780c */ /* 0x000fe20003fa6070 */
[----:B-1----:R-:W1:Y:S01]  /*1ece0*/  LDC R28, c[0x0][0x230] ;  /* 0x00008c00ff1c7b82 */ /* 0x002e620000000800 */
[----:B------:R-:W-:Y:S02]  /*1ecf0*/  VIADD R247, R18, 0xffffff70 ;  /* 0xffffff7012f77836 */ /* 0x000fe40000000000 */
[----:B------:R-:W3:Y:S01]  /*1ed00*/  LDL.LU.64 R18, [R1+0xa00] ;  /* 0x000a000001127983 */ /* 0x000ee20000300a00 */
[----:B------:R-:W-:-:S04]  /*1ed10*/  VIADD R252, R252, 0xffffff71 ;  /* 0xffffff71fcfc7836 */ /* 0x000fc80000000000 */
[----:B------:R-:W1:Y:S01]  /*1ed20*/  LDC R20, c[0x0][0x230] ;  /* 0x00008c00ff147b82 */ /* 0x000e620000000800 */
[----:B------:R-:W3:Y:S01]  /*1ed30*/  LDL.LU.64 R58, [R1+0x9f0] ;  /* 0x0009f000013a7983 */ /* 0x000ee20000300a00 */
[----:B----4-:R-:W-:-:S03]  /*1ed40*/  VIADD R245, R10, 0xffffff50 ;  /* 0xffffff500af57836 */ /* 0x010fc60000000000 */
[----:B------:R-:W4:Y:S03]  /*1ed50*/  LDL.LU.64 R50, [R1+0x9e0] ;  /* 0x0009e00001327983 */ /* 0x000f260000300a00 */
[----:B------:R-:W1:Y:S01]  /*1ed60*/  LDC R21, c[0x0][0x230] ;  /* 0x00008c00ff157b82 */ /* 0x000e620000000800 */
[----:B------:R-:W4:Y:S01]  /*1ed70*/  LDL.LU.64 R42, [R1+0x9d0] ;  /* 0x0009d000012a7983 */ /* 0x000f220000300a00 */
[----:B------:R-:W-:-:S03]  /*1ed80*/  IMAD.WIDE R44, R4, 0x4, R34 ;  /* 0x00000004042c7825 */ /* 0x000fc600078e0222 */
[----:B------:R-:W4:Y:S01]  /*1ed90*/  LDL.LU.64 R34, [R1+0x9c0] ;  /* 0x0009c00001227983 */ /* 0x000f220000300a00 */
[----:B------:R-:W-:-:S03]  /*1eda0*/  IMAD.WIDE R36, R4, 0x4, R26 ;  /* 0x0000000404247825 */ /* 0x000fc600078e021a */
[----:B------:R-:W-:Y:S01]  /*1edb0*/  STL.64 [R1+0xf20], R44 ;  /* 0x000f202c01007387 */ /* 0x000fe20000100a00 */
[----:B------:R-:W-:-:S03]  /*1edc0*/  IMAD.WIDE R12, R4, 0x4, R234 ;  /* 0x00000004040c7825 */ /* 0x000fc600078e02ea */
[----:B------:R-:W4:Y:S01]  /*1edd0*/  LDL.LU.64 R26, [R1+0xa08] ;  /* 0x000a0800011a7983 */ /* 0x000f220000300a00 */
[----:B------:R-:W-:-:S03]  /*1ede0*/  IMAD.WIDE R10, R4, 0x4, R226 ;  /* 0x00000004040a7825 */ /* 0x000fc600078e02e2 */
        /* <DEDUP_REMOVED lines=8> */
[----:B------:R-:W-:-:S02]  /*1ee70*/  ISETP.GE.U32.AND P2, PT, R252, 0x7fffff32, PT ;  /* 0x7fffff32fc00780c */ /* 0x000fc40003f46070 */
[----:B------:R-:W-:Y:S01]  /*1ee80*/  ISETP.GE.U32.AND P3, PT, R247, 0x7fffff31, PT ;  /* 0x7fffff31f700780c */ /* 0x000fe20003f66070 */
[----:B------:R-:W-:Y:S01]  /*1ee90*/  LDGSTS.E [R248+-0x60000], desc[UR4][R44.64], !P6 ;  /* 0xa00000002cf87fae */ /* 0x000fe2000f121844 */
[----:B------:R-:W4:Y:S03]  /*1eea0*/  LDC R247, c[0x0][0x230] ;  /* 0x00008c00fff77b82 */ /* 0x000f260000000800 */
[----:B------:R-:W-:Y:S01]  /*1eeb0*/  LDGSTS.E [R248+-0x5c000], desc[UR4][R36.64], !P6 ;  /* 0xa400000024f87fae */ /* 0x000fe2000f121844 */
[----:B--2---:R-:W-:Y:S01]  /*1eec0*/  IMAD.WIDE R66, R4, 0x4, R66 ;  /* 0x0000000404427825 */ /* 0x004fe200078e0242 */
[----:B------:R-:W-:Y:S02]  /*1eed0*/  ISETP.GE.U32.AND P6, PT, R246, 0x7fffff12, PT ;  /* 0x7fffff12f600780c */ /* 0x000fe40003fc6070 */
[----:B------:R1:W-:Y:S01]  /*1eee0*/  LDGSTS.E [R248+-0x5fffc], desc[UR4][R12.64], !P1 ;  /* 0xa00040000cf87fae */ /* 0x0003e2000c921844 */
[----:B------:R-:W2:Y:S03]  /*1eef0*/  LDC R252, c[0x0][0x230] ;  /* 0x00008c00fffc7b82 */ /* 0x000ea60000000800 */
[----:B------:R-:W-:Y:S01]  /*1ef00*/  STL.64 [R1+0xfa8], R66 ;  /* 0x000fa84201007387 */ /* 0x000fe20000100a00 */
[----:B---3--:R-:W-:-:S03]  /*1ef10*/  IMAD.WIDE R18, R4, 0x4, R18 ;  /* 0x0000000404127825 */ /* 0x008fc600078e0212 */
[----:B------:R3:W-:Y:S01]  /*1ef20*/  LDGSTS.E [R248+-0x5bffc], desc[UR4][R10.64], !P1 ;  /* 0xa40040000af87fae */ /* 0x0007e2000c921844 */
[----:B------:R-:W-:-:S03]  /*1ef30*/  IMAD.WIDE R58, R4, 0x4, R58 ;  /* 0x00000004043a7825 */ /* 0x000fc600078e023a */
[----:B------:R-:W-:Y:S01]  /*1ef40*/  STL.64 [R1+0xfd8], R18 ;  /* 0x000fd81201007387 */ /* 0x000fe20000100a00 */
[----:B-1----:R-:W1:Y:S01]  /*1ef50*/  LDC R13, c[0x0][0x230] ;  /* 0x00008c00ff0d7b82 */ /* 0x002e620000000800 */
[C---:B----4-:R-:W-:Y:S02]  /*1ef60*/  IMAD.WIDE R50, R4.reuse, 0x4, R50 ;  /* 0x0000000404327825 */ /* 0x050fe400078e0232 */
[----:B------:R-:W-:Y:S02]  /*1ef70*/  STL.64 [R1+0x12f0], R58 ;  /* 0x0012f03a01007387 */ /* 0x000fe40000100a00 */
[----:B------:R-:W-:Y:S02]  /*1ef80*/  IMAD.WIDE R42, R4, 0x4, R42 ;  /* 0x00000004042a7825 */ /* 0x000fe400078e022a */
[----:B------:R-:W-:Y:S01]  /*1ef90*/  STL.64 [R1+0x1300], R50 ;  /* 0x0013003201007387 */ /* 0x000fe20000100a00 */
[----:B---3--:R-:W3:Y:S03]  /*1efa0*/  LDC R11, c[0x0][0x230] ;  /* 0x00008c00ff0b7b82 */ /* 0x008ee60000000800 */
[----:B------:R-:W-:Y:S01]  /*1efb0*/  STL.64 [R1+0x1310], R42 ;  /* 0x0013102a01007387 */ /* 0x000fe20000100a00 */
[----:B------:R-:W-:-:S03]  /*1efc0*/  VIADD R246, R28, 0xffffff6f ;  /* 0xffffff6f1cf67836 */ /* 0x000fc60000000000 */
[----:B------:R-:W-:Y:S01]  /*1efd0*/  LDGSTS.E [R248+-0x5fff8], desc[UR4][R66.64], !P2 ;  /* 0xa000800042f87fae */ /* 0x000fe2000d121844 */
[----:B------:R-:W4:Y:S08]  /*1efe0*/  LDC R10, c[0x0][0x230] ;  /* 0x00008c00ff0a7b82 */ /* 0x000f300000000800 */
[----:B------:R-:W2:Y:S01]  /*1eff0*/  LDC R12, c[0x0][0x230] ;  /* 0x00008c00ff0c7b82 */ /* 0x000ea20000000800 */
[----:B------:R-:W-:-:S04]  /*1f000*/  IMAD.WIDE R34, R4, 0x4, R34 ;  /* 0x0000000404227825 */ /* 0x000fc800078e0222 */
[----:B------:R-:W-:-:S05]  /*1f010*/  IMAD.WIDE R26, R4, 0x4, R26 ;  /* 0x00000004041a7825 */ /* 0x000fca00078e021a */
        /* <DEDUP_REMOVED lines=13> */
[----:B-1----:R-:W2:Y:S04]  /*1f0f0*/  LDL.LU.64 R26, [R1+0x9b0] ;  /* 0x0009b000011a7983 */ /* 0x002ea80000300a00 */
[----:B------:R1:W-:Y:S04]  /*1f100*/  STL.64 [R1+0x1328], R28 ;  /* 0x0013281c01007387 */ /* 0x0003e80000100a00 */
[----:B------:R-:W2:Y:S04]  /*1f110*/  LDL.LU.64 R18, [R1+0x9a8] ;  /* 0x0009a80001127983 */ /* 0x000ea80000300a00 */
[----:B------:R-:W2:Y:S04]  /*1f120*/  LDL.LU.64 R234, [R1+0x9a0] ;  /* 0x0009a00001ea7983 */ /* 0x000ea80000300a00 */
[----:B------:R-:W2:Y:S01]  /*1f130*/  LDL.LU.64 R226, [R1+0x998] ;  /* 0x0009980001e27983 */ /* 0x000ea20000300a00 */
[----:B------:R-:W-:-:S03]  /*1f140*/  ISETP.GE.U32.AND P1, PT, R245, 0x7fffff11, PT ;  /* 0x7fffff11f500780c */ /* 0x000fc60003f26070 */
[----:B------:R-:W-:Y:S04]  /*1f150*/  LDGSTS.E [R248+-0x5bff4], desc[UR4][R60.64], !P3 ;  /* 0xa400c0003cf87fae */ /* 0x000fe8000d921844 */
[----:B------:R-:W-:Y:S04]  /*1f160*/  LDGSTS.E [R248+-0x58000], desc[UR4][R58.64], !P4 ;  /* 0xa80000003af87fae */ /* 0x000fe8000e121844 */
[----:B------:R-:W-:Y:S04]  /*1f170*/  LDGSTS.E [R248+-0x54000], desc[UR4][R52.64], !P4 ;  /* 0xac00000034f87fae */ /* 0x000fe8000e121844 */
[----:B------:R-:W-:Y:S04]  /*1f180*/  LDGSTS.E [R248+-0x57ffc], desc[UR4][R50.64], !P5 ;  /* 0xa800400032f87fae */ /* 0x000fe8000e921844 */
[----:B------:R-:W-:Y:S01]  /*1f190*/  LDGSTS.E [R248+-0x53ffc], desc[UR4][R44.64], !P5 ;  /* 0xac0040002cf87fae */ /* 0x000fe2000e921844 */
[----:B------:R-:W-:-:S02]  /*1f1a0*/  VIADD R245, R20, 0xffffff6e ;  /* 0xffffff6e14f57836 */ /* 0x000fc40000000000 */
[----:B------:R-:W1:Y:S01]  /*1f1b0*/  LDC R20, c[0x0][0x230] ;  /* 0x00008c00ff147b82 */ /* 0x000e620000000800 */
[----:B------:R-:W-:Y:S04]  /*1f1c0*/  LDGSTS.E [R248+-0x57ff8], desc[UR4][R42.64], !P6 ;  /* 0xa80080002af87fae */ /* 0x000fe8000f121844 */
[----:B------:R-:W-:Y:S01]  /*1f1d0*/  LDGSTS.E [R248+-0x53ff8], desc[UR4][R36.64], !P6 ;  /* 0xac00800024f87fae */ /* 0x000fe2000f121844 */
[----:B------:R-:W-:Y:S01]  /*1f1e0*/  ISETP.GE.U32.AND P6, PT, R246, 0x7fffff30, PT ;  /* 0x7fffff30f600780c */ /* 0x000fe20003fc6070 */
[----:B------:R-:W-:Y:S02]  /*1f1f0*/  VIADD R246, R13, 0xffffff4f ;  /* 0xffffff4f0df67836 */ /* 0x000fe40000000000 */
[----:B------:R-:W-:Y:S03]  /*1f200*/  LDGSTS.E [R248+-0x57ff4], desc[UR4][R34.64], !P1 ;  /* 0xa800c00022f87fae */ /* 0x000fe6000c921844 */
[----:B------:R-:W-:Y:S01]  /*1f210*/  ISETP.GE.U32.AND P4, PT, R246, 0x7fffff10, PT ;  /* 0x7fffff10f600780c */ /* 0x000fe20003f86070 */
[----:B------:R1:W-:Y:S01]  /*1f220*/  LDGSTS.E [R248+-0x53ff4], desc[UR4][R28.64], !P1 ;  /* 0xac00c0001cf87fae */ /* 0x0003e2000c921844 */
[----:B------:R-:W-:Y:S01]  /*1f230*/  ISETP.GE.U32.AND P1, PT, R245, 0x7fffff2f, PT ;  /* 0x7fffff2ff500780c */ /* 0x000fe20003f26070 */
[----:B---3--:R-:W-:-:S02]  /*1f240*/  VIADD R245, R11, 0xffffff4e ;  /* 0xffffff4e0bf57836 */ /* 0x008fc40000000000 */
[----:B----4-:R-:W-:Y:S02]  /*1f250*/  VIADD R246, R10, 0xffffff4d ;  /* 0xffffff4d0af67836 */ /* 0x010fe40000000000 */
[----:B------:R-:W3:Y:S04]  /*1f260*/  LDL.LU.64 R10, [R1+0x990] ;  /* 0x00099000010a7983 */ /* 0x000ee80000300a00 */
[----:B------:R-:W4:Y:S01]  /*1f270*/  LDL.LU.64 R90, [R1+0x980] ;  /* 0x00098000015a7983 */ /* 0x000f220000300a00 */
[----:B------:R-:W-:-:S03]  /*1f280*/  ISETP.GE.U32.AND P5, PT, R245, 0x7fffff0f, PT ;  /* 0x7fffff0ff500780c */ /* 0x000fc60003fa6070 */
[----:B------:R-:W4:Y:S01]  /*1f290*/  LDL.LU.64 R82, [R1+0x970] ;  /* 0x0009700001527983 */ /* 0x000f220000300a00 */
[----:B--2---:R-:W-:-:S03]  /*1f2a0*/  VIADD R245, R12, 0xffffff4c ;  /* 0xffffff4c0cf57836 */ /* 0x004fc60000000000 */
[----:B------:R-:W2:Y:S04]  /*1f2b0*/  LDL.LU.64 R74, [R1+0x960] ;  /* 0x00096000014a7983 */ /* 0x000ea80000300a00 */
[----:B------:R-:W2:Y:S04]  /*1f2c0*/  LDL.LU.64 R66, [R1+0x950] ;  /* 0x0009500001427983 */ /* 0x000ea80000300a00 */
[----:B------:R-:W2:Y:S01]  /*1f2d0*/  LDL.LU.64 R58, [R1+0x940] ;  /* 0x00094000013a7983 */ /* 0x000ea20000300a00 */
[----:B-1----:R-:W-:-:S05]  /*1f2e0*/  IMAD.WIDE R28, R4, 0x4, R26 ;  /* 0x00000004041c7825 */ /* 0x002fca00078e021a */
[----:B------:R-:W-:Y:S01]  /*1f2f0*/  STL.64 [R1+0xef0], R28 ;  /* 0x000ef01c01007387 */ /* 0x000fe20000100a00 */
[----:B------:R-:W-:-:S03]  /*1f300*/  IMAD.WIDE R26, R4, 0x4, R18 ;  /* 0x00000004041a7825 */ /* 0x000fc600078e0212 */
[----:B------:R-:W2:Y:S01]  /*1f310*/  LDL.LU.64 R50, [R1+0x988] ;  /* 0x0009880001327983 */ /* 0x000ea20000300a00 */
[----:B------:R-:W-:-:S03]  /*1f320*/  IMAD.WIDE R18, R4, 0x4, R234 ;  /* 0x0000000404127825 */ /* 0x000fc600078e02ea */
[----:B------:R1:W-:Y:S01]  /*1f330*/  STL.64 [R1+0xf10], R26 ;  /* 0x000f101a01007387 */ /* 0x0003e20000100a00 */
[----:B------:R-:W-:-:S03]  /*1f340*/  IMAD.WIDE R12, R4, 0x4, R226 ;  /* 0x00000004040c7825 */ /* 0x000fc600078e02e2 */
[----:B------:R-:W2:Y:S04]  /*1f350*/  LDL.LU.64 R42, [R1+0x978] ;  /* 0x00097800012a7983 */ /* 0x000ea80000300a00 */
[----:B------:R3:W-:Y:S04]  /*1f360*/  STL.64 [R1+0xf48], R18 ;  /* 0x000f481201007387 */ /* 0x0007e80000100a00 */
[----:B------:R-:W-:Y:S04]  /*1f370*/  LDGSTS.E [R249+-0x60000], desc[UR4][R28.64], !P6 ;  /* 0xa00000001cf97fae */ /* 0x000fe8000f121844 */
[----:B------:R-:W2:Y:S04]  /*1f380*/  LDL.LU.64 R34, [R1+0x968] ;  /* 0x0009680001227983 */ /* 0x000ea80000300a00 */
[----:B------:R-:W-:Y:S04]  /*1f390*/  LDGSTS.E [R249+-0x5c000], desc[UR4][R26.64], !P6 ;  /* 0xa40000001af97fae */ /* 0x000fe8000f121844 */
[----:B------:R2:W-:Y:S01]  /*1f3a0*/  STL.64 [R1+0xf70], R12 ;  /* 0x000f700c01007387 */ /* 0x0005e20000100a00 */
[----:B------:R-:W-:-:S03]  /*1f3b0*/  VIADD R248, R247, 0xffffff6d ;  /* 0xffffff6df7f87836 */ /* 0x000fc60000000000 */
[----:B------:R3:W-:Y:S04]  /*1f3c0*/  LDGSTS.E [R249+-0x5fffc], desc[UR4][R18.64], !P1 ;  /* 0xa000400012f97fae */ /* 0x0007e8000c921844 */
[----:B-1----:R-:W2:Y:S04]  /*1f3d0*/  LDL.LU.64 R26, [R1+0x958] ;  /* 0x00095800011a7983 */ /* 0x002ea80000300a00 */
[----:B------:R-:W2:Y:S04]  /*1f3e0*/  LDL.LU.64 R234, [R1+0x948] ;  /* 0x0009480001ea7983 */ /* 0x000ea80000300a00 */
[----:B------:R-:W2:Y:S01]  /*1f3f0*/  LDL.LU.64 R226, [R1+0x938] ;  /* 0x0009380001e27983 */ /* 0x000ea20000300a00 */
[----:B------:R-:W-:Y:S01]  /*1f400*/  ISETP.GE.U32.AND P2, PT, R248, 0x7fffff2e, PT ;  /* 0x7fffff2ef800780c */ /* 0x000fe20003f46070 */
[----:B---3--:R-:W-:-:S02]  /*1f410*/  IMAD.WIDE R10, R4, 0x4, R10 ;  /* 0x00000004040a7825 */ /* 0x008fc400078e020a */
[----:B------:R1:W-:Y:S01]  /*1f420*/  LDGSTS.E [R249+-0x5bffc], desc[UR4][R12.64], !P1 ;  /* 0xa40040000cf97fae */ /* 0x0003e2000c921844 */
[----:B------:R-:W3:Y:S01]  /*1f430*/  LDC R19, c[0x0][0x230] ;  /* 0x00008c00ff137b82 */ /* 0x000ee20000000800 */
[C---:B----4-:R-:W-:Y:S02]  /*1f440*/  IMAD.WIDE R60, R4.reuse, 0x4, R90 ;  /* 0x00000004043c7825 */ /* 0x050fe400078e025a */
[----:B------:R4:W-:Y:S02]  /*1f450*/  STL.64 [R1+0xf88], R10 ;  /* 0x000f880a01007387 */ /* 0x0009e40000100a00 */
[C---:B------:R-:W-:Y:S02]  /*1f460*/  IMAD.WIDE R52, R4.reuse, 0x4, R82 ;  /* 0x0000000404347825 */ /* 0x040fe400078e0252 */
[----:B------:R-:W-:Y:S01]  /*1f470*/  STL.64 [R1+0xfd0], R60 ;  /* 0x000fd03c01007387 */ /* 0x000fe20000100a00 */
[----:B------:R-:W3:Y:S01]  /*1f480*/  LDC R18, c[0x0][0x230] ;  /* 0x00008c00ff127b82 */ /* 0x000ee20000000800 */
[----:B--2---:R-:W-:-:S02]  /*1f490*/  IMAD.WIDE R44, R4, 0x4, R74 ;  /* 0x00000004042c7825 */ /* 0x004fc400078e024a */
[----:B------:R-:W-:Y:S02]  /*1f4a0*/  STL.64 [R1+0x1330], R52 ;  /* 0x0013303401007387 */ /* 0x000fe40000100a00 */
[C---:B------:R-:W-:Y:S02]  /*1f4b0*/  IMAD.WIDE R36, R4.reuse, 0x4, R66 ;  /* 0x0000000404247825 */ /* 0x040fe400078e0242 */
[----:B------:R-:W-:Y:S02]  /*1f4c0*/  STL.64 [R1+0x1340], R44 ;  /* 0x0013402c01007387 */ /* 0x000fe40000100a00 */
[----:B------:R-:W-:Y:S02]  /*1f4d0*/  IMAD.WIDE R28, R4, 0x4, R58 ;  /* 0x00000004041c7825 */ /* 0x000fe400078e023a */
[----:B------:R-:W-:Y:S01]  /*1f4e0*/  STL.64 [R1+0x1350], R36 ;  /* 0x0013502401007387 */ /* 0x000fe20000100a00 */
[----:B------:R-:W-:Y:S01]  /*1f4f0*/  ISETP.GE.U32.AND P1, PT, R245, 0x7fffff0d, PT ;  /* 0x7fffff0df500780c */ /* 0x000fe20003f26070 */
[----:B-1----:R-:W1:Y:S01]  /*1f500*/  LDC R13, c[0x0][0x230] ;  /* 0x00008c00ff0d7b82 */ /* 0x002e620000000800 */
[----:B------:R-:W-:Y:S01]  /*1f510*/  VIADD R247, R21, 0xffffff6c ;  /* 0xffffff6c15f77836 */ /* 0x000fe20000000000 */
[----:B------:R2:W-:Y:S01]  /*1f520*/  LDGSTS.E [R249+-0x5fff8], desc[UR4][R10.64], !P2 ;  /* 0xa00080000af97fae */ /* 0x0005e2000d121844 */
[----:B------:R-:W-:Y:S01]  /*1f530*/  VIADD R245, R20, 0xffffff6a ;  /* 0xffffff6a14f57836 */ /* 0x000fe20000000000 */
[----:B------:R-:W-:-:S04]  /*1f540*/  ISETP.GE.U32.AND P6, PT, R246, 0x7fffff0e, PT ;  /* 0x7fffff0ef600780c */ /* 0x000fc80003fc6070 */
[----:B------:R-:W1:Y:S08]  /*1f550*/  LDC R12, c[0x0][0x230] ;  /* 0x00008c00ff0c7b82 */ /* 0x000e700000000800 */
[----:B------:R-:W3:Y:S01]  /*1f560*/  LDC R248, c[0x0][0x230] ;  /* 0x00008c00fff87b82 */ /* 0x000ee20000000800 */
[----:B------:R-:W-:-:S05]  /*1f570*/  IMAD.WIDE R66, R4, 0x4, R50 ;  /* 0x0000000404427825 */ /* 0x000fca00078e0232 */
[----:B------:R-:W-:Y:S01]  /*1f580*/  STL.64 [R1+0xee8], R66 ;  /* 0x000ee84201007387 */ /* 0x000fe20000100a00 */
[----:B------:R-:W-:-:S03]  /*1f590*/  IMAD.WIDE R58, R4, 0x4, R42 ;  /* 0x00000004043a7825 */ /* 0x000fc600078e022a */
[----:B------:R-:W-:Y:S04]  /*1f5a0*/  STL.64 [R1+0x1360], R28 ;  /* 0x0013601c01007387 */ /* 0x000fe80000100a00 */
[----:B------:R1:W-:Y:S01]  /*1f5b0*/  STL.64 [R1+0xf68], R58 ;  /* 0x000f683a01007387 */ /* 0x0003e20000100a00 */
[----:B------:R-:W-:Y:S01]  /*1f5c0*/  ISETP.GE.U32.AND P3, PT, R247, 0x7fffff2d, PT ;  /* 0x7fffff2df700780c */ /* 0x000fe20003f66070 */
[C---:B------:R-:W-:Y:S02]  /*1f5d0*/  IMAD.WIDE R20, R4.reuse, 0x4, R226 ;  /* 0x0000000404147825 */ /* 0x040fe400078e02e2 */
[----:B------:R-:W-:Y:S01]  /*1f5e0*/  LDGSTS.E [R249+-0x5bff8], desc[UR4][R66.64], !P2 ;  /* 0xa400800042f97fae */ /* 0x000fe2000d121844 */
[----:B------:R-:W1:Y:S01]  /*1f5f0*/  LDC R247, c[0x0][0x230] ;  /* 0x00008c00fff77b82 */ /* 0x000e620000000800 */
[----:B------:R-:W-:-:S08]  /*1f600*/  IMAD.WIDE R50, R4, 0x4, R34 ;  /* 0x0000000404327825 */ /* 0x000fd000078e0222 */
[----:B------:R-:W-:Y:S01]  /*1f610*/  LDGSTS.E [R249+-0x5fff4], desc[UR4][R60.64], !P3 ;  /* 0xa000c0003cf97fae */ /* 0x000fe2000d921844 */
[----:B------:R-:W-:-:S03]  /*1f620*/  IMAD.WIDE R42, R4, 0x4, R26 ;  /* 0x00000004042a7825 */ /* 0x000fc600078e021a */
[----:B------:R2:W-:Y:S01]  /*1f630*/  STL.64 [R1+0x1338], R50 ;  /* 0x0013383201007387 */ /* 0x0005e20000100a00 */
[----:B------:R-:W-:-:S03]  /*1f640*/  IMAD.WIDE R34, R4, 0x4, R234 ;  /* 0x0000000404227825 */ /* 0x000fc600078e02ea */
[----:B------:R-:W2:Y:S04]  /*1f650*/  LDL.LU.64 R26, [R1+0x930] ;  /* 0x00093000011a7983 */ /* 0x000ea80000300a00 */
[----:B------:R2:W-:Y:S04]  /*1f660*/  STL.64 [R1+0x1348], R42 ;  /* 0x0013482a01007387 */ /* 0x0005e80000100a00 */
[----:B------:R-:W-:Y:S04]  /*1f670*/  STL.64 [R1+0x1358], R34 ;  /* 0x0013582201007387 */ /* 0x000fe80000100a00 */
[----:B----4-:R-:W2:Y:S04]  /*1f680*/  LDL.LU.64 R10, [R1+0x928] ;  /* 0x00092800010a7983 */ /* 0x010ea80000300a00 */
[----:B------:R4:W-:Y:S04]  /*1f690*/  STL.64 [R1+0x1368], R20 ;  /* 0x0013681401007387 */ /* 0x0009e80000100a00 */
[----:B------:R-:W4:Y:S04]  /*1f6a0*/  LDL.LU.64 R234, [R1+0x920] ;  /* 0x0009200001ea7983 */ /* 0x000f280000300a00 */
[----:B------:R-:W4:Y:S04]  /*1f6b0*/  LDL.LU.64 R226, [R1+0x918] ;  /* 0x0009180001e27983 */ /* 0x000f280000300a00 */
[----:B------:R-:W-:Y:S01]  /*1f6c0*/  LDGSTS.E [R249+-0x5bff4], desc[UR4][R58.64], !P3 ;  /* 0xa400c0003af97fae */ /* 0x000fe2000d921844 */
[----:B------:R-:W-:-:S02]  /*1f6d0*/  VIADD R246, R252, 0xffffff6b ;  /* 0xffffff6bfcf67836 */ /* 0x000fc40000000000 */
[----:B---3--:R-:W-:Y:S01]  /*1f6e0*/  VIADD R248, R248, 0xffffff69 ;  /* 0xffffff69f8f87836 */ /* 0x008fe20000000000 */
[----:B------:R-:W-:Y:S01]  /*1f6f0*/  LDGSTS.E [R249+-0x58000], desc[UR4][R52.64], !P4 ;  /* 0xa800000034f97fae */ /* 0x000fe2000e121844 */
[----:B-1----:R-:W-:Y:S01]  /*1f700*/  VIADD R247, R247, 0xffffff68 ;  /* 0xffffff68f7f77836 */ /* 0x002fe20000000000 */
[----:B------:R-:W1:Y:S02]  /*1f710*/  LDC R252, c[0x0][0x230] ;  /* 0x00008c00fffc7b82 */ /* 0x000e640000000800 */
        /* <DEDUP_REMOVED lines=9> */
[----:B------:R-:W-:Y:S02]  /*1f7b0*/  ISETP.GE.U32.AND P1, PT, R245, 0x7fffff2b, PT ;  /* 0x7fffff2bf500780c */ /* 0x000fe40003f26070 */
[----:B------:R-:W-:Y:S02]  /*1f7c0*/  IADD3 R245, R18, -0xb6, RZ ;  /* 0xffffff4a12f57810 */ /* 0x000fe40007ffe0ff */
[----:B------:R-:W4:Y:S04]  /*1f7d0*/  LDL.LU.64 R18, [R1+0x910] ;  /* 0x0009100001127983 */ /* 0x000f280000300a00 */
[----:B------:R-:W4:Y:S01]  /*1f7e0*/  LDL.LU.64 R58, [R1+0x900] ;  /* 0x00090000013a7983 */ /* 0x000f220000300a00 */
[----:B------:R-:W-:Y:S01]  /*1f7f0*/  ISETP.GE.U32.AND P4, PT, R246, 0x7fffff0c, PT ;  /* 0x7fffff0cf600780c */ /* 0x000fe20003f86070 */
[----:B--2---:R-:W-:-:S02]  /*1f800*/  IMAD.WIDE R10, R4, 0x4, R10 ;  /* 0x00000004040a7825 */ /* 0x004fc400078e020a */
[----:B------:R-:W2:Y:S02]  /*1f810*/  LDL.LU.64 R50, [R1+0x8f0] ;  /* 0x0008f00001327983 */ /* 0x000ea40000300a00 */
[C---:B---3--:R-:W-:Y:S02]  /*1f820*/  IMAD.WIDE R28, R4.reuse, 0x4, R26 ;  /* 0x00000004041c7825 */ /* 0x048fe400078e021a */
[----:B------:R-:W3:Y:S01]  /*1f830*/  LDL.LU.64 R42, [R1+0x8e0] ;  /* 0x0008e000012a7983 */ /* 0x000ee20000300a00 */
[----:B------:R-:W-:Y:S01]  /*1f840*/  ISETP.GE.U32.AND P5, PT, R245, 0x7fffff0b, PT ;  /* 0x7fffff0bf500780c */ /* 0x000fe20003fa6070 */
[----:B------:R-:W1:Y:S01]  /*1f850*/  LDC R249, c[0x0][0x230] ;  /* 0x00008c00fff97b82 */ /* 0x000e620000000800 */
[----:B----4-:R-:W-:Y:S01]  /*1f860*/  IMAD.WIDE R20, R4, 0x4, R234 ;  /* 0x0000000404147825 */ /* 0x010fe200078e02ea */
[----:B------:R-:W4:Y:S03]  /*1f870*/  LDL.LU.64 R34, [R1+0x8d0] ;  /* 0x0008d00001227983 */ /* 0x000f260000300a00 */
[----:B------:R-:W-:Y:S01]  /*1f880*/  VIADD R246, R13, 0xffffff49 ;  /* 0xffffff490df67836 */ /* 0x000fe20000000000 */
[----:B------:R-:W4:Y:S01]  /*1f890*/  LDL.LU.64 R26, [R1+0x8c0] ;  /* 0x0008c000011a7983 */ /* 0x000f220000300a00 */
[----:B------:R-:W-:-:S02]  /*1f8a0*/  VIADD R245, R12, 0xffffff48 ;  /* 0xffffff480cf57836 */ /* 0x000fc40000000000 */
[----:B------:R-:W-:Y:S01]  /*1f8b0*/  IMAD.WIDE R12, R4, 0x4, R226 ;  /* 0x00000004040c7825 */ /* 0x000fe200078e02e2 */
[----:B------:R-:W-:Y:S04]  /*1f8c0*/  STL.64 [R1+0xec8], R28 ;  /* 0x000ec81c01007387 */ /* 0x000fe80000100a00 */
[----:B------:R-:W4:Y:S04]  /*1f8d0*/  LDL.LU.64 R82, [R1+0x908] ;  /* 0x0009080001527983 */ /* 0x000f280000300a00 */
[----:B------:R1:W-:Y:S04]  /*1f8e0*/  STL.64 [R1+0xee0], R10 ;  /* 0x000ee00a01007387 */ /* 0x0003e80000100a00 */
[----:B------:R-:W4:Y:S04]  /*1f8f0*/  LDL.LU.64 R74, [R1+0x8f8] ;  /* 0x0008f800014a7983 */ /* 0x000f280000300a00 */
[----:B------:R1:W-:Y:S04]  /*1f900*/  STL.64 [R1+0xf08], R20 ;  /* 0x000f081401007387 */ /* 0x0003e80000100a00 */
[----:B------:R-:W-:Y:S04]  /*1f910*/  LDGSTS.E [R250+-0x60000], desc[UR4][R28.64], !P6 ;  /* 0xa00000001cfa7fae */ /* 0x000fe8000f121844 */
[----:B------:R-:W4:Y:S04]  /*1f920*/  LDL.LU.64 R66, [R1+0x8e8] ;  /* 0x0008e80001427983 */ /* 0x000f280000300a00 */
[----:B------:R-:W-:Y:S04]  /*1f930*/  LDGSTS.E [R250+-0x5c000], desc[UR4][R10.64], !P6 ;  /* 0xa40000000afa7fae */ /* 0x000fe8000f121844 */
[----:B------:R2:W-:Y:S01]  /*1f940*/  STL.64 [R1+0xf40], R12 ;  /* 0x000f400c01007387 */ /* 0x0005e20000100a00 */
[----:B------:R-:W-:Y:S01]  /*1f950*/  ISETP.GE.U32.AND P2, PT, R248, 0x7fffff2a, PT ;  /* 0x7fffff2af800780c */ /* 0x000fe20003f46070 */
[C---:B------:R-:W-:Y:S01]  /*1f960*/  IMAD.WIDE R18, R4.reuse, 0x4, R18 ;  /* 0x0000000404127825 */ /* 0x040fe200078e0212 */
[----:B------:R-:W-:Y:S01]  /*1f970*/  ISETP.GE.U32.AND P3, PT, R247, 0x7fffff29, PT ;  /* 0x7fffff29f700780c */ /* 0x000fe20003f66070 */
[----:B------:R1:W-:Y:S02]  /*1f980*/  LDGSTS.E [R250+-0x5fffc], desc[UR4][R20.64], !P1 ;  /* 0xa000400014fa7fae */ /* 0x0003e4000c921844 */
[----:B------:R-:W-:Y:S01]  /*1f990*/  IMAD.WIDE R58, R4, 0x4, R58 ;  /* 0x00000004043a7825 */ /* 0x000fe200078e023a */
[----:B------:R-:W-:Y:S01]  /*1f9a0*/  ISETP.GE.U32.AND P6, PT, R246, 0x7fffff0a, PT ;  /* 0x7fffff0af600780c */ /* 0x000fe20003fc6070 */
[----:B-1----:R-:W4:Y:S01]  /*1f9b0*/  LDL.LU.64 R10, [R1+0x8d8] ;  /* 0x0008d800010a7983 */ /* 0x002f220000300a00 */
[----:B------:R-:W1:Y:S03]  /*1f9c0*/  LDC R248, c[0x0][0x230] ;  /* 0x00008c00fff87b82 */ /* 0x000e660000000800 */
[----:B------:R-:W4:Y:S04]  /*1f9d0*/  LDL.LU.64 R234, [R1+0x8c8] ;  /* 0x0008c80001ea7983 */ /* 0x000f280000300a00 */
[----:B------:R-:W4:Y:S01]  /*1f9e0*/  LDL.LU.64 R226, [R1+0x8b8] ;  /* 0x0008b80001e27983 */ /* 0x000f220000300a00 */
[----:B------:R-:W1:Y:S03]  /*1f9f0*/  LDC R246, c[0x0][0x230] ;  /* 0x00008c00fff67b82 */ /* 0x000e660000000800 */
[----:B------:R1:W-:Y:S04]  /*1fa00*/  STL.64 [R1+0xf60], R18 ;  /* 0x000f601201007387 */ /* 0x0003e80000100a00 */
[----:B------:R-:W-:Y:S01]  /*1fa10*/  STL.64 [R1+0xfc0], R58 ;  /* 0x000fc03a01007387 */ /* 0x000fe20000100a00 */
[----:B------:R-:W1:Y:S03]  /*1fa20*/  LDC R20, c[0x0][0x230] ;  /* 0x00008c00ff147b82 */ /* 0x000e660000000800 */
[----:B------:R2:W-:Y:S01]  /*1fa30*/  LDGSTS.E [R250+-0x5bffc], desc[UR4][R12.64], !P1 ;  /* 0xa40040000cfa7fae */ /* 0x0005e2000c921844 */
[----:B------:R-:W-:-:S03]  /*1fa40*/  ISETP.GE.U32.AND P1, PT, R245, 0x7fffff09, PT ;  /* 0x7fffff09f500780c */ /* 0x000fc60003f26070 */
[----:B------:R-:W-:Y:S01]  /*1fa50*/  LDGSTS.E [R250+-0x5fff8], desc[UR4][R18.64], !P2 ;  /* 0xa000800012fa7fae */ /* 0x000fe2000d121844 */
[----:B------:R-:W1:Y:S08]  /*1fa60*/  LDC R245, c[0x0][0x230] ;  /* 0x00008c00fff57b82 */ /* 0x000e700000000800 */
[----:B------:R-:W1:Y:S01]  /*1fa70*/  LDC R247, c[0x0][0x230] ;  /* 0x00008c00fff77b82 */ /* 0x000e620000000800 */
[----:B--2---:R-:W-:-:S07]  /*1fa80*/  IMAD.WIDE R50, R4, 0x4, R50 ;  /* 0x0000000404327825 */ /* 0x004fce00078e0232 */
[----:B------:R-:W2:Y:S01]  /*1fa90*/  LDC R13, c[0x0][0x230] ;  /* 0x00008c00ff0d7b82 */ /* 0x000ea20000000800 */
[C---:B---3--:R-:W-:Y:S01]  /*1faa0*/  IMAD.WIDE R42, R4.reuse, 0x4, R42 ;  /* 0x00000004042a7825 */ /* 0x048fe200078e022a */
[----:B------:R-:W-:Y:S03]  /*1fab0*/  STL.64 [R1+0x1370], R50 ;  /* 0x0013703201007387 */ /* 0x000fe60000100a00 */
[C---:B----4-:R-:W-:Y:S01]  /*1fac0*/  IMAD.WIDE R34, R4.reuse, 0x4, R34 ;  /* 0x0000000404227825 */ /* 0x050fe200078e0222 */
[----:B------:R3:W-:Y:S02]  /*1fad0*/  STL.64 [R1+0x1380], R42 ;  /* 0x0013802a01007387 */ /* 0x0007e40000100a00 */
[----:B------:R-:W4:Y:S01]  /*1fae0*/  LDC R12, c[0x0][0x230] ;  /* 0x00008c00ff0c7b82 */ /* 0x000f220000000800 */
[C---:B------:R-:W-:Y:S01]  /*1faf0*/  IMAD.WIDE R26, R4.reuse, 0x4, R26 ;  /* 0x00000004041a7825 */ /* 0x040fe200078e021a */
[----:B------:R-:W-:Y:S03]  /*1fb00*/  STL.64 [R1+0x1390], R34 ;  /* 0x0013902201007387 */ /* 0x000fe60000100a00 */
[----:B------:R-:W-:-:S05]  /*1fb10*/  IMAD.WIDE R60, R4, 0x4, R82 ;  /* 0x00000004043c7825 */ /* 0x000fca00078e0252 */
[----:B------:R-:W-:Y:S01]  /*1fb20*/  STL.64 [R1+0xec0], R60 ;  /* 0x000ec03c01007387 */ /* 0x000fe20000100a00 */
[----:B------:R-:W-:-:S03]  /*1fb30*/  IMAD.WIDE R52, R4, 0x4, R74 ;  /* 0x0000000404347825 */ /* 0x000fc600078e024a */
[----:B------:R-:W-:Y:S04]  /*1fb40*/  STL.64 [R1+0x13a0], R26 ;  /* 0x0013a01a01007387 */ /* 0x000fe80000100a00 */
[----:B------:R-:W-:Y:S04]  /*1fb50*/  STL.64 [R1+0xf38], R52 ;  /* 0x000f383401007387 */ /* 0x000fe80000100a00 */
[----:B------:R-:W-:Y:S01]  /*1fb60*/  LDGSTS.E [R250+-0x5bff8], desc[UR4][R60.64], !P2 ;  /* 0xa40080003cfa7fae */ /* 0x000fe2000d121844 */
[----:B------:R-:W-:-:S03]  /*1fb70*/  IMAD.WIDE R44, R4, 0x4, R66 ;  /* 0x00000004042c7825 */ /* 0x000fc600078e0242 */
[----:B------:R-:W-:Y:S04]  /*1fb80*/  LDGSTS.E [R250+-0x5fff4], desc[UR4][R58.64], !P3 ;  /* 0xa000c0003afa7fae */ /* 0x000fe8000d921844 */
[----:B------:R-:W-:Y:S04]  /*1fb90*/  STL.64 [R1+0x1378], R44 ;  /* 0x0013782c01007387 */ /* 0x000fe80000100a00 */
[----:B------:R-:W-:Y:S04]  /*1fba0*/  LDGSTS.E [R250+-0x5bff4], desc[UR4][R52.64], !P3 ;  /* 0xa400c00034fa7fae */ /* 0x000fe8000d921844 */
[----:B------:R-:W-:Y:S04]  /*1fbb0*/  LDGSTS.E [R250+-0x58000], desc[UR4][R50.64], !P4 ;  /* 0xa800000032fa7fae */ /* 0x000fe8000e121844 */
[----:B------:R-:W-:Y:S01]  /*1fbc0*/  LDGSTS.E [R250+-0x54000], desc[UR4][R44.64], !P4 ;  /* 0xac0000002cfa7fae */ /* 0x000fe2000e121844 */
[----:B------:R-:W-:-:S03]  /*1fbd0*/  IMAD.WIDE R36, R4, 0x4, R10 ;  /* 0x0000000404247825 */ /* 0x000fc600078e020a */
[----:B------:R-:W-:Y:S01]  /*1fbe0*/  LDGSTS.E [R250+-0x57ffc], desc[UR4][R42.64], !P5 ;  /* 0xa80040002afa7fae */ /* 0x000fe2000e921844 */
[----:B------:R-:W-:-:S03]  /*1fbf0*/  IMAD.WIDE R28, R4, 0x4, R234 ;  /* 0x00000004041c7825 */ /* 0x000fc600078e02ea */
[----:B------:R-:W-:Y:S01]  /*1fc00*/  STL.64 [R1+0x1388], R36 ;  /* 0x0013882401007387 */ /* 0x000fe20000100a00 */
[----:B------:R-:W-:-:S03]  /*1fc10*/  IMAD.WIDE R10, R4, 0x4, R226 ;  /* 0x00000004040a7825 */ /* 0x000fc600078e02e2 */
[----:B-1----:R-:W2:Y:S04]  /*1fc20*/  LDL.LU.64 R18, [R1+0x8b0] ;  /* 0x0008b00001127983 */ /* 0x002ea80000300a00 */
[----:B------:R-:W-:Y:S04]  /*1fc30*/  STL.64 [R1+0x1398], R28 ;  /* 0x0013981c01007387 */ /* 0x000fe80000100a00 */
[----:B------:R-:W4:Y:S04]  /*1fc40*/  LDL.LU.64 R234, [R1+0x8a8] ;  /* 0x0008a80001ea7983 */ /* 0x000f280000300a00 */
[----:B------:R-:W-:Y:S04]  /*1fc50*/  LDGSTS.E [R250+-0x53ffc], desc[UR4][R36.64], !P5 ;  /* 0xac00400024fa7fae */ /* 0x000fe8000e921844 */
[----:B------:R1:W-:Y:S04]  /*1fc60*/  STL.64 [R1+0x13a8], R10 ;  /* 0x0013a80a01007387 */ /* 0x0003e80000100a00 */
[----:B------:R-:W-:Y:S04]  /*1fc70*/  LDGSTS.E [R250+-0x57ff8], desc[UR4][R34.64], !P6 ;  /* 0xa800800022fa7fae */ /* 0x000fe8000f121844 */
[----:B------:R-:W-:Y:S04]  /*1fc80*/  LDGSTS.E [R250+-0x53ff8], desc[UR4][R28.64], !P6 ;  /* 0xac0080001cfa7fae */ /* 0x000fe8000f121844 */
[----:B---3--:R-:W3:Y:S04]  /*1fc90*/  LDL.LU.64 R42, [R1+0x8a0] ;  /* 0x0008a000012a7983 */ /* 0x008ee80000300a00 */
[----:B------:R-:W-:Y:S04]  /*1fca0*/  LDGSTS.E [R250+-0x57ff4], desc[UR4][R26.64], !P1 ;  /* 0xa800c0001afa7fae */ /* 0x000fe8000c921844 */
[----:B------:R1:W-:Y:S04]  /*1fcb0*/  LDGSTS.E [R250+-0x53ff4], desc[UR4][R10.64], !P1 ;  /* 0xac00c0000afa7fae */ /* 0x0003e8000c921844 */
[----:B-1----:R-:W3:Y:S01]  /*1fcc0*/  LDL.LU.64 R10, [R1+0x898] ;  /* 0x00089800010a7983 */ /* 0x002ee20000300a00 */
[----:B------:R-:W-:Y:S01]  /*1fcd0*/  VIADD R248, R248, 0xffffff67 ;  /* 0xffffff67f8f87836 */ /* 0x000fe20000000000 */
[----:B------:R-:W1:Y:S02]  /*1fce0*/  LDC R250, c[0x0][0x230] ;  /* 0x00008c00fffa7b82 */ /* 0x000e640000000800 */
[----:B------:R-:W3:Y:S04]  /*1fcf0*/  LDL.LU.64 R34, [R1+0x890] ;  /* 0x0008900001227983 */ /* 0x000ee80000300a00 */
[----:B------:R-:W3:Y:S01]  /*1fd00*/  LDL.LU.64 R226, [R1+0x888] ;  /* 0x0008880001e27983 */ /* 0x000ee20000300a00 */
[----:B------:R-:W-:Y:S01]  /*1fd10*/  VIADD R246, R246, 0xffffff65 ;  /* 0xffffff65f6f67836 */ /* 0x000fe20000000000 */
[----:B------:R-:W-:Y:S01]  /*1fd20*/  ISETP.GE.U32.AND P5, PT, R248, 0x7fffff28, PT ;  /* 0x7fffff28f800780c */ /* 0x000fe20003fa6070 */
[----:B------:R-:W-:Y:S01]  /*1fd30*/  VIADD R245, R245, 0xffffff64 ;  /* 0xffffff64f5f57836 */ /* 0x000fe20000000000 */
[----:B------:R-:W-:Y:S01]  /*1fd40*/  UIADD3 UR60, UR6, -0xc0, URZ ;  /* 0xffffff40063c7890 */ /* 0x000fe2000fffe03f */
[----:B------:R-:W-:Y:S01]  /*1fd50*/  VIADD R247, R247, 0xffffff66 ;  /* 0xffffff66f7f77836 */ /* 0x000fe20000000000 */
[----:B------:R-:W-:Y:S01]  /*1fd60*/  ISETP.GE.U32.AND P1, PT, R246, 0x7fffff26, PT ;  /* 0x7fffff26f600780c */ /* 0x000fe20003f26070 */
[----:B------:R-:W-:Y:S01]  /*1fd70*/  VIADD R246, R20, 0xffffff46 ;  /* 0xffffff4614f67836 */ /* 0x000fe20000000000 */
[----:B------:R-:W-:Y:S01]  /*1fd80*/  ISETP.GE.U32.AND P2, PT, R245, 0x7fffff25, PT ;  /* 0x7fffff25f500780c */ /* 0x000fe20003f46070 */
[----:B------:R-:W-:-:S02]  /*1fd90*/  VIADD R245, R252, 0xffffff47 ;  /* 0xffffff47fcf57836 */ /* 0x000fc40000000000 */
[C---:B--2---:R-:W-:Y:S01]  /*1fda0*/  IMAD.WIDE R28, R4.reuse, 0x4, R18 ;  /* 0x00000004041c7825 */ /* 0x044fe200078e0212 */
[----:B------:R-:W2:Y:S04]  /*1fdb0*/  LDC R248, c[0x0][0x230] ;  /* 0x00008c00fff87b82 */ /* 0x000ea80000000800 */
[----:B------:R1:W-:Y:S01]  /*1fdc0*/  STL.64 [R1+0xea8], R28 ;  /* 0x000ea81c01007387 */ /* 0x0003e20000100a00 */
[----:B----4-:R-:W-:-:S03]  /*1fdd0*/  IMAD.WIDE R20, R4, 0x4, R234 ;  /* 0x0000000404147825 */ /* 0x010fc600078e02ea */
[----:B------:R-:W4:Y:S01]  /*1fde0*/  LDL.LU.64 R66, [R1+0x880] ;  /* 0x0008800001427983 */ /* 0x000f220000300a00 */
[----:B------:R-:W-:Y:S01]  /*1fdf0*/  ISETP.GE.U32.AND P4, PT, R246, 0x7fffff07, PT ;  /* 0x7fffff07f600780c */ /* 0x000fe20003f86070 */
[----:B------:R-:W2:Y:S02]  /*1fe00*/  LDC R252, c[0x0][0x230] ;  /* 0x00008c00fffc7b82 */ /* 0x000ea40000000800 */
[----:B------:R1:W-:Y:S04]  /*1fe10*/  STL.64 [R1+0xeb8], R20 ;  /* 0x000eb81401007387 */ /* 0x0003e80000100a00 */
[----:B------:R-:W2:Y:S04]  /*1fe20*/  LDL.LU.64 R26, [R1+0x870] ;  /* 0x00087000011a7983 */ /* 0x000ea80000300a00 */
[----:B------:R-:W2:Y:S04]  /*1fe30*/  LDL.LU.64 R18, [R1+0x860] ;  /* 0x0008600001127983 */ /* 0x000ea80000300a00 */
[----:B------:R1:W-:Y:S01]  /*1fe40*/  LDGSTS.E [R251+-0x60000], desc[UR4][R28.64], !P5 ;  /* 0xa00000001cfb7fae */ /* 0x0003e2000e921844 */
[----:B---3--:R-:W-:-:S03]  /*1fe50*/  IMAD.WIDE R36, R4, 0x4, R42 ;  /* 0x0000000404247825 */ /* 0x008fc600078e022a */
[----:B------:R-:W3:Y:S04]  /*1fe60*/  LDL.LU.64 R234, [R1+0x578] ;  /* 0x0005780001ea7983 */ /* 0x000ee80000300a00 */
[----:B------:R-:W3:Y:S01]  /*1fe70*/  LDL.LU.64 R58, [R1+0x568] ;  /* 0x00056800013a7983 */ /* 0x000ee20000300a00 */
[----:B------:R-:W-:-:S03]  /*1fe80*/  ISETP.GE.U32.AND P3, PT, R245, 0x7fffff08, PT ;  /* 0x7fffff08f500780c */ /* 0x000fc60003f66070 */
[----:B------:R-:W3:Y:S01]  /*1fe90*/  LDL.LU.64 R50, [R1+0x878] ;  /* 0x0008780001327983 */ /* 0x000ee20000300a00 */
[----:B------:R-:W-:-:S03]  /*1fea0*/  VIADD R245, R13, 0xffffff45 ;  /* 0xffffff450df57836 */ /* 0x000fc60000000000 */
[----:B------:R3:W-:Y:S01]  /*1feb0*/  STL.64 [R1+0xed8], R36 ;  /* 0x000ed82401007387 */ /* 0x0007e20000100a00 */
[----:B------:R-:W-:-:S03]  /*1fec0*/  VIADD R246, R12, 0xffffff44 ;  /* 0xffffff440cf67836 */ /* 0x000fc60000000000 */
[----:B------:R-:W3:Y:S01]  /*1fed0*/  LDL.LU.64 R42, [R1+0x868] ;  /* 0x00086800012a7983 */ /* 0x000ee20000300a00 */
[----:B-1----:R-:W-:-:S03]  /*1fee0*/  IMAD.WIDE R28, R4, 0x4, R10 ;  /* 0x00000004041c7825 */ /* 0x002fc600078e020a */
[----:B------:R1:W-:Y:S04]  /*1fef0*/  LDGSTS.E [R251+-0x5c000], desc[UR4][R20.64], !P5 ;  /* 0xa400000014fb7fae */ /* 0x0003e8000e921844 */
[----:B------:R-:W3:Y:S01]  /*1ff00*/  LDL.LU.64 R10, [R1+0x580] ;  /* 0x00058000010a7983 */ /* 0x000ee20000300a00 */
[----:B------:R-:W-:-:S03]  /*1ff10*/  IMAD.WIDE R12, R4, 0x4, R226 ;  /* 0x00000004040c7825 */ /* 0x000fc600078e02e2 */
[----:B------:R3:W-:Y:S01]  /*1ff20*/  STL.64 [R1+0xf00], R28 ;  /* 0x000f001c01007387 */ /* 0x0007e20000100a00 */
[----:B-1----:R-:W-:-:S03]  /*1ff30*/  IMAD.WIDE R20, R4, 0x4, R34 ;  /* 0x0000000404147825 */ /* 0x002fc600078e0222 */
[----:B------:R-:W3:Y:S04]  /*1ff40*/  LDL.LU.64 R34, [R1+0x570] ;  /* 0x0005700001227983 */ /* 0x000ee80000300a00 */
[----:B------:R-:W3:Y:S01]  /*1ff50*/  LDL.LU.64 R226, [R1+0x560] ;  /* 0x0005600001e27983 */ /* 0x000ee20000300a00 */
[----:B------:R-:W-:Y:S01]  /*1ff60*/  ISETP.GE.U32.AND P6, PT, R247, 0x7fffff27, PT ;  /* 0x7fffff27f700780c */ /* 0x000fe20003fc6070 */
[C---:B----4-:R-:W-:Y:S02]  /*1ff70*/  IMAD.WIDE R52, R4.reuse, 0x4, R66 ;  /* 0x0000000404347825 */ /* 0x050fe400078e0242 */
[----:B------:R1:W-:Y:S02]  /*1ff80*/  STL.64 [R1+0xf30], R20 ;  /* 0x000f301401007387 */ /* 0x0003e40000100a00 */
[----:B--2---:R-:W-:-:S08]  /*1ff90*/  IMAD.WIDE R44, R4, 0x4, R26 ;  /* 0x00000004042c7825 */ /* 0x004fd000078e021a */
[----:B------:R2:W-:Y:S01]  /*1ffa0*/  LDGSTS.E [R251+-0x5fffc], desc[UR4][R36.64], !P6 ;  /* 0xa000400024fb7fae */ /* 0x0005e2000f121844 */
[----:B---3--:R-:W-:-:S03]  /*1ffb0*/  IMAD.WIDE R50, R4, 0x4, R50 ;  /* 0x0000000404327825 */ /* 0x008fc600078e0232 */
[----:B------:R3:W-:Y:S01]  /*1ffc0*/  STL.64 [R1+0xf58], R12 ;  /* 0x000f580c01007387 */ /* 0x0007e20000100a00 */
[----:B------:R-:W-:-:S03]  /*1ffd0*/  IMAD.WIDE R42, R4, 0x4, R42 ;  /* 0x00000004042a7825 */ /* 0x000fc600078e022a */
[----:B------:R4:W-:Y:S01]  /*1ffe0*/  LDGSTS.E [R251+-0x5bffc], desc[UR4][R28.64], !P6 ;  /* 0xa40040001cfb7fae */ /* 0x0009e2000f121844 */
[----:B------:R-:W-:Y:S01]  /*1fff0*/  ISETP.GE.U32.AND P5, PT, R245, 0x7fffff06, PT ;  /* 0x7fffff06f500780c */ /* 0x000fe20003fa6070 */
[----:B------:R-:W3:Y:S01]  /*20000*/  LDC R247, c[0x0][0x230] ;  /* 0x00008c00fff77b82 */ /* 0x000ee20000000800 */
[C---:B------:R-:W-:Y:S01]  /*20010*/  IMAD.WIDE R26, R4.reuse, 0x4, R18 ;  /* 0x00000004041a7825 */ /* 0x040fe200078e0212 */
[----:B------:R1:W-:Y:S03]  /*20020*/  LDGSTS.E [R251+-0x5fff8], desc[UR4][R20.64], !P1 ;  /* 0xa000800014fb7fae */ /* 0x0003e6000c921844 */
[C---:B--2---:R-:W-:Y:S01]  /*20030*/  IMAD.WIDE R36, R4.reuse, 0x4, R234 ;  /* 0x0000000404247825 */ /* 0x044fe200078e02ea */
[----:B------:R-:W2:Y:S04]  /*20040*/  LDL.LU.64 R18, [R1+0x558] ;  /* 0x0005580001127983 */ /* 0x000ea80000300a00 */
[----:B------:R-:W-:Y:S01]  /*20050*/  STL.64 [R1+0xf80], R52 ;  /* 0x000f803401007387 */ /* 0x000fe20000100a00 */
[----:B----4-:R-:W-:-:S03]  /*20060*/  IMAD.WIDE R28, R4, 0x4, R58 ;  /* 0x00000004041c7825 */ /* 0x010fc600078e023a */
[----:B------:R-:W-:Y:S01]  /*20070*/  STL.64 [R1+0x13b0], R44 ;  /* 0x0013b02c01007387 */ /* 0x000fe20000100a00 */
[C---:B------:R-:W-:Y:S01]  /*20080*/  IMAD.WIDE R10, R4.reuse, 0x4, R10 ;  /* 0x00000004040a7825 */ /* 0x040fe200078e020a */
[----:B-1----:R-:W1:Y:S02]  /*20090*/  LDC R20, c[0x0][0x230] ;  /* 0x00008c00ff147b82 */ /* 0x002e640000000800 */
[----:B------:R-:W4:Y:S01]  /*200a0*/  LDL.LU.64 R234, [R1+0x550] ;  /* 0x0005500001ea7983 */ /* 0x000f220000300a00 */
[----:B------:R-:W-:-:S03]  /*200b0*/  IMAD.WIDE R34, R4, 0x4, R34 ;  /* 0x0000000404227825 */ /* 0x000fc600078e0222 */
[----:B------:R-:W-:Y:S04]  /*200c0*/  STL.64 [R1+0x13c0], R26 ;  /* 0x0013c01a01007387 */ /* 0x000fe80000100a00 */
[----:B------:R3:W-:Y:S04]  /*200d0*/  LDGSTS.E [R251+-0x5bff8], desc[UR4][R12.64], !P1 ;  /* 0xa40080000cfb7fae */ /* 0x0007e8000c921844 */
[----:B------:R-:W-:Y:S04]  /*200e0*/  STL.64 [R1+0x13d0], R36 ;  /* 0x0013d02401007387 */ /* 0x000fe80000100a00 */
[----:B------:R-:W-:Y:S01]  /*200f0*/  STL.64 [R1+0xef8], R50 ;  /* 0x000ef83201007387 */ /* 0x000fe20000100a00 */
[----:B---3--:R-:W-:-:S03]  /*20100*/  IMAD.WIDE R12, R4, 0x4, R226 ;  /* 0x00000004040c7825 */ /* 0x008fc600078e02e2 */
[----:B------:R-:W-:Y:S04]  /*20110*/  LDGSTS.E [R251+-0x5fff4], desc[UR4][R52.64], !P2 ;  /* 0xa000c00034fb7fae */ /* 0x000fe8000d121844 */
[----:B------:R-:W-:Y:S04]  /*20120*/  STL.64 [R1+0x13e0], R28 ;  /* 0x0013e01c01007387 */ /* 0x000fe80000100a00 */
[----:B------:R-:W-:Y:S04]  /*20130*/  LDGSTS.E [R251+-0x5bff4], desc[UR4][R50.64], !P2 ;  /* 0xa400c00032fb7fae */ /* 0x000fe8000d121844 */
[----:B------:R-:W-:Y:S04]  /*20140*/  STL.64 [R1+0x13b8], R42 ;  /* 0x0013b82a01007387 */ /* 0x000fe80000100a00 */
[----:B------:R-:W-:Y:S04]  /*20150*/  LDGSTS.E [R251+-0x58000], desc[UR4][R44.64], !P3 ;  /* 0xa80000002cfb7fae */ /* 0x000fe8000d921844 */
[----:B------:R3:W-:Y:S04]  /*20160*/  STL.64 [R1+0x13c8], R10 ;  /* 0x0013c80a01007387 */ /* 0x0007e80000100a00 */
[----:B------:R-:W-:Y:S04]  /*20170*/  LDGSTS.E [R251+-0x54000], desc[UR4][R42.64], !P3 ;  /* 0xac0000002afb7fae */ /* 0x000fe8000d921844 */
[----:B------:R1:W-:Y:S04]  /*20180*/  STL.64 [R1+0x13d8], R34 ;  /* 0x0013d82201007387 */ /* 0x0003e80000100a00 */
[----:B------:R-:W-:Y:S04]  /*20190*/  LDGSTS.E [R251+-0x57ffc], desc[UR4][R26.64], !P4 ;  /* 0xa80040001afb7fae */ /* 0x000fe8000e121844 */
[----:B------:R4:W-:Y:S04]  /*201a0*/  STL.64 [R1+0x13e8], R12 ;  /* 0x0013e80c01007387 */ /* 0x0009e80000100a00 */
[----:B------:R-:W-:Y:S01]  /*201b0*/  LDGSTS.E [R251+-0x53ffc], desc[UR4][R10.64], !P4 ;  /* 0xac0040000afb7fae */ /* 0x000fe2000e121844 */
[----:B------:R-:W-:-:S02]  /*201c0*/  VIADD R245, R249, 0xffffff63 ;  /* 0xffffff63f9f57836 */ /* 0x000fc40000000000 */
[----:B------:R-:W1:Y:S01]  /*201d0*/  LDC R249, c[0x0][0x230] ;  /* 0x00008c00fff97b82 */ /* 0x000e620000000800 */
[----:B------:R-:W-:Y:S01]  /*201e0*/  ISETP.GE.U32.AND P6, PT, R246, 0x7fffff05, PT ;  /* 0x7fffff05f600780c */ /* 0x000fe20003fc6070 */
[----:B------:R-:W-:Y:S04]  /*201f0*/  LDGSTS.E [R251+-0x57ff8], desc[UR4][R36.64], !P5 ;  /* 0xa800800024fb7fae */ /* 0x000fe8000e921844 */
[----:B---3--:R-:W3:Y:S04]  /*20200*/  LDL.LU.64 R10, [R1+0x548] ;  /* 0x00054800010a7983 */ /* 0x008ee80000300a00 */
[----:B------:R-:W3:Y:S04]  /*20210*/  LDL.LU.64 R26, [R1+0x538] ;  /* 0x00053800011a7983 */ /* 0x000ee80000300a00 */
[----:B------:R-:W3:Y:S01]  /*20220*/  LDL.LU.64 R226, [R1+0x528] ;  /* 0x0005280001e27983 */ /* 0x000ee20000300a00 */
[----:B------:R-:W-:-:S03]  /*20230*/  ISETP.GE.U32.AND P1, PT, R245, 0x7fffff24, PT ;  /* 0x7fffff24f500780c */ /* 0x000fc60003f26070 */
[----:B------:R-:W3:Y:S01]  /*20240*/  LDL.LU.64 R58, [R1+0x518] ;  /* 0x00051800013a7983 */ /* 0x000ee20000300a00 */
[----:B------:R-:W-:-:S03]  /*20250*/  VIADD R245, R250, 0xffffff60 ;  /* 0xffffff60faf57836 */ /* 0x000fc60000000000 */
[----:B------:R-:W3:Y:S02]  /*20260*/  LDL.LU.64 R74, [R1+0x508] ;  /* 0x00050800014a7983 */ /* 0x000ee40000300a00 */
[----:B------:R-:W-:Y:S02]  /*20270*/  ISETP.GE.U32.AND P2, PT, R245, 0x7fffff21, PT ;  /* 0x7fffff21f500780c */ /* 0x000fe40003f46070 */
[----:B------:R-:W-:Y:S01]  /*20280*/  LDGSTS.E [R251+-0x53ff8], desc[UR4][R34.64], !P5 ;  /* 0xac00800022fb7fae */ /* 0x000fe2000e921844 */
[----:B-1----:R-:W-:-:S03]  /*20290*/  VIADD R245, R249, 0xffffff43 ;  /* 0xffffff43f9f57836 */ /* 0x002fc60000000000 */
[----:B------:R-:W3:Y:S04]  /*202a0*/  LDL.LU.64 R66, [R1+0x4f8] ;  /* 0x0004f80001427983 */ /* 0x000ee80000300a00 */
[----:B------:R-:W-:Y:S04]  /*202b0*/  LDGSTS.E [R251+-0x57ff4], desc[UR4][R28.64], !P6 ;  /* 0xa800c0001cfb7fae */ /* 0x000fe8000f121844 */
[----:B------:R-:W3:Y:S04]  /*202c0*/  LDL.LU.64 R50, [R1+0x4e8] ;  /* 0x0004e80001327983 */ /* 0x000ee80000300a00 */
[----:B------:R2:W-:Y:S04]  /*202d0*/  LDGSTS.E [R251+-0x53ff4], desc[UR4][R12.64], !P6 ;  /* 0xac00c0000cfb7fae */ /* 0x0005e8000f121844 */
[----:B------:R-:W3:Y:S04]  /*202e0*/  LDL.LU.64 R42, [R1+0x540] ;  /* 0x00054000012a7983 */ /* 0x000ee80000300a00 */
[----:B------:R-:W3:Y:S01]  /*202f0*/  LDL.LU.64 R34, [R1+0x530] ;  /* 0x0005300001227983 */ /* 0x000ee20000300a00 */
[----:B------:R-:W-:Y:S01]  /*20300*/  ISETP.GE.U32.AND P5, PT, R245, 0x7fffff04, PT ;  /* 0x7fffff04f500780c */ /* 0x000fe20003fa6070 */
[----:B------:R-:W-:-:S02]  /*20310*/  VIADD R245, R20, 0xffffff41 ;  /* 0xffffff4114f57836 */ /* 0x000fc40000000000 */
[----:B------:R-:W-:Y:S02]  /*20320*/  IMAD.U32 R20, RZ, RZ, UR60 ;  /* 0x0000003cff147e24 */ /* 0x000fe4000f8e00ff */
[C---:B--2---:R-:W-:Y:S02]  /*20330*/  IMAD.WIDE R250, R4.reuse, 0x4, R18 ;  /* 0x0000000404fa7825 */ /* 0x044fe400078e0212 */
[----:B------:R-:W2:Y:S04]  /*20340*/  LDL.LU.64 R18, [R1+0x520] ;  /* 0x0005200001127983 */ /* 0x000ea80000300a00 */
[----:B------:R-:W-:Y:S01]  /*20350*/  LDGSTS.E [R244+-0x60000], desc[UR4][R250.64], !P1 ;  /* 0xa0000000faf47fae */ /* 0x000fe2000c921844 */
[----:B----4-:R-:W-:-:S03]  /*20360*/  IMAD.WIDE R12, R4, 0x4, R234 ;  /* 0x00000004040c7825 */ /* 0x010fc600078e02ea */
[----:B------:R-:W4:Y:S04]  /*20370*/  LDL.LU.64 R234, [R1+0x510] ;  /* 0x0005100001ea7983 */ /* 0x000f280000300a00 */
[----:B------:R1:W-:Y:S04]  /*20380*/  STL.64 [R1+0xea0], R12 ;  /* 0x000ea00c01007387 */ /* 0x0003e80000100a00 */
[----:B------:R1:W-:Y:S04]  /*20390*/  LDGSTS.E [R244+-0x5c000], desc[UR4][R12.64], !P1 ;  /* 0xa40000000cf47fae */ /* 0x0003e8000c921844 */
[----:B------:R-:W-:Y:S01]  /*203a0*/  STL [R1+0xc00], RZ ;  /* 0x000c00ff01007387 */ /* 0x000fe20000100800 */
[----:B---3--:R-:W-:-:S04]  /*203b0*/  IMAD.WIDE R10, R4, 0x4, R10 ;  /* 0x00000004040a7825 */ /* 0x008fc800078e020a */
[C---:B-1----:R-:W-:Y:S01]  /*203c0*/  IMAD.WIDE R12, R4.reuse, 0x4, R26 ;  /* 0x00000004040c7825 */ /* 0x042fe200078e021a */
[----:B------:R-:W-:Y:S04]  /*203d0*/  STL.64 [R1+0xeb0], R10 ;  /* 0x000eb00a01007387 */ /* 0x000fe80000100a00 */
[----:B------:R-:W3:Y:S01]  /*203e0*/  LDL.LU.64 R26, [R1+0x500] ;  /* 0x00050000011a7983 */ /* 0x000ee20000300a00 */
[----:B------:R-:W-:-:S03]  /*203f0*/  IMAD.WIDE R52, R4, 0x4, R226 ;  /* 0x0000000404347825 */ /* 0x000fc600078e02e2 */
[----:B------:R1:W-:Y:S04]  /*20400*/  STL [R1+0x18c0], R20 ;  /* 0x0018c01401007387 */ /* 0x0003e80000100800 */
[----:B------:R3:W-:Y:S04]  /*20410*/  STL.64 [R1+0xf28], R12 ;  /* 0x000f280c01007387 */ /* 0x0007e80000100a00 */
[----:B------:R-:W3:Y:S01]  /*20420*/  LDL.LU.64 R226, [R1+0x4f0] ;  /* 0x0004f00001e27983 */ /* 0x000ee20000300a00 */
[----:B------:R-:W-:Y:S02]  /*20430*/  VIADD R246, R248, 0xffffff61 ;  /* 0xffffff61f8f67836 */ /* 0x000fe40000000000 */
[----:B------:R-:W-:-:S02]  /*20440*/  VIADD R247, R247, 0xffffff62 ;  /* 0xffffff62f7f77836 */ /* 0x000fc40000000000 */
[----:B------:R-:W-:Y:S02]  /*20450*/  IMAD.WIDE R44, R4, 0x4, R58 ;  /* 0x00000004042c7825 */ /* 0x000fe400078e023a */
[----:B------:R-:W3:Y:S01]  /*20460*/  LDL.LU.64 R58, [R1+0x4e0] ;  /* 0x0004e000013a7983 */ /* 0x000ee20000300a00 */
[----:B------:R-:W-:Y:S01]  /*20470*/  ISETP.GE.U32.AND P3, PT, R246, 0x7fffff22, PT ;  /* 0x7fffff22f600780c */ /* 0x000fe20003f66070 */
[----:B------:R-:W-:Y:S01]  /*20480*/  VIADD R246, R252, 0xffffff42 ;  /* 0xffffff42fcf67836 */ /* 0x000fe20000000000 */
[----:B------:R-:W-:Y:S01]  /*20490*/  ISETP.GE.U32.AND P6, PT, R247, 0x7fffff23, PT ;  /* 0x7fffff23f700780c */ /* 0x000fe20003fc6070 */
[C---:B------:R-:W-:Y:S01]  /*204a0*/  IMAD.WIDE R36, R4.reuse, 0x4, R74 ;  /* 0x0000000404247825 */ /* 0x040fe200078e024a */
[----:B------:R-:W-:Y:S03]  /*204b0*/  STL.64 [R1+0xfa0], R52 ;  /* 0x000fa03401007387 */ /* 0x000fe60000100a00 */
[----:B------:R-:W-:Y:S01]  /*204c0*/  IMAD.WIDE R28, R4, 0x4, R66 ;  /* 0x00000004041c7825 */ /* 0x000fe200078e0242 */
[----:B------:R-:W-:Y:S01]  /*204d0*/  ISETP.GE.U32.AND P4, PT, R246, 0x7fffff03, PT ;  /* 0x7fffff03f600780c */ /* 0x000fe20003f86070 */
[----:B------:R-:W-:Y:S02]  /*204e0*/  STL.64 [R1+0x13f0], R44 ;  /* 0x0013f02c01007387 */ /* 0x000fe40000100a00 */
[----:B-1----:R-:W-:-:S02]  /*204f0*/  IMAD.WIDE R20, R4, 0x4, R50 ;  /* 0x0000000404147825 */ /* 0x002fc400078e0232 */
[----:B------:R-:W-:Y:S02]  /*20500*/  STL.64 [R1+0x1400], R36 ;  /* 0x0014002401007387 */ /* 0x000fe40000100a00 */
[C---:B------:R-:W-:Y:S02]  /*20510*/  IMAD.WIDE R246, R4.reuse, 0x4, R42 ;  /* 0x0000000404f67825 */ /* 0x040fe400078e022a */
[----:B------:R-:W-:Y:S04]  /*20520*/  STL.64 [R1+0x1410], R28 ;  /* 0x0014101c01007387 */ /* 0x000fe80000100a00 */
[----:B------:R-:W-:Y:S04]  /*20530*/  STL.64 [R1+0x1420], R20 ;  /* 0x0014201401007387 */ /* 0x000fe80000100a00 */
[----:B------:R-:W3:Y:S01]  /*20540*/  LDL.LU.64 R90, [R1+0x4d8] ;  /* 0x0004d800015a7983 */ /* 0x000ee20000300a00 */
[----:B------:R-:W-:-:S03]  /*20550*/  IMAD.WIDE R248, R4, 0x4, R34 ;  /* 0x0000000404f87825 */ /* 0x000fc600078e0222 */
[----:B------:R-:W-:Y:S01]  /*20560*/  LDGSTS.E [R244+-0x5fffc], desc[UR4][R10.64], !P6 ;  /* 0xa00040000af47fae */ /* 0x000fe2000f121844 */
[----:B------:R-:W-:-:S03]  /*20570*/  ISETP.GE.U32.AND P1, PT, R245, 0x7fffff02, PT ;  /* 0x7fffff02f500780c */ /* 0x000fc60003f26070 */
[----:B------:R-:W-:Y:S04]  /*20580*/  LDGSTS.E [R244+-0x5bffc], desc[UR4][R246.64], !P6 ;  /* 0xa4004000f6f47fae */ /* 0x000fe8000f121844 */
[----:B------:R1:W-:Y:S04]  /*20590*/  LDGSTS.E [R244+-0x5fff8], desc[UR4][R12.64], !P3 ;  /* 0xa00080000cf47fae */ /* 0x0003e8000d921844 */
[----:B------:R-:W-:Y:S04]  /*205a0*/  LDGSTS.E [R244+-0x5bff8], desc[UR4][R248.64], !P3 ;  /* 0xa4008000f8f47fae */ /* 0x000fe8000d921844 */
[----:B------:R1:W-:Y:S01]  /*205b0*/  LDGSTS.E [R244+-0x5fff4], desc[UR4][R52.64], !P2 ;  /* 0xa000c00034f47fae */ /* 0x0003e2000d121844 */
[----:B--2---:R-:W-:-:S05]  /*205c0*/  IMAD.WIDE R50, R4, 0x4, R18 ;  /* 0x0000000404327825 */ /* 0x004fca00078e0212 */
[----:B------:R2:W-:Y:S04]  /*205d0*/  STL.64 [R1+0xed0], R50 ;  /* 0x000ed03201007387 */ /* 0x0005e80000100a00 */
[----:B------:R-:W2:Y:S01]  /*205e0*/  LDL.LU.64 R18, [R1+0x4b8] ;  /* 0x0004b80001127983 */ /* 0x000ea20000300a00 */
[----:B----4-:R-:W-:-:S03]  /*205f0*/  IMAD.WIDE R42, R4, 0x4, R234 ;  /* 0x00000004042a7825 */ /* 0x010fc600078e02ea */
[----:B------:R-:W-:Y:S04]  /*20600*/  LDGSTS.E [R244+-0x5bff4], desc[UR4][R50.64], !P2 ;  /* 0xa400c00032f47fae */ /* 0x000fe8000d121844 */
[----:B------:R4:W-:Y:S04]  /*20610*/  STL.64 [R1+0x13f8], R42 ;  /* 0x0013f82a01007387 */ /* 0x0009e80000100a00 */
[----:B------:R-:W4:Y:S04]  /*20620*/  LDL.LU.64 R82, [R1+0x498] ;  /* 0x0004980001527983 */ /* 0x000f280000300a00 */
[----:B------:R-:W4:Y:S04]  /*20630*/  LDL.LU.64 R10, [R1+0x478] ;  /* 0x00047800010a7983 */ /* 0x000f280000300a00 */
[----:B------:R-:W4:Y:S04]  /*20640*/  LDL.LU.64 R74, [R1+0x458] ;  /* 0x00045800014a7983 */ /* 0x000f280000300a00 */
[----:B------:R-:W4:Y:S04]  /*20650*/  LDL.LU.64 R234, [R1+0x438] ;  /* 0x0004380001ea7983 */ /* 0x000f280000300a00 */
[----:B------:R4:W-:Y:S04]  /*20660*/  LDGSTS.E [R244+-0x58000], desc[UR4][R44.64], !P5 ;  /* 0xa80000002cf47fae */ /* 0x0009e8000e921844 */
[----:B------:R4:W-:Y:S04]  /*20670*/  LDGSTS.E [R244+-0x54000], desc[UR4][R42.64], !P5 ;  /* 0xac0000002af47fae */ /* 0x0009e8000e921844 */
[----:B------:R-:W-:Y:S01]  /*20680*/  LDGSTS.E [R244+-0x57ffc], desc[UR4][R36.64], !P4 ;  /* 0xa800400024f47fae */ /* 0x000fe2000e121844 */
[----:B---3--:R-:W-:-:S05]  /*20690*/  IMAD.WIDE R34, R4, 0x4, R26 ;  /* 0x0000000404227825 */ /* 0x008fca00078e021a */
[----:B------:R3:W-:Y:S04]  /*206a0*/  LDGSTS.E [R244+-0x53ffc], desc[UR4][R34.64], !P4 ;  /* 0xac00400022f47fae */ /* 0x0007e8000e121844 */
[----:B------:R-:W-:Y:S01]  /*206b0*/  LDGSTS.E [R244+-0x57ff8], desc[UR4][R28.64], !P1 ;  /* 0xa80080001cf47fae */ /* 0x000fe2000c921844 */
[----:B------:R-:W-:-:S03]  /*206c0*/  IMAD.WIDE R26, R4, 0x4, R226 ;  /* 0x00000004041a7825 */ /* 0x000fc600078e02e2 */
[----:B------:R-:W3:Y:S04]  /*206d0*/  LDL.LU.64 R226, [R1+0x418] ;  /* 0x0004180001e27983 */ /* 0x000ee80000300a00 */
[----:B------:R4:W-:Y:S01]  /*206e0*/  STL.64 [R1+0x1408], R34 ;  /* 0x0014082201007387 */ /* 0x0009e20000100a00 */
[----:B-1----:R-:W-:-:S03]  /*206f0*/  IMAD.WIDE R12, R4, 0x4, R58 ;  /* 0x00000004040c7825 */ /* 0x002fc600078e023a */
[----:B------:R1:W-:Y:S04]  /*20700*/  STL.64 [R1+0x1418], R26 ;  /* 0x0014181a01007387 */ /* 0x0003e80000100a00 */
[----:B------:R-:W3:Y:S04]  /*20710*/  LDL.LU.64 R66, [R1+0x3f8] ;  /* 0x0003f80001427983 */ /* 0x000ee80000300a00 */
[----:B------:R3:W-:Y:S04]  /*20720*/  STL.64 [R1+0x1428], R12 ;  /* 0x0014280c01007387 */ /* 0x0007e80000100a00 */
[----:B------:R-:W3:Y:S04]  /*20730*/  LDL.LU.64 R58, [R1+0x3d8] ;  /* 0x0003d800013a7983 */ /* 0x000ee80000300a00 */
[----:B--2---:R-:W2:Y:S04]  /*20740*/  LDL.LU.64 R50, [R1+0x3b8] ;  /* 0x0003b80001327983 */ /* 0x004ea80000300a00 */
[----:B----4-:R-:W4:Y:S01]  /*20750*/  LDL.LU.64 R42, [R1+0x398] ;  /* 0x00039800012a7983 */ /* 0x010f220000300a00 */
[----:B------:R-:W-:-:S03]  /*20760*/  IMAD.WIDE R180, R2, 0x4, R90 ;  /* 0x0000000402b47825 */ /* 0x000fc600078e025a */
[----:B------:R-:W4:Y:S04]  /*20770*/  LDL.LU.64 R34, [R1+0x378] ;  /* 0x0003780001227983 */ /* 0x000f280000300a00 */
[----:B------:R4:W-:Y:S04]  /*20780*/  LDGSTS.E [R244+-0x53ff8], desc[UR4][R26.64], !P1 ;  /* 0xac0080001af47fae */ /* 0x0009e8000c921844 */
[----:B-1----:R-:W4:Y:S04]  /*20790*/  LDL.LU.64 R26, [R1+0x358] ;  /* 0x00035800011a7983 */ /* 0x002f280000300a00 */
[----:B------:R-:W-:Y:S01]  /*207a0*/  STL [R1+0xc04], RZ ;  /* 0x000c04ff01007387 */ /* 0x000fe20000100800 */
[----:B------:R-:W-:-:S03]  /*207b0*/  IMAD.WIDE R172, R2, 0x4, R18 ;  /* 0x0000000402ac7825 */ /* 0x000fc600078e0212 */
[----:B------:R-:W4:Y:S01]  /*207c0*/  LDL.LU.64 R18, [R1+0x338] ;  /* 0x0003380001127983 */ /* 0x000f220000300a00 */
[----:B------:R-:W-:-:S04]  /*207d0*/  IMAD.WIDE R218, R2, 0x4, R82 ;  /* 0x0000000402da7825 */ /* 0x000fc800078e0252 */
[C---:B------:R-:W-:Y:S02]  /*207e0*/  IMAD.WIDE R210, R2.reuse, 0x4, R10 ;  /* 0x0000000402d27825 */ /* 0x040fe400078e020a */
[----:B------:R-:W4:Y:S04]  /*207f0*/  LDL.LU.64 R10, [R1+0x318] ;  /* 0x00031800010a7983 */ /* 0x000f280000300a00 */
[----:B------:R1:W-:Y:S01]  /*20800*/  STL.64 [R1+0x1430], R180 ;  /* 0x001430b401007387 */ /* 0x0003e20000100a00 */
[----:B------:R-:W-:-:S03]  /*20810*/  IMAD.WIDE R194, R2, 0x4, R234 ;  /* 0x0000000402c27825 */ /* 0x000fc600078e02ea */
[----:B------:R1:W-:Y:S04]  /*20820*/  STL.64 [R1+0x1450], R172 ;  /* 0x001450ac01007387 */ /* 0x0003e80000100a00 */
[----:B------:R-:W4:Y:S04]  /*20830*/  LDL.LU.64 R234, [R1+0x2f8] ;  /* 0x0002f80001ea7983 */ /* 0x000f280000300a00 */
[----:B------:R1:W-:Y:S01]  /*20840*/  STL.64 [R1+0x1470], R218 ;  /* 0x001470da01007387 */ /* 0x0003e20000100a00 */
[----:B---3--:R-:W-:-:S03]  /*20850*/  IMAD.WIDE R186, R2, 0x4, R226 ;  /* 0x0000000402ba7825 */ /* 0x008fc600078e02e2 */
[----:B------:R-:W3:Y:S01]  /*20860*/  LDL.LU.64 R226, [R1+0x2d8] ;  /* 0x0002d80001e27983 */ /* 0x000ee20000300a00 */
[----:B------:R-:W-:-:S03]  /*20870*/  IMAD.WIDE R202, R2, 0x4, R74 ;  /* 0x0000000402ca7825 */ /* 0x000fc600078e024a */
[----:B------:R1:W-:Y:S04]  /*20880*/  STL.64 [R1+0x1490], R210 ;  /* 0x001490d201007387 */ /* 0x0003e80000100a00 */
[----:B------:R1:W-:Y:S01]  /*20890*/  STL.64 [R1+0x14b0], R202 ;  /* 0x0014b0ca01007387 */ /* 0x0003e20000100a00 */
[----:B------:R-:W-:-:S03]  /*208a0*/  IMAD.WIDE R178, R2, 0x4, R66 ;  /* 0x0000000402b27825 */ /* 0x000fc600078e0242 */
[----:B------:R-:W3:Y:S01]  /*208b0*/  LDL.LU.64 R98, [R1+0x2b8] ;  /* 0x0002b80001627983 */ /* 0x000ee20000300a00 */
[----:B------:R-:W-:-:S03]  /*208c0*/  UISETP.GE.U32.AND UP0, UPT, UR60, 0x7fffff01, UPT ;  /* 0x7fffff013c00788c */ /* 0x000fc6000bf06070 */
[----:B------:R1:W-:Y:S01]  /*208d0*/  STL.64 [R1+0x14d0], R194 ;  /* 0x0014d0c201007387 */ /* 0x0003e20000100a00 */
[----:B------:R-:W-:-:S03]  /*208e0*/  IMAD.WIDE R170, R2, 0x4, R58 ;  /* 0x0000000402aa7825 */ /* 0x000fc600078e023a */
[----:B------:R-:W3:Y:S01]  /*208f0*/  LDL.LU.64 R90, [R1+0x298] ;  /* 0x00029800015a7983 */ /* 0x000ee20000300a00 */
[----:B--2---:R-:W-:-:S03]  /*20900*/  IMAD.WIDE R162, R2, 0x4, R50 ;  /* 0x0000000402a27825 */ /* 0x004fc600078e0232 */
[----:B------:R2:W-:Y:S04]  /*20910*/  STL.64 [R1+0x14f0], R186 ;  /* 0x0014f0ba01007387 */ /* 0x0005e80000100a00 */
[----:B------:R2:W-:Y:S01]  /*20920*/  STL.64 [R1+0x1510], R178 ;  /* 0x001510b201007387 */ /* 0x0005e20000100a00 */
[----:B----4-:R-:W-:-:S03]  /*20930*/  IMAD.WIDE R154, R2, 0x4, R42 ;  /* 0x00000004029a7825 */ /* 0x010fc600078e022a */
[----:B------:R-:W4:Y:S01]  /*20940*/  LDL.LU.64 R82, [R1+0x278] ;  /* 0x0002780001527983 */ /* 0x000f220000300a00 */
[----:B------:R-:W-:-:S03]  /*20950*/  PLOP3.LUT P6, PT, PT, PT, UP0, 0x80, 0x0 ;  /* 0x000000000000781c */ /* 0x000fc60003fcf008 */
[----:B------:R-:W2:Y:S04]  /*20960*/  LDL.LU.64 R74, [R1+0x258] ;  /* 0x00025800014a7983 */ /* 0x000ea80000300a00 */
[----:B------:R1:W-:Y:S01]  /*20970*/  STL.64 [R1+0x1530], R170 ;  /* 0x001530aa01007387 */ /* 0x0003e20000100a00 */
[----:B------:R-:W-:-:S03]  /*20980*/  IMAD.WIDE R146, R2, 0x4, R34 ;  /* 0x0000000402927825 */ /* 0x000fc600078e0222 */
[----:B------:R-:W2:Y:S04]  /*20990*/  LDL.LU.64 R66, [R1+0x238] ;  /* 0x0002380001427983 */ /* 0x000ea80000300a00 */
[----:B------:R-:W2:Y:S01]  /*209a0*/  LDL.LU.64 R58, [R1+0x218] ;  /* 0x00021800013a7983 */ /* 0x000ea20000300a00 */
[----:B------:R-:W-:-:S03]  /*209b0*/  PLOP3.LUT P3, PT, PT, PT, UP0, 0x80, 0x0 ;  /* 0x000000000000781c */ /* 0x000fc60003f6f008 */
[----:B------:R1:W-:Y:S01]  /*209c0*/  STL.64 [R1+0x1550], R162 ;  /* 0x001550a201007387 */ /* 0x0003e20000100a00 */
[----:B------:R-:W-:-:S03]  /*209d0*/  IMAD.WIDE R138, R2, 0x4, R26 ;  /* 0x00000004028a7825 */ /* 0x000fc600078e021a */
[----:B------:R-:W2:Y:S04]  /*209e0*/  LDL.LU.64 R50, [R1+0x1f8] ;  /* 0x0001f80001327983 */ /* 0x000ea80000300a00 */
[----:B------:R-:W2:Y:S04]  /*209f0*/  LDL.LU.64 R42, [R1+0x1d8] ;  /* 0x0001d800012a7983 */ /* 0x000ea80000300a00 */
[----:B------:R1:W-:Y:S04]  /*20a00*/  STL.64 [R1+0x1570], R154 ;  /* 0x0015709a01007387 */ /* 0x0003e80000100a00 */
[----:B------:R-:W2:Y:S04]  /*20a10*/  LDL.LU.64 R34, [R1+0x1b8] ;  /* 0x0001b80001227983 */ /* 0x000ea80000300a00 */
[----:B------:R-:W2:Y:S04]  /*20a20*/  LDL.LU.64 R26, [R1+0x198] ;  /* 0x00019800011a7983 */ /* 0x000ea80000300a00 */
[----:B------:R1:W-:Y:S04]  /*20a30*/  STL.64 [R1+0x1590], R146 ;  /* 0x0015909201007387 */ /* 0x0003e80000100a00 */
[----:B------:R-:W-:Y:S04]  /*20a40*/  LDGSTS.E [R244+-0x57ff4], desc[UR4][R20.64], !P6 ;  /* 0xa800c00014f47fae */ /* 0x000fe8000f121844 */
[----:B------:R1:W-:Y:S01]  /*20a50*/  LDGSTS.E [R244+-0x53ff4], desc[UR4][R12.64], !P3 ;  /* 0xac00c0000cf47fae */ /* 0x0003e2000d921844 */
[----:B------:R-:W-:-:S03]  /*20a60*/  IMAD.WIDE R100, R2, 0x4, R240 ;  /* 0x0000000402647825 */ /* 0x000fc600078e02f0 */
[----:B------:R-:W0:Y:S01]  /*20a70*/  LDGDEPBAR ;  /* 0x00000000000079af */ /* 0x000e220000000000 */
        /* <DEDUP_REMOVED lines=27> */
[----:B------:R-:W2:Y:S01]  /*20c30*/  LDL.LU.64 R18, [R1+0xf0] ;  /* 0x0000f00001127983 */ /* 0x000ea20000300a00 */
[----:B------:R-:W-:-:S03]  /*20c40*/  IMAD.WIDE R52, R2, 0x4, R104 ;  /* 0x0000000402347825 */ /* 0x000fc600078e0268 */
[----:B------:R-:W-:Y:S01]  /*20c50*/  LDGSTS.E [R0+0x43400], desc[UR4][R130.64], P0 ;  /* 0x4340000082007fae */ /* 0x000fe20008121844 */
[----:B------:R-:W-:-:S03]  /*20c60*/  IMAD.WIDE R122, R2, 0x4, R10 ;  /* 0x00000004027a7825 */ /* 0x000fc600078e020a */
[----:B------:R-:W2:Y:S04]  /*20c70*/  LDL.LU.64 R10, [R1+0xd0] ;  /* 0x0000d000010a7983 */ /* 0x000ea80000300a00 */
[----:B------:R1:W-:Y:S01]  /*20c80*/  STL.64 [R1+0x15b0], R138 ;  /* 0x0015b08a01007387 */ /* 0x0003e20000100a00 */
[----:B------:R-:W-:-:S03]  /*20c90*/  IMAD.WIDE R44, R2, 0x4, R112 ;  /* 0x00000004022c7825 */ /* 0x000fc600078e0270 */
[----:B------:R-:W-:Y:S01]  /*20ca0*/  LDGSTS.E [R0+0x43800], desc[UR4][R122.64], P0 ;  /* 0x438000007a007fae */ /* 0x000fe20008121844 */
[----:B------:R-:W-:-:S03]  /*20cb0*/  IMAD.WIDE R114, R2, 0x4, R234 ;  /* 0x0000000402727825 */ /* 0x000fc600078e02ea */
[----:B------:R-:W2:Y:S01]  /*20cc0*/  LDL.LU.64 R234, [R1+0xb0] ;  /* 0x0000b00001ea7983 */ /* 0x000ea20000300a00 */
[----:B------:R-:W-:-:S03]  /*20cd0*/  IMAD.WIDE R120, R2, 0x4, R120 ;  /* 0x0000000402787825 */ /* 0x000fc600078e0278 */
[----:B------:R-:W-:Y:S01]  /*20ce0*/  LDGSTS.E [R0+0x43c00], desc[UR4][R114.64], P0 ;  /* 0x43c0000072007fae */ /* 0x000fe20008121844 */
[----:B---3--:R-:W-:-:S03]  /*20cf0*/  IMAD.WIDE R106, R2, 0x4, R226 ;  /* 0x00000004026a7825 */ /* 0x008fc600078e02e2 */
[----:B------:R-:W3:Y:S04]  /*20d00*/  LDL.LU.64 R226, [R1+0x90] ;  /* 0x0000900001e27983 */ /* 0x000ee80000300a00 */
[----:B------:R1:W-:Y:S04]  /*20d10*/  STL.64 [R1+0x15d0], R130 ;  /* 0x0015d08201007387 */ /* 0x0003e80000100a00 */
[----:B------:R-:W1:Y:S04]  /*20d20*/  LDL.LU.64 R20, [R1+0x70] ;  /* 0x0000700001147983 */ /* 0x000e680000300a00 */
[----:B------:R-:W3:Y:S04]  /*20d30*/  LDL.LU.64 R236, [R1+0x50] ;  /* 0x0000500001ec7983 */ /* 0x000ee80000300a00 */
[----:B------:R1:W-:Y:S04]  /*20d40*/  STL.64 [R1+0x15f0], R122 ;  /* 0x0015f07a01007387 */ /* 0x0003e80000100a00 */
[----:B------:R-:W3:Y:S04]  /*20d50*/  LDL.LU.64 R228, [R1+0x30] ;  /* 0x0000300001e47983 */ /* 0x000ee80000300a00 */
[----:B------:R-:W3:Y:S01]  /*20d60*/  LDL.LU.64 R12, [R1+0x10] ;  /* 0x00001000010c7983 */ /* 0x000ee20000300a00 */
[----:B------:R-:W-:-:S04]  /*20d70*/  IMAD.WIDE R98, R2, 0x4, R98 ;  /* 0x0000000402627825 */ /* 0x000fc800078e0262 */
[C---:B------:R-:W-:Y:S01]  /*20d80*/  IMAD.WIDE R90, R2.reuse, 0x4, R90 ;  /* 0x00000004025a7825 */ /* 0x040fe200078e025a */
[----:B------:R1:W-:Y:S03]  /*20d90*/  STL.64 [R1+0x1610], R114 ;  /* 0x0016107201007387 */ /* 0x0003e60000100a00 */
[C---:B----4-:R-:W-:Y:S01]  /*20da0*/  IMAD.WIDE R82, R2.reuse, 0x4, R82 ;  /* 0x0000000402527825 */ /* 0x050fe200078e0252 */
[----:B------:R4:W-:Y:S03]  /*20db0*/  STL.64 [R1+0x1630], R106 ;  /* 0x0016306a01007387 */ /* 0x0009e60000100a00 */
[C---:B--2---:R-:W-:Y:S01]  /*20dc0*/  IMAD.WIDE R74, R2.reuse, 0x4, R74 ;  /* 0x00000004024a7825 */ /* 0x044fe200078e024a */
[----:B------:R2:W-:Y:S03]  /*20dd0*/  STL.64 [R1+0x1650], R98 ;  /* 0x0016506201007387 */ /* 0x0005e60000100a00 */
[C---:B------:R-:W-:Y:S01]  /*20de0*/  IMAD.WIDE R66, R2.reuse, 0x4, R66 ;  /* 0x0000000402427825 */ /* 0x040fe200078e0242 */
[----:B------:R2:W-:Y:S03]  /*20df0*/  STL.64 [R1+0x1670], R90 ;  /* 0x0016705a01007387 */ /* 0x0005e60000100a00 */
[C---:B------:R-:W-:Y:S01]  /*20e00*/  IMAD.WIDE R58, R2.reuse, 0x4, R58 ;  /* 0x00000004023a7825 */ /* 0x040fe200078e023a */
[----:B------:R2:W-:Y:S04]  /*20e10*/  STL.64 [R1+0x1690], R82 ;  /* 0x0016905201007387 */ /* 0x0005e80000100a00 */
[----:B------:R2:W-:Y:S01]  /*20e20*/  STL.64 [R1+0x16b0], R74 ;  /* 0x0016b04a01007387 */ /* 0x0005e20000100a00 */
[----:B------:R-:W-:-:S03]  /*20e30*/  IMAD.WIDE R50, R2, 0x4, R50 ;  /* 0x0000000402327825 */ /* 0x000fc600078e0232 */
[----:B------:R2:W-:Y:S01]  /*20e40*/  STL.64 [R1+0x16d0], R66 ;  /* 0x0016d04201007387 */ /* 0x0005e20000100a00 */
[----:B------:R-:W-:-:S03]  /*20e50*/  IMAD.WIDE R42, R2, 0x4, R42 ;  /* 0x00000004022a7825 */ /* 0x000fc600078e022a */
        /* <DEDUP_REMOVED lines=27> */
[----:B------:R-:W-:Y:S01]  /*21010*/  LDGSTS.E [R0+0x46800], desc[UR4][R26.64], P0 ;  /* 0x468000001a007fae */ /* 0x000fe20008121844 */
[----:B------:R-:W-:-:S05]  /*21020*/  IMAD.WIDE R18, R2, 0x4, R18 ;  /* 0x0000000402127825 */ /* 0x000fca00078e0212 */
[----:B------:R2:W-:Y:S04]  /*21030*/  STL.64 [R1+0x1790], R18 ;  /* 0x0017901201007387 */ /* 0x0005e80000100a00 */
[----:B------:R-:W-:Y:S01]  /*21040*/  LDGSTS.E [R0+0x46c00], desc[UR4][R18.64], P0 ;  /* 0x46c0000012007fae */ /* 0x000fe20008121844 */
[----:B------:R-:W-:-:S05]  /*21050*/  IMAD.WIDE R10, R2, 0x4, R10 ;  /* 0x00000004020a7825 */ /* 0x000fca00078e020a */
[----:B------:R2:W-:Y:S04]  /*21060*/  STL.64 [R1+0x17b0], R10 ;  /* 0x0017b00a01007387 */ /* 0x0005e80000100a00 */
[----:B------:R-:W-:Y:S01]  /*21070*/  LDGSTS.E [R0+0x47000], desc[UR4][R10.64], P0 ;  /* 0x470000000a007fae */ /* 0x000fe20008121844 */
[----:B------:R-:W-:-:S05]  /*21080*/  IMAD.WIDE R234, R2, 0x4, R234 ;  /* 0x0000000402ea7825 */ /* 0x000fca00078e02ea */
[----:B------:R2:W-:Y:S04]  /*21090*/  STL.64 [R1+0x17d0], R234 ;  /* 0x0017d0ea01007387 */ /* 0x0005e80000100a00 */
[----:B------:R-:W-:Y:S01]  /*210a0*/  LDGSTS.E [R0+0x47400], desc[UR4][R234.64], P0 ;  /* 0x47400000ea007fae */ /* 0x000fe20008121844 */
[----:B---3--:R-:W-:-:S04]  /*210b0*/  IMAD.WIDE R226, R2, 0x4, R226 ;  /* 0x0000000402e27825 */ /* 0x008fc800078e02e2 */
[C---:B-1----:R-:W-:Y:S01]  /*210c0*/  IMAD.WIDE R244, R2.reuse, 0x4, R20 ;  /* 0x0000000402f47825 */ /* 0x042fe200078e0214 */
[----:B------:R1:W-:Y:S03]  /*210d0*/  STL.64 [R1+0x17f0], R226 ;  /* 0x0017f0e201007387 */ /* 0x0003e60000100a00 */
[C---:B------:R-:W-:Y:S01]  /*210e0*/  IMAD.WIDE R236, R2.reuse, 0x4, R236 ;  /* 0x0000000402ec7825 */ /* 0x040fe200078e02ec */
[----:B------:R-:W-:Y:S03]  /*210f0*/  STL.64 [R1+0x1810], R244 ;  /* 0x001810f401007387 */ /* 0x000fe60000100a00 */
[C---:B------:R-:W-:Y:S01]  /*21100*/  IMAD.WIDE R228, R2.reuse, 0x4, R228 ;  /* 0x0000000402e47825 */ /* 0x040fe200078e02e4 */
[----:B------:R-:W-:Y:S03]  /*21110*/  STL.64 [R1+0x1830], R236 ;  /* 0x001830ec01007387 */ /* 0x000fe60000100a00 */
[C---:B------:R-:W-:Y:S01]  /*21120*/  IMAD.WIDE R164, R2.reuse, 0x4, R12 ;  /* 0x0000000402a47825 */ /* 0x040fe200078e020c */
[----:B------:R3:W-:Y:S04]  /*21130*/  STL.64 [R1+0x1ad0], R228 ;  /* 0x001ad0e401007387 */ /* 0x0007e80000100a00 */
[----:B------:R-:W-:Y:S04]  /*21140*/  STL.64 [R1+0x1ae0], R164 ;  /* 0x001ae0a401007387 */ /* 0x000fe80000100a00 */
        /* <DEDUP_REMOVED lines=11> */
[----:B------:R3:W-:Y:S01]  /*21200*/  STL.64 [R1+0x1b80], R76 ;  /* 0x001b804c01007387 */ /* 0x0007e20000100a00 */
[----:B------:R-:W-:-:S03]  /*21210*/  IMAD.WIDE R20, R2, 0x4, R152 ;  /* 0x0000000402147825 */ /* 0x000fc600078e0298 */
[----:B------:R3:W-:Y:S04]  /*21220*/  STL.64 [R1+0x1b88], R68 ;  /* 0x001b884401007387 */ /* 0x0007e80000100a00 */
[----:B------:R3:W-:Y:S04]  /*21230*/  STL.64 [R1+0x1b90], R60 ;  /* 0x001b903c01007387 */ /* 0x0007e80000100a00 */
[----:B------:R3:W-:Y:S01]  /*21240*/  STL.64 [R1+0x1b98], R52 ;  /* 0x001b983401007387 */ /* 0x0007e20000100a00 */
[----:B------:R-:W-:-:S03]  /*21250*/  IMAD.WIDE R12, R2, 0x4, R176 ;  /* 0x00000004020c7825 */ /* 0x000fc600078e02b0 */
[----:B------:R3:W-:Y:S04]  /*21260*/  STL.64 [R1+0x1ba0], R44 ;  /* 0x001ba02c01007387 */ /* 0x0007e80000100a00 */
[----:B------:R-:W-:Y:S04]  /*21270*/  STL.64 [R1+0x1ba8], R120 ;  /* 0x001ba87801007387 */ /* 0x000fe80000100a00 */
[----:B------:R3:W-:Y:S04]  /*21280*/  STL.64 [R1+0x1bb0], R36 ;  /* 0x001bb02401007387 */ /* 0x0007e80000100a00 */
[----:B------:R-:W-:Y:S04]  /*21290*/  STL.64 [R1+0x1bb8], R136 ;  /* 0x001bb88801007387 */ /* 0x000fe80000100a00 */
[----:B------:R3:W-:Y:S04]  /*212a0*/  STL.64 [R1+0x1bc0], R28 ;  /* 0x001bc01c01007387 */ /* 0x0007e80000100a00 */
[----:B------:R3:W-:Y:S04]  /*212b0*/  STL.64 [R1+0x1bc8], R20 ;  /* 0x001bc81401007387 */ /* 0x0007e80000100a00 */
[----:B------:R-:W-:Y:S04]  /*212c0*/  STL.64 [R1+0x1bd0], R156 ;  /* 0x001bd09c01007387 */ /* 0x000fe80000100a00 */
[----:B------:R-:W-:Y:S04]  /*212d0*/  STL.64 [R1+0x1bd8], R148 ;  /* 0x001bd89401007387 */ /* 0x000fe80000100a00 */
[----:B------:R3:W-:Y:S04]  /*212e0*/  STL.64 [R1+0x1be0], R12 ;  /* 0x001be00c01007387 */ /* 0x0007e80000100a00 */
[----:B------:R3:W-:Y:S04]  /*212f0*/  STL.64 [R1+0x1be8], R140 ;  /* 0x001be88c01007387 */ /* 0x0007e80000100a00 */
[----:B------:R3:W-:Y:S04]  /*21300*/  STL.64 [R1+0x1bf0], R132 ;  /* 0x001bf08401007387 */ /* 0x0007e80000100a00 */
[----:B------:R3:W-:Y:S04]  /*21310*/  STL.64 [R1+0x1bf8], R124 ;  /* 0x001bf87c01007387 */ /* 0x0007e80000100a00 */
[----:B------:R-:W3:Y:S04]  /*21320*/  LDL.LU.64 R180, [R1+0x1de0] ;  /* 0x001de00001b47983 */ /* 0x000ee80000300a00 */
[----:B------:R3:W-:Y:S04]  /*21330*/  STL.64 [R1+0x1c00], R116 ;  /* 0x001c007401007387 */ /* 0x0007e80000100a00 */
[----:B------:R-:W3:Y:S04]  /*21340*/  LDL.LU.64 R172, [R1+0x1dd8] ;  /* 0x001dd80001ac7983 */ /* 0x000ee80000300a00 */
[----:B------:R3:W-:Y:S04]  /*21350*/  STL.64 [R1+0x1c08], R108 ;  /* 0x001c086c01007387 */ /* 0x0007e80000100a00 */
        /* <DEDUP_REMOVED lines=14> */
[----:B----4-:R-:W4:Y:S04]  /*21440*/  LDL.LU.64 R106, [R1+0x1d60] ;  /* 0x001d6000016a7983 */ /* 0x010f280000300a00 */
[----:B--2---:R-:W2:Y:S04]  /*21450*/  LDL.LU.64 R98, [R1+0x1d58] ;  /* 0x001d580001627983 */ /* 0x004ea80000300a00 */
[----:B------:R-:W4:Y:S04]  /*21460*/  LDL.LU.64 R90, [R1+0x1d50] ;  /* 0x001d5000015a7983 */ /* 0x000f280000300a00 */
[----:B------:R-:W2:Y:S04]  /*21470*/  LDL.LU.64 R82, [R1+0x1d48] ;  /* 0x001d480001527983 */ /* 0x000ea80000300a00 */
        /* <DEDUP_REMOVED lines=8> */
[----:B------:R-:W-:Y:S04]  /*21500*/  LDGSTS.E [R0+0x47800], desc[UR4][R226.64], P0 ;  /* 0x47800000e2007fae */ /* 0x000fe80008121844 */
[----:B------:R-:W4:Y:S04]  /*21510*/  LDL.LU.64 R10, [R1+0x1d00] ;  /* 0x001d0000010a7983 */ /* 0x000f280000300a00 */
[----:B------:R2:W-:Y:S04]  /*21520*/  LDGSTS.E [R0+0x47c00], desc[UR4][R244.64], P0 ;  /* 0x47c00000f4007fae */ /* 0x0005e80008121844 */
[----:B------:R-:W4:Y:S04]  /*21530*/  LDL.LU.64 R234, [R1+0x1cf8] ;  /* 0x001cf80001ea7983 */ /* 0x000f280000300a00 */
[----:B------:R-:W-:Y:S04]  /*21540*/  LDGSTS.E [R0+0x50000], desc[UR4][R236.64], P0 ;  /* 0x50000000ec007fae */ /* 0x000fe80008121844 */
[----:B-1----:R-:W4:Y:S04]  /*21550*/  LDL.LU.64 R226, [R1+0x1cf0] ;  /* 0x001cf00001e27983 */ /* 0x002f280000300a00 */
[----:B------:R-:W-:Y:S04]  /*21560*/  LDGSTS.E [R0+0x50400], desc[UR4][R228.64], P0 ;  /* 0x50400000e4007fae */ /* 0x000fe80008121844 */
[----:B------:R1:W-:Y:S04]  /*21570*/  LDGSTS.E [R0+0x50800], desc[UR4][R164.64], P0 ;  /* 0x50800000a4007fae */ /* 0x0003e80008121844 */
[----:B------:R-:W-:Y:S04]  /*21580*/  LDGSTS.E [R0+0x50c00], desc[UR4][R100.64], P0 ;  /* 0x50c0000064007fae */ /* 0x000fe80008121844 */
[----:B---3--:R-:W3:Y:S04]  /*21590*/  LDL.LU.64 R228, [R1+0x4d0] ;  /* 0x0004d00001e47983 */ /* 0x008ee80000300a00 */
        /* <DEDUP_REMOVED lines=12> */
[----:B------:R-:W4:Y:S04]  /*21660*/  LDL.LU.64 R92, [R1+0x490] ;  /* 0x00049000015c7983 */ /* 0x000f280000300a00 */
[----:B------:R-:W-:Y:S04]  /*21670*/  LDGSTS.E [R0+0x53c00], desc[UR4][R68.64], P0 ;  /* 0x53c0000044007fae */ /* 0x000fe80008121844 */
[----:B------:R-:W4:Y:S04]  /*21680*/  LDL.LU.64 R76, [R1+0x470] ;  /* 0x00047000014c7983 */ /* 0x000f280000300a00 */
[----:B------:R-:W1:Y:S04]  /*21690*/  LDL.LU.64 R84, [R1+0x450] ;  /* 0x0004500001547983 */ /* 0x000e680000300a00 */
        /* <DEDUP_REMOVED lines=10> */
[----:B------:R-:W-:Y:S04]  /*21740*/  LDGSTS.E [R0+0x55800], desc[UR4][R28.64], P0 ;  /* 0x558000001c007fae */ /* 0x000fe80008121844 */
[----:B------:R-:W4:Y:S04]  /*21750*/  LDL.LU.64 R36, [R1+0x3b0] ;  /* 0x0003b00001247983 */ /* 0x000f280000300a00 */
[----:B------:R-:W-:Y:S04]  /*21760*/  LDGSTS.E [R0+0x55c00], desc[UR4][R20.64], P0 ;  /* 0x55c0000014007fae */ /* 0x000fe80008121844 */
[----:B------:R-:W4:Y:S04]  /*21770*/  LDL.LU.64 R28, [R1+0x390] ;  /* 0x00039000011c7983 */ /* 0x000f280000300a00 */
[----:B------:R1:W-:Y:S04]  /*21780*/  LDGSTS.E [R0+0x56000], desc[UR4][R156.64], P0 ;  /* 0x560000009c007fae */ /* 0x0003e80008121844 */
[----:B------:R-:W4:Y:S04]  /*21790*/  LDL.LU.64 R20, [R1+0x370] ;  /* 0x0003700001147983 */ /* 0x000f280000300a00 */
[----:B------:R1:W-:Y:S04]  /*217a0*/  LDGSTS.E [R0+0x56400], desc[UR4][R148.64], P0 ;  /* 0x5640000094007fae */ /* 0x0003e80008121844 */
[----:B------:R-:W-:Y:S04]  /*217b0*/  LDGSTS.E [R0+0x56800], desc[UR4][R12.64], P0 ;  /* 0x568000000c007fae */ /* 0x000fe80008121844 */
[----:B------:R1:W-:Y:S04]  /*217c0*/  LDGSTS.E [R0+0x56c00], desc[UR4][R140.64], P0 ;  /* 0x56c000008c007fae */ /* 0x0003e80008121844 */
[----:B------:R1:W-:Y:S04]  /*217d0*/  LDGSTS.E [R0+0x57000], desc[UR4][R132.64], P0 ;  /* 0x5700000084007fae */ /* 0x0003e80008121844 */
[----:B------:R-:W4:Y:S04]  /*217e0*/  LDL.LU.64 R12, [R1+0x350] ;  /* 0x00035000010c7983 */ /* 0x000f280000300a00 */
[----:B------:R-:W4:Y:S04]  /*217f0*/  LDL.LU.64 R236, [R1+0x330] ;  /* 0x0003300001ec7983 */ /* 0x000f280000300a00 */
[----:B------:R1:W-:Y:S04]  /*21800*/  LDGSTS.E [R0+0x57400], desc[UR4][R124.64], P0 ;  /* 0x574000007c007fae */ /* 0x0003e80008121844 */
[----:B------:R1:W-:Y:S04]  /*21810*/  LDGSTS.E [R0+0x57800], desc[UR4][R116.64], P0 ;  /* 0x5780000074007fae */ /* 0x0003e80008121844 */
[----:B------:R1:W-:Y:S01]  /*21820*/  LDGSTS.E [R0+0x57c00], desc[UR4][R108.64], P0 ;  /* 0x57c000006c007fae */ /* 0x0003e20008121844 */
[----:B---3--:R-:W-:-:S03]  /*21830*/  IMAD.WIDE R224, R2, 0x4, R228 ;  /* 0x0000000402e07825 */ /* 0x008fc600078e02e4 */
[----:B------:R-:W3:Y:S01]  /*21840*/  LDL.LU.64 R228, [R1+0x310] ;  /* 0x0003100001e47983 */ /* 0x000ee20000300a00 */
[----:B--2---:R-:W-:-:S03]  /*21850*/  IMAD.WIDE R232, R2, 0x4, R100 ;  /* 0x0000000402e87825 */ /* 0x004fc600078e0264 */
[----:B------:R-:W-:Y:S01]  /*21860*/  LDGSTS.E [R3+0x40100], desc[UR4][R224.64], P0 ;  /* 0x40100000e0037fae */ /* 0x000fe20008121844 */
[----:B----4-:R-:W-:-:S03]  /*21870*/  IMAD.WIDE R244, R2, 0x4, R76 ;  /* 0x0000000402f47825 */ /* 0x010fc600078e024c */
[----:B------:R-:W-:Y:S01]  /*21880*/  LDGSTS.E [R3+0x40500], desc[UR4][R232.64], P0 ;  /* 0x40500000e8037fae */ /* 0x000fe20008121844 */
[----:B-1----:R-:W-:-:S03]  /*21890*/  IMAD.WIDE R164, R2, 0x4, R84 ;  /* 0x0000000402a47825 */ /* 0x002fc600078e0254 */
[----:B------:R-:W2:Y:S01]  /*218a0*/  LDL.LU.64 R76, [R1+0x2f0] ;  /* 0x0002f000014c7983 */ /* 0x000ea20000300a00 */
[----:B------:R-:W-:-:S03]  /*218b0*/  IMAD.WIDE R156, R2, 0x4, R68 ;  /* 0x00000004029c7825 */ /* 0x000fc600078e0244 */
[----:B------:R-:W4:Y:S04]  /*218c0*/  LDL.LU.64 R68, [R1+0x2d0] ;  /* 0x0002d00001447983 */ /* 0x000f280000300a00 */
[----:B------:R1:W-:Y:S01]  /*218d0*/  STL.64 [R1+0xff0], R164 ;  /* 0x000ff0a401007387 */ /* 0x0003e20000100a00 */
[----:B------:R-:W-:-:S03]  /*218e0*/  IMAD.WIDE R148, R2, 0x4, R60 ;  /* 0x0000000402947825 */ /* 0x000fc600078e023c */
[----:B------:R-:W4:Y:S01]  /*218f0*/  LDL.LU.64 R60, [R1+0x2b0] ;  /* 0x0002b000013c7983 */ /* 0x000f220000300a00 */
[----:B------:R-:W-:-:S03]  /*21900*/  IMAD.WIDE R140, R2, 0x4, R52 ;  /* 0x00000004028c7825 */ /* 0x000fc600078e0234 */
[----:B------:R1:W-:Y:S01]  /*21910*/  STL.64 [R1+0x1008], R156 ;  /* 0x0010089c01007387 */ /* 0x0003e20000100a00 */
[----:B------:R-:W-:-:S03]  /*21920*/  IMAD.WIDE R132, R2, 0x4, R44 ;  /* 0x0000000402847825 */ /* 0x000fc600078e022c */
[----:B------:R-:W4:Y:S04]  /*21930*/  LDL.LU.64 R52, [R1+0x290] ;  /* 0x0002900001347983 */ /* 0x000f280000300a00 */
[----:B------:R1:W-:Y:S04]  /*21940*/  STL.64 [R1+0x1020], R148 ;  /* 0x0010209401007387 */ /* 0x0003e80000100a00 */
[----:B------:R1:W-:Y:S04]  /*21950*/  STL.64 [R1+0x1518], R140 ;  /* 0x0015188c01007387 */ /* 0x0003e80000100a00 */
[----:B------:R-:W4:Y:S01]  /*21960*/  LDL.LU.64 R44, [R1+0x270] ;  /* 0x00027000012c7983 */ /* 0x000f220000300a00 */
[----:B------:R-:W-:-:S04]  /*21970*/  IMAD.WIDE R240, R2, 0x4, R92 ;  /* 0x0000000402f07825 */ /* 0x000fc800078e025c */
[C---:B------:R-:W-:Y:S01]  /*21980*/  IMAD.WIDE R124, R2.reuse, 0x4, R36 ;  /* 0x00000004027c7825 */ /* 0x040fe200078e0224 */
[----:B------:R-:W-:Y:S04]  /*21990*/  LDGSTS.E [R3+0x40900], desc[UR4][R240.64], P0 ;  /* 0x40900000f0037fae */ /* 0x000fe80008121844 */
[----:B------:R-:W4:Y:S01]  /*219a0*/  LDL.LU.64 R36, [R1+0x250] ;  /* 0x0002500001247983 */ /* 0x000f220000300a00 */
[----:B------:R-:W-:-:S03]  /*219b0*/  IMAD.WIDE R116, R2, 0x4, R28 ;  /* 0x0000000402747825 */ /* 0x000fc600078e021c */
[----:B------:R1:W-:Y:S04]  /*219c0*/  STL.64 [R1+0x1538], R132 ;  /* 0x0015388401007387 */ /* 0x0003e80000100a00 */
[----:B------:R-:W4:Y:S01]  /*219d0*/  LDL.LU.64 R28, [R1+0x230] ;  /* 0x00023000011c7983 */ /* 0x000f220000300a00 */
[----:B------:R-:W-:-:S03]  /*219e0*/  IMAD.WIDE R108, R2, 0x4, R20 ;  /* 0x00000004026c7825 */ /* 0x000fc600078e0214 */
[----:B------:R-:W-:Y:S04]  /*219f0*/  LDGSTS.E [R3+0x40d00], desc[UR4][R244.64], P0 ;  /* 0x40d00000f4037fae */ /* 0x000fe80008121844 */
[----:B------:R-:W4:Y:S04]  /*21a00*/  LDL.LU.64 R20, [R1+0x210] ;  /* 0x0002100001147983 */ /* 0x000f280000300a00 */
        /* <DEDUP_REMOVED lines=8> */
[----:B------:R-:W4:Y:S04]  /*21a90*/  LDL.LU.64 R12, [R1+0x1f0] ;  /* 0x0001f000010c7983 */ /* 0x000f280000300a00 */
        /* <DEDUP_REMOVED lines=16> */
[----:B---3--:R-:W-:-:S03]  /*21ba0*/  IMAD.WIDE R84, R2, 0x4, R228 ;  /* 0x0000000402547825 */ /* 0x008fc600078e02e4 */
[----:B------:R-:W3:Y:S04]  /*21bb0*/  LDL.LU.64 R228, [R1+0x1b0] ;  /* 0x0001b00001e47983 */ /* 0x000ee80000300a00 */
[----:B------:R-:W3:Y:S04]  /*21bc0*/  LDL.LU.64 R80, [R1+0x190] ;  /* 0x0001900001507983 */ /* 0x000ee80000300a00 */
[----:B------:R1:W-:Y:S04]  /*21bd0*/  STL.64 [R1+0x1598], R108 ;  /* 0x0015986c01007387 */ /* 0x0003e80000100a00 */
        /* <DEDUP_REMOVED lines=10> */
[----:B------:R-:W3:Y:S01]  /*21c80*/  LDL.LU.64 R16, [R1+0x8] ;  /* 0x0000080001107983 */ /* 0x000ee20000300a00 */
[----:B------:R-:W-:-:S03]  /*21c90*/  IMAD.WIDE R66, R2, 0x4, R66 ;  /* 0x0000000402427825 */ /* 0x000fc600078e0242 */
[----:B------:R-:W-:Y:S01]  /*21ca0*/  LDGSTS.E [R3+0x43900], desc[UR4][R84.64], P0 ;  /* 0x4390000054037fae */ /* 0x000fe20008121844 */
[----:B--2---:R-:W-:-:S04]  /*21cb0*/  IMAD.WIDE R76, R2, 0x4, R76 ;  /* 0x00000004024c7825 */ /* 0x004fc800078e024c */
[C---:B----4-:R-:W-:Y:S01]  /*21cc0*/  IMAD.WIDE R68, R2.reuse, 0x4, R68 ;  /* 0x0000000402447825 */ /* 0x050fe200078e0244 */
[----:B------:R2:W-:Y:S04]  /*21cd0*/  STL.64 [R1+0x1618], R76 ;  /* 0x0016184c01007387 */ /* 0x0005e80000100a00 */
[----:B------:R4:W-:Y:S01]  /*21ce0*/  STL.64 [R1+0x1638], R68 ;  /* 0x0016384401007387 */ /* 0x0009e20000100a00 */
[----:B------:R-:W-:-:S03]  /*21cf0*/  IMAD.WIDE R74, R2, 0x4, R74 ;  /* 0x00000004024a7825 */ /* 0x000fc600078e024a */
[----:B------:R-:W-:Y:S01]  /*21d00*/  LDGSTS.E [R3+0x43d00], desc[UR4][R76.64], P0 ;  /* 0x43d000004c037fae */ /* 0x000fe20008121844 */
[----:B------:R-:W-:-:S03]  /*21d10*/  IMAD.WIDE R82, R2, 0x4, R82 ;  /* 0x0000000402527825 */ /* 0x000fc600078e0252 */
[----:B------:R-:W-:Y:S01]  /*21d20*/  LDGSTS.E [R3+0x44100], desc[UR4][R68.64], P0 ;  /* 0x4410000044037fae */ /* 0x000fe20008121844 */
[----:B------:R-:W-:-:S04]  /*21d30*/  IMAD.WIDE R60, R2, 0x4, R60 ;  /* 0x00000004023c7825 */ /* 0x000fc800078e023c */
[C---:B------:R-:W-:Y:S01]  /*21d40*/  IMAD.WIDE R52, R2.reuse, 0x4, R52 ;  /* 0x0000000402347825 */ /* 0x040fe200078e0234 */
[----:B------:R4:W-:Y:S04]  /*21d50*/  STL.64 [R1+0x1658], R60 ;  /* 0x0016583c01007387 */ /* 0x0009e80000100a00 */
[----:B------:R4:W-:Y:S01]  /*21d60*/  STL.64 [R1+0x1678], R52 ;  /* 0x0016783401007387 */ /* 0x0009e20000100a00 */
[----:B------:R-:W-:-:S03]  /*21d70*/  IMAD.WIDE R90, R2, 0x4, R90 ;  /* 0x00000004025a7825 */ /* 0x000fc600078e025a */
[----:B------:R-:W-:Y:S01]  /*21d80*/  LDGSTS.E [R3+0x44500], desc[UR4][R60.64], P0 ;  /* 0x445000003c037fae */ /* 0x000fe20008121844 */
[----:B------:R-:W-:-:S03]  /*21d90*/  IMAD.WIDE R44, R2, 0x4, R44 ;  /* 0x00000004022c7825 */ /* 0x000fc600078e022c */
[----:B------:R-:W-:Y:S04]  /*21da0*/  LDGSTS.E [R3+0x44900], desc[UR4][R52.64], P0 ;  /* 0x4490000034037fae */ /* 0x000fe80008121844 */
[----:B------:R4:W-:Y:S01]  /*21db0*/  STL.64 [R1+0x1698], R44 ;  /* 0x0016982c01007387 */ /* 0x0009e20000100a00 */
[----:B------:R-:W-:-:S03]  /*21dc0*/  IMAD.WIDE R98, R2, 0x4, R98 ;  /* 0x0000000402627825 */ /* 0x000fc600078e0262 */
[----:B------:R-:W-:Y:S01]  /*21dd0*/  LDGSTS.E [R3+0x44d00], desc[UR4][R44.64], P0 ;  /* 0x44d000002c037fae */ /* 0x000fe20008121844 */
[----:B------:R-:W-:-:S04]  /*21de0*/  IMAD.WIDE R36, R2, 0x4, R36 ;  /* 0x0000000402247825 */ /* 0x000fc800078e0224 */
[C---:B------:R-:W-:Y:S01]  /*21df0*/  IMAD.WIDE R28, R2.reuse, 0x4, R28 ;  /* 0x00000004021c7825 */ /* 0x040fe200078e021c */
[----:B------:R4:W-:Y:S03]  /*21e00*/  STL.64 [R1+0x16b8], R36 ;  /* 0x0016b82401007387 */ /* 0x0009e60000100a00 */
[C---:B------:R-:W-:Y:S01]  /*21e10*/  IMAD.WIDE R20, R2.reuse, 0x4, R20 ;  /* 0x0000000402147825 */ /* 0x040fe200078e0214 */
        /* <DEDUP_REMOVED lines=15> */
[----:B------:R-:W-:Y:S01]  /*21f10*/  LDGSTS.E [R3+0x46100], desc[UR4][R236.64], P0 ;  /* 0x46100000ec037fae */ /* 0x000fe20008121844 */
[----:B------:R-:W-:-:S04]  /*21f20*/  IMAD.WIDE R152, R2, 0x4, R218 ;  /* 0x0000000402987825 */ /* 0x000fc800078e02da */
[----:B---3--:R-:W-:-:S04]  /*21f30*/  IMAD.WIDE R228, R2, 0x4, R228 ;  /* 0x0000000402e47825 */ /* 0x008fc800078e02e4 */
[C---:B------:R-:W-:Y:S01]  /*21f40*/  IMAD.WIDE R216, R2.reuse, 0x4, R80 ;  /* 0x0000000402d87825 */ /* 0x040fe200078e0250 */
[----:B------:R3:W-:Y:S03]  /*21f50*/  STL.64 [R1+0x1758], R228 ;  /* 0x001758e401007387 */ /* 0x0007e60000100a00 */
[C---:B------:R-:W-:Y:S01]  /*21f60*/  IMAD.WIDE R208, R2.reuse, 0x4, R72 ;  /* 0x0000000402d07825 */ /* 0x040fe200078e0248 */
[----:B------:R-:W-:Y:S03]  /*21f70*/  STL.64 [R1+0x1778], R216 ;  /* 0x001778d801007387 */ /* 0x000fe60000100a00 */
        /* <DEDUP_REMOVED lines=13> */
[----:B------:R-:W-:Y:S04]  /*22050*/  STL.64 [R1+0x19d0], R144 ;  /* 0x0019d09001007387 */ /* 0x000fe80000100a00 */
[----:B------:R-:W-:Y:S04]  /*22060*/  STL.64 [R1+0x19e0], R136 ;  /* 0x0019e08801007387 */ /* 0x000fe80000100a00 */
[----:B------:R-:W-:Y:S04]  /*22070*/  STL.64 [R1+0x19f0], R128 ;  /* 0x0019f08001007387 */ /* 0x000fe80000100a00 */
[----:B------:R-:W-:Y:S04]  /*22080*/  STL.64 [R1+0x1a00], R120 ;  /* 0x001a007801007387 */ /* 0x000fe80000100a00 */
[----:B------:R-:W-:Y:S04]  /*22090*/  STL.64 [R1+0x1a10], R10 ;  /* 0x001a100a01007387 */ /* 0x000fe80000100a00 */
[----:B------:R-:W-:Y:S04]  /*220a0*/  STL.64 [R1+0x1a20], R18 ;  /* 0x001a201201007387 */ /* 0x000fe80000100a00 */
[----:B------:R-:W-:Y:S04]  /*220b0*/  STL.64 [R1+0x1a38], R26 ;  /* 0x001a381a01007387 */ /* 0x000fe80000100a00 */
[----:B------:R-:W-:Y:S01]  /*220c0*/  STL.64 [R1+0x1a48], R34 ;  /* 0x001a482201007387 */ /* 0x000fe20000100a00 */
[----:B------:R-:W-:-:S03]  /*220d0*/  IMAD.WIDE R24, R2, 0x4, R106 ;  /* 0x0000000402187825 */ /* 0x000fc600078e026a */
[----:B------:R-:W-:Y:S01]  /*220e0*/  STL.64 [R1+0x1a58], R42 ;  /* 0x001a582a01007387 */ /* 0x000fe20000100a00 */
[----:B------:R-:W-:-:S03]  /*220f0*/  IMAD.WIDE R16, R2, 0x4, R114 ;  /* 0x0000000402107825 */ /* 0x000fc600078e0272 */
        /* <DEDUP_REMOVED lines=8> */
[----:B------:R-:W-:Y:S01]  /*22180*/  STL.64 [R1+0x1a98], R98 ;  /* 0x001a986201007387 */ /* 0x000fe20000100a00 */
[----:B------:R-:W-:-:S03]  /*22190*/  IMAD.WIDE R64, R2, 0x4, R170 ;  /* 0x0000000402407825 */ /* 0x000fc600078e02aa */
[----:B------:R3:W-:Y:S01]  /*221a0*/  STL.64 [R1+0x1aa0], R24 ;  /* 0x001aa01801007387 */ /* 0x0007e20000100a00 */
[----:B------:R-:W-:-:S03]  /*221b0*/  IMAD.WIDE R56, R2, 0x4, R178 ;  /* 0x0000000402387825 */ /* 0x000fc600078e02b2 */
[----:B------:R3:W-:Y:S01]  /*221c0*/  STL.64 [R1+0x1aa8], R16 ;  /* 0x001aa81001007387 */ /* 0x0007e20000100a00 */
[----:B------:R-:W-:-:S03]  /*221d0*/  IMAD.WIDE R48, R2, 0x4, R186 ;  /* 0x0000000402307825 */ /* 0x000fc600078e02ba */
[----:B------:R3:W-:Y:S01]  /*221e0*/  STL.64 [R1+0x1ab0], R112 ;  /* 0x001ab07001007387 */ /* 0x0007e20000100a00 */
[----:B------:R-:W-:-:S03]  /*221f0*/  IMAD.WIDE R40, R2, 0x4, R194 ;  /* 0x0000000402287825 */ /* 0x000fc600078e02c2 */
[----:B------:R3:W-:Y:S01]  /*22200*/  STL.64 [R1+0x1ab8], R104 ;  /* 0x001ab86801007387 */ /* 0x0007e20000100a00 */
[----:B------:R-:W-:-:S03]  /*22210*/  IMAD.WIDE R32, R2, 0x4, R202 ;  /* 0x0000000402207825 */ /* 0x000fc600078e02ca */
[----:B------:R3:W-:Y:S04]  /*22220*/  STL.64 [R1+0x1ac0], R96 ;  /* 0x001ac06001007387 */ /* 0x0007e80000100a00 */
        /* <DEDUP_REMOVED lines=8> */
[----:B------:R-:W-:Y:S04]  /*222b0*/  LDGSTS.E [R3+0x46500], desc[UR4][R228.64], P0 ;  /* 0x46500000e4037fae */ /* 0x000fe80008121844 */
[----:B------:R3:W-:Y:S04]  /*222c0*/  STL.64 [R1+0x1b48], R160 ;  /* 0x001b48a001007387 */ /* 0x0007e80000100a00 */
[----:B------:R-:W-:Y:S04]  /*222d0*/  LDGSTS.E [R3+0x46900], desc[UR4][R216.64], P0 ;  /* 0x46900000d8037fae */ /* 0x000fe80008121844 */
[----:B------:R3:W-:Y:S04]  /*222e0*/  STL.64 [R1+0x1b58], R152 ;  /* 0x001b589801007387 */ /* 0x0007e80000100a00 */
[----:B------:R-:W-:Y:S04]  /*222f0*/  LDGSTS.E [R3+0x46d00], desc[UR4][R208.64], P0 ;  /* 0x46d00000d0037fae */ /* 0x000fe80008121844 */
[----:B-1----:R-:W3:Y:S04]  /*22300*/  LDL.LU.64 R164, [R1+0x1ce8] ;  /* 0x001ce80001a47983 */ /* 0x002ee80000300a00 */
[----:B------:R-:W-:Y:S04]  /*22310*/  LDGSTS.E [R3+0x47100], desc[UR4][R200.64], P0 ;  /* 0x47100000c8037fae */ /* 0x000fe80008121844 */
[----:B------:R-:W3:Y:S04]  /*22320*/  LDL.LU.64 R156, [R1+0x1ce0] ;  /* 0x001ce000019c7983 */ /* 0x000ee80000300a00 */
[----:B------:R-:W-:Y:S04]  /*22330*/  LDGSTS.E [R3+0x47500], desc[UR4][R192.64], P0 ;  /* 0x47500000c0037fae */ /* 0x000fe80008121844 */
[----:B------:R-:W3:Y:S04]  /*22340*/  LDL.LU.64 R148, [R1+0x1cd8] ;  /* 0x001cd80001947983 */ /* 0x000ee80000300a00 */
[----:B------:R-:W-:Y:S04]  /*22350*/  LDGSTS.E [R3+0x47900], desc[UR4][R184.64], P0 ;  /* 0x47900000b8037fae */ /* 0x000fe80008121844 */
[----:B------:R-:W3:Y:S04]  /*22360*/  LDL.LU.64 R140, [R1+0x1cd0] ;  /* 0x001cd000018c7983 */ /* 0x000ee80000300a00 */
[----:B------:R-:W-:Y:S04]  /*22370*/  LDGSTS.E [R3+0x47d00], desc[UR4][R176.64], P0 ;  /* 0x47d00000b0037fae */ /* 0x000fe80008121844 */
[----:B------:R-:W3:Y:S04]  /*22380*/  LDL.LU.64 R132, [R1+0x1cc8] ;  /* 0x001cc80001847983 */ /* 0x000ee80000300a00 */
[----:B------:R1:W-:Y:S04]  /*22390*/  LDGSTS.E [R3+0x50100], desc[UR4][R168.64], P0 ;  /* 0x50100000a8037fae */ /* 0x0003e80008121844 */
[----:B------:R-:W3:Y:S04]  /*223a0*/  LDL.LU.64 R124, [R1+0x1cc0] ;  /* 0x001cc000017c7983 */ /* 0x000ee80000300a00 */
        /* <DEDUP_REMOVED lines=11> */
[----:B--2---:R-:W2:Y:S04]  /*22460*/  LDL.LU.64 R76, [R1+0x1c90] ;  /* 0x001c9000014c7983 */ /* 0x004ea80000300a00 */
[----:B------:R-:W-:Y:S04]  /*22470*/  LDGSTS.E [R3+0x51d00], desc[UR4][R26.64], P0 ;  /* 0x51d000001a037fae */ /* 0x000fe80008121844 */
[----:B----4-:R-:W4:Y:S04]  /*22480*/  LDL.LU.64 R68, [R1+0x1c88] ;  /* 0x001c880001447983 */ /* 0x010f280000300a00 */
[----:B------:R-:W-:Y:S04]  /*22490*/  LDGSTS.E [R3+0x52100], desc[UR4][R34.64], P0 ;  /* 0x5210000022037fae */ /* 0x000fe80008121844 */
[----:B------:R-:W2:Y:S04]  /*224a0*/  LDL.LU.64 R60, [R1+0x1c80] ;  /* 0x001c8000013c7983 */ /* 0x000ea80000300a00 */
[----:B------:R-:W-:Y:S04]  /*224b0*/  LDGSTS.E [R3+0x52500], desc[UR4][R42.64], P0 ;  /* 0x525000002a037fae */ /* 0x000fe80008121844 */
[----:B------:R-:W4:Y:S04]  /*224c0*/  LDL.LU.64 R52, [R1+0x1c78] ;  /* 0x001c780001347983 */ /* 0x000f280000300a00 */
        /* <DEDUP_REMOVED lines=8> */
[----:B------:R2:W-:Y:S04]  /*22550*/  LDGSTS.E [R3+0x53900], desc[UR4][R82.64], P0 ;  /* 0x5390000052037fae */ /* 0x0005e80008121844 */
[----:B------:R-:W2:Y:S04]  /*22560*/  LDL.LU.64 R12, [R1+0x1c50] ;  /* 0x001c5000010c7983 */ /* 0x000ea80000300a00 */
[----:B------:R-:W-:Y:S04]  /*22570*/  LDGSTS.E [R3+0x53d00], desc[UR4][R90.64], P0 ;  /* 0x53d000005a037fae */ /* 0x000fe80008121844 */
[----:B------:R-:W4:Y:S04]  /*22580*/  LDL.LU.64 R236, [R1+0x1c48] ;  /* 0x001c480001ec7983 */ /* 0x000f280000300a00 */
[----:B------:R-:W-:Y:S04]  /*22590*/  LDGSTS.E [R3+0x54100], desc[UR4][R98.64], P0 ;  /* 0x5410000062037fae */ /* 0x000fe80008121844 */
[----:B---3--:R-:W3:Y:S04]  /*225a0*/  LDL.LU.64 R228, [R1+0x1c40] ;  /* 0x001c400001e47983 */ /* 0x008ee80000300a00 */
[----:B------:R-:W-:Y:S04]  /*225b0*/  LDGSTS.E [R3+0x54500], desc[UR4][R24.64], P0 ;  /* 0x5450000018037fae */ /* 0x000fe80008121844 */
[----:B------:R-:W-:Y:S04]  /*225c0*/  LDGSTS.E [R3+0x54900], desc[UR4][R16.64], P0 ;  /* 0x5490000010037fae */ /* 0x000fe80008121844 */
[----:B------:R-:W-:Y:S04]  /*225d0*/  LDGSTS.E [R3+0x54d00], desc[UR4][R112.64], P0 ;  /* 0x54d0000070037fae */ /* 0x000fe80008121844 */
[----:B------:R-:W1:Y:S04]  /*225e0*/  LDL.LU.64 R24, [R1+0x4c8] ;  /* 0x0004c80001187983 */ /* 0x000e680000300a00 */
[----:B------:R-:W2:Y:S04]  /*225f0*/  LDL.LU.64 R144, [R1+0x4a8] ;  /* 0x0004a80001907983 */ /* 0x000ea80000300a00 */
[----:B------:R-:W4:Y:S04]  /*22600*/  LDL.LU.64 R136, [R1+0x488] ;  /* 0x0004880001887983 */ /* 0x000f280000300a00 */
        /* <DEDUP_REMOVED lines=23> */
[----:B------:R3:W-:Y:S04]  /*22780*/  LDGSTS.E [R3+0x57900], desc[UR4][R160.64], P0 ;  /* 0x57900000a0037fae */ /* 0x0007e80008121844 */
[----:B------:R3:W-:Y:S04]  /*22790*/  LDGSTS.E [R3+0x57d00], desc[UR4][R152.64], P0 ;  /* 0x57d0000098037fae */ /* 0x0007e80008121844 */
[----:B------:R-:W3:Y:S01]  /*227a0*/  LDL.LU.64 R32, [R1+0x2c8] ;  /* 0x0002c80001207983 */ /* 0x000ee20000300a00 */
[----:B-1----:R-:W-:-:S03]  /*227b0*/  IMAD.WIDE R168, R2, 0x4, R24 ;  /* 0x0000000402a87825 */ /* 0x002fc600078e0218 */
[----:B------:R-:W3:Y:S01]  /*227c0*/  LDL.LU.64 R24, [R1+0x2a8] ;  /* 0x0002a80001187983 */ /* 0x000ee20000300a00 */
[----:B--2---:R-:W-:-:S03]  /*227d0*/  IMAD.WIDE R170, R2, 0x4, R144 ;  /* 0x0000000402aa7825 */ /* 0x004fc600078e0290 */
[----:B------:R-:W-:Y:S01]  /*227e0*/  LDGSTS.E [R5+0x40200], desc[UR4][R168.64], P0 ;  /* 0x40200000a8057fae */ /* 0x000fe20008121844 */
[----:B----4-:R-:W-:-:S03]  /*227f0*/  IMAD.WIDE R176, R2, 0x4, R136 ;  /* 0x0000000402b07825 */ /* 0x010fc600078e0288 */
[----:B------:R-:W-:Y:S01]  /*22800*/  LDGSTS.E [R5+0x40600], desc[UR4][R170.64], P0 ;  /* 0x40600000aa057fae */ /* 0x000fe20008121844 */
[----:B---3--:R-:W-:-:S03]  /*22810*/  IMAD.WIDE R184, R2, 0x4, R16 ;  /* 0x0000000402b87825 */ /* 0x008fc600078e0210 */
[----:B------:R-:W2:Y:S01]  /*22820*/  LDL.LU.64 R16, [R1+0x288] ;  /* 0x0002880001107983 */ /* 0x000ea20000300a00 */
[----:B------:R-:W-:-:S03]  /*22830*/  IMAD.WIDE R186, R2, 0x4, R128 ;  /* 0x0000000402ba7825 */ /* 0x000fc600078e0280 */
[----:B------:R-:W3:Y:S01]  /*22840*/  LDL.LU.64 R136, [R1+0x268] ;  /* 0x0002680001887983 */ /* 0x000ee20000300a00 */
[----:B------:R-:W-:-:S03]  /*22850*/  IMAD.WIDE R192, R2, 0x4, R120 ;  /* 0x0000000402c07825 */ /* 0x000fc600078e0278 */
[----:B------:R-:W4:Y:S01]  /*22860*/  LDL.LU.64 R128, [R1+0x248] ;  /* 0x0002480001807983 */ /* 0x000f220000300a00 */
[----:B------:R-:W-:-:S03]  /*22870*/  IMAD.WIDE R200, R2, 0x4, R112 ;  /* 0x0000000402c87825 */ /* 0x000fc600078e0270 */
[----:B------:R-:W4:Y:S04]  /*22880*/  LDL.LU.64 R120, [R1+0x228] ;  /* 0x0002280001787983 */ /* 0x000f280000300a00 */
[----:B------:R-:W4:Y:S04]  /*22890*/  LDL.LU.64 R112, [R1+0x208] ;  /* 0x0002080001707983 */ /* 0x000f280000300a00 */
[----:B------:R-:W-:Y:S04]  /*228a0*/  LDGSTS.E [R5+0x40a00], desc[UR4][R176.64], P0 ;  /* 0x40a00000b0057fae */ /* 0x000fe80008121844 */
[----:B------:R-:W-:Y:S01]  /*228b0*/  LDGSTS.E [R5+0x40e00], desc[UR4][R184.64], P0 ;  /* 0x40e00000b8057fae */ /* 0x000fe20008121844 */
[----:B------:R-:W-:-:S03]  /*228c0*/  IMAD.WIDE R202, R2, 0x4, R104 ;  /* 0x0000000402ca7825 */ /* 0x000fc600078e0268 */
[----:B------:R-:W4:Y:S01]  /*228d0*/  LDL.LU.64 R104, [R1+0x1e8] ;  /* 0x0001e80001687983 */ /* 0x000f220000300a00 */
[----:B------:R-:W-:-:S03]  /*228e0*/  IMAD.WIDE R208, R2, 0x4, R96 ;  /* 0x0000000402d07825 */ /* 0x000fc600078e0260 */
[----:B------:R-:W4:Y:S01]  /*228f0*/  LDL.LU.64 R96, [R1+0x1c8] ;  /* 0x0001c80001607983 */ /* 0x000f220000300a00 */
[----:B------:R-:W-:-:S03]  /*22900*/  IMAD.WIDE R216, R2, 0x4, R88 ;  /* 0x0000000402d87825 */ /* 0x000fc600078e0258 */
[----:B------:R-:W4:Y:S04]  /*22910*/  LDL.LU.64 R88, [R1+0x1a8] ;  /* 0x0001a80001587983 */ /* 0x000f280000300a00 */
[----:B------:R-:W-:Y:S01]  /*22920*/  LDGSTS.E [R5+0x41200], desc[UR4][R186.64], P0 ;  /* 0x41200000ba057fae */ /* 0x000fe20008121844 */
[----:B------:R-:W-:-:S03]  /*22930*/  IMAD.WIDE R12, R2, 0x4, R12 ;  /* 0x00000004020c7825 */ /* 0x000fc600078e020c */
[----:B------:R-:W-:Y:S01]  /*22940*/  LDGSTS.E [R5+0x41600], desc[UR4][R192.64], P0 ;  /* 0x41600000c0057fae */ /* 0x000fe20008121844 */
[----:B------:R-:W-:-:S03]  /*22950*/  IMAD.WIDE R20, R2, 0x4, R20 ;  /* 0x0000000402147825 */ /* 0x000fc600078e0214 */
        /* <DEDUP_REMOVED lines=17> */
[----:B------:R-:W-:Y:S04]  /*22a70*/  STL.64 [R1+0xfe8], R210 ;  /* 0x000fe8d201007387 */ /* 0x000fe80000100a00 */
[----:B------:R-:W4:Y:S01]  /*22a80*/  LDL.LU.64 R40, [R1+0x60] ;  /* 0x0000600001287983 */ /* 0x000f220000300a00 */
[----:B------:R-:W-:-:S03]  /*22a90*/  IMAD.WIDE R52, R2, 0x4, R52 ;  /* 0x0000000402347825 */ /* 0x000fc600078e0234 */
[----:B------:R-:W-:Y:S01]  /*22aa0*/  LDGSTS.E [R5+0x42a00], desc[UR4][R218.64], P0 ;  /* 0x42a00000da057fae */ /* 0x000fe20008121844 */
[----:B------:R-:W-:-:S03]  /*22ab0*/  IMAD.WIDE R60, R2, 0x4, R60 ;  /* 0x00000004023c7825 */ /* 0x000fc600078e023c */
[----:B------:R-:W-:Y:S01]  /*22ac0*/  LDGSTS.E [R5+0x42e00], desc[UR4][R226.64], P0 ;  /* 0x42e00000e2057fae */ /* 0x000fe20008121844 */
[----:B------:R-:W-:-:S03]  /*22ad0*/  IMAD.WIDE R162, R2, 0x4, R32 ;  /* 0x0000000402a27825 */ /* 0x000fc600078e0220 */
[----:B------:R-:W4:Y:S04]  /*22ae0*/  LDL.LU.64 R32, [R1+0x40] ;  /* 0x0000400001207983 */ /* 0x000f280000300a00 */
[----:B------:R-:W-:Y:S01]  /*22af0*/  STL.64 [R1+0x1000], R194 ;  /* 0x001000c201007387 */ /* 0x000fe20000100a00 */
        /* <DEDUP_REMOVED lines=9> */
[----:B------:R-:W-:-:S03]  /*22b90*/  IMAD.WIDE R160, R2, 0x4, R24 ;  /* 0x0000000402a07825 */ /* 0x000fc600078e0218 */
[----:B------:R-:W4:Y:S04]  /*22ba0*/  LDL.LU.64 R24, [R1+0x20] ;  /* 0x0000200001187983 */ /* 0x000f280000300a00 */
[----:B------:R-:W-:Y:S01]  /*22bb0*/  LDGSTS.E [R5+0x44600], desc[UR4][R160.64], P0 ;  /* 0x44600000a0057fae */ /* 0x000fe20008121844 */
[----:B--2---:R-:W-:-:S03]  /*22bc0*/  IMAD.WIDE R154, R2, 0x4, R16 ;  /* 0x00000004029a7825 */ /* 0x004fc600078e0210 */
[----:B------:R-:W2:Y:S01]  /*22bd0*/  LDL.LU.64 R16, [R1] ;  /* 0x0000000001107983 */ /* 0x000ea20000300a00 */
[----:B---3--:R-:W-:-:S03]  /*22be0*/  IMAD.WIDE R152, R2, 0x4, R136 ;  /* 0x0000000402987825 */ /* 0x008fc600078e0288 */
[----:B------:R-:W-:Y:S01]  /*22bf0*/  STL.64 [R1+0x1018], R178 ;  /* 0x001018b201007387 */ /* 0x000fe20000100a00 */
[----:B----4-:R-:W-:-:S03]  /*22c00*/  IMAD.WIDE R146, R2, 0x4, R128 ;  /* 0x0000000402927825 */ /* 0x010fc600078e0280 */
[----:B------:R-:W-:Y:S01]  /*22c10*/  STL.64 [R1+0x1640], R162 ;  /* 0x001640a201007387 */ /* 0x000fe20000100a00 */
[----:B------:R-:W-:-:S03]  /*22c20*/  IMAD.WIDE R144, R2, 0x4, R120 ;  /* 0x0000000402907825 */ /* 0x000fc600078e0278 */
[----:B------:R-:W-:Y:S01]  /*22c30*/  STL.64 [R1+0x1660], R160 ;  /* 0x001660a001007387 */ /* 0x000fe20000100a00 */
[----:B------:R-:W-:-:S03]  /*22c40*/  IMAD.WIDE R138, R2, 0x4, R112 ;  /* 0x00000004028a7825 */ /* 0x000fc600078e0270 */
        /* <DEDUP_REMOVED lines=12> */
[----:B------:R-:W-:Y:S01]  /*22d10*/  LDGSTS.E [R5+0x44a00], desc[UR4][R154.64], P0 ;  /* 0x44a000009a057fae */ /* 0x000fe20008121844 */
[----:B------:R-:W-:-:S03]  /*22d20*/  IMAD.WIDE R120, R2, 0x4, R72 ;  /* 0x0000000402787825 */ /* 0x000fc600078e0248 */
[----:B------:R-:W-:Y:S01]  /*22d30*/  STL.64 [R1+0x1780], R122 ;  /* 0x0017807a01007387 */ /* 0x000fe20000100a00 */
[----:B------:R-:W-:-:S03]  /*22d40*/  IMAD.WIDE R114, R2, 0x4, R64 ;  /* 0x0000000402727825 */ /* 0x000fc600078e0240 */
[----:B------:R-:W-:Y:S04]  /*22d50*/  STL.64 [R1+0x17a0], R120 ;  /* 0x0017a07801007387 */ /* 0x000fe80000100a00 */
[----:B------:R-:W-:Y:S01]  /*22d60*/  STL.64 [R1+0x17c0], R114 ;  /* 0x0017c07201007387 */ /* 0x000fe20000100a00 */
[----:B------:R-:W-:-:S03]  /*22d70*/  IMAD.WIDE R88, R2, 0x4, R228 ;  /* 0x0000000402587825 */ /* 0x000fc600078e02e4 */
[----:B------:R-:W-:Y:S01]  /*22d80*/  LDGSTS.E [R5+0x44e00], desc[UR4][R152.64], P0 ;  /* 0x44e0000098057fae */ /* 0x000fe20008121844 */
[----:B------:R-:W-:-:S03]  /*22d90*/  IMAD.WIDE R112, R2, 0x4, R56 ;  /* 0x0000000402707825 */ /* 0x000fc600078e0238 */
[----:B------:R-:W-:Y:S01]  /*22da0*/  LDGSTS.E [R5+0x45200], desc[UR4][R146.64], P0 ;  /* 0x4520000092057fae */ /* 0x000fe20008121844 */
[----:B------:R-:W-:-:S03]  /*22db0*/  IMAD.WIDE R106, R2, 0x4, R48 ;  /* 0x00000004026a7825 */ /* 0x000fc600078e0230 */
[----:B------:R-:W-:Y:S01]  /*22dc0*/  STL.64 [R1+0x17e0], R112 ;  /* 0x0017e07001007387 */ /* 0x000fe20000100a00 */
[----:B------:R-:W-:-:S03]  /*22dd0*/  IMAD.WIDE R104, R2, 0x4, R40 ;  /* 0x0000000402687825 */ /* 0x000fc600078e0228 */
[----:B------:R-:W-:Y:S01]  /*22de0*/  STL.64 [R1+0x1800], R106 ;  /* 0x0018006a01007387 */ /* 0x000fe20000100a00 */
[----:B------:R-:W-:-:S03]  /*22df0*/  IMAD.WIDE R64, R2, 0x4, R236 ;  /* 0x0000000402407825 */ /* 0x000fc600078e02ec */
[----:B------:R-:W-:Y:S01]  /*22e00*/  STL.64 [R1+0x1820], R104 ;  /* 0x0018206801007387 */ /* 0x000fe20000100a00 */
[----:B------:R-:W-:-:S03]  /*22e10*/  IMAD.WIDE R98, R2, 0x4, R32 ;  /* 0x0000000402627825 */ /* 0x000fc600078e0220 */
[----:B------:R-:W-:Y:S04]  /*22e20*/  LDGSTS.E [R5+0x45600], desc[UR4][R144.64], P0 ;  /* 0x4560000090057fae */ /* 0x000fe80008121844 */
        /* <DEDUP_REMOVED lines=23> */
[----:B------:R-:W-:-:S04]  /*22fa0*/  IMAD.WIDE R32, R2, 0x4, R196 ;  /* 0x0000000402207825 */ /* 0x000fc800078e02c4 */
[----:B------:R-:W-:-:S04]  /*22fb0*/  IMAD.WIDE R26, R2, 0x4, R204 ;  /* 0x00000004021a7825 */ /* 0x000fc800078e02cc */
[----:B------:R-:W-:-:S04]  /*22fc0*/  IMAD.WIDE R18, R2, 0x4, R212 ;  /* 0x0000000402127825 */ /* 0x000fc800078e02d4 */
[----:B------:R-:W-:-:S04]  /*22fd0*/  IMAD.WIDE R10, R2, 0x4, R220 ;  /* 0x00000004020a7825 */ /* 0x000fc800078e02dc */
[----:B------:R-:W-:-:S04]  /*22fe0*/  IMAD.WIDE R96, R2, 0x4, R24 ;  /* 0x0000000402607825 */ /* 0x000fc800078e0218 */
[C---:B------:R-:W-:Y:S01]  /*22ff0*/  IMAD.WIDE R24, R2.reuse, 0x4, R28 ;  /* 0x0000000402187825 */ /* 0x040fe200078e021c */
[----:B------:R-:W-:Y:S04]  /*23000*/  STL.64 [R1+0x18f0], R96 ;  /* 0x0018f06001007387 */ /* 0x000fe80000100a00 */
[----:B------:R-:W-:Y:S01]  /*23010*/  LDGSTS.E [R5+0x50600], desc[UR4][R96.64], P0 ;  /* 0x5060000060057fae */ /* 0x000fe20008121844 */
[----:B--2---:R-:W-:-:S05]  /*23020*/  IMAD.WIDE R90, R2, 0x4, R16 ;  /* 0x00000004025a7825 */ /* 0x004fca00078e0210 */
        /* <DEDUP_REMOVED lines=26> */
[----:B------:R-:W-:Y:S04]  /*231d0*/  LDGSTS.E [R5+0x50a00], desc[UR4][R90.64], P0 ;  /* 0x50a000005a057fae */ /* 0x000fe80008121844 */
[----:B------:R2:W-:Y:S04]  /*231e0*/  STL.64 [R1+0x1a18], R16 ;  /* 0x001a181001007387 */ /* 0x0005e80000100a00 */
[----:B------:R-:W-:Y:S04]  /*231f0*/  LDGSTS.E [R5+0x50e00], desc[UR4][R88.64], P0 ;  /* 0x50e0000058057fae */ /* 0x000fe80008121844 */
[----:B------:R3:W-:Y:S04]  /*23200*/  STL.64 [R1+0x1a30], R32 ;  /* 0x001a302001007387 */ /* 0x0007e80000100a00 */
[----:B------:R-:W-:Y:S04]  /*23210*/  LDGSTS.E [R5+0x51200], desc[UR4][R64.64], P0 ;  /* 0x5120000040057fae */ /* 0x000fe80008121844 */
[----:B------:R-:W-:Y:S04]  /*23220*/  STL.64 [R1+0x1a40], R26 ;  /* 0x001a401a01007387 */ /* 0x000fe80000100a00 */
[----:B------:R-:W-:Y:S04]  /*23230*/  LDGSTS.E [R5+0x51600], desc[UR4][R12.64], P0 ;  /* 0x516000000c057fae */ /* 0x000fe80008121844 */
[----:B------:R-:W-:Y:S04]  /*23240*/  STL.64 [R1+0x1a50], R18 ;  /* 0x001a501201007387 */ /* 0x000fe80000100a00 */
[----:B------:R-:W-:Y:S04]  /*23250*/  LDGSTS.E [R5+0x51a00], desc[UR4][R20.64], P0 ;  /* 0x51a0000014057fae */ /* 0x000fe80008121844 */
[----:B------:R4:W-:Y:S04]  /*23260*/  STL.64 [R1+0x1a60], R10 ;  /* 0x001a600a01007387 */ /* 0x0009e80000100a00 */
[----:B------:R-:W-:Y:S04]  /*23270*/  LDGSTS.E [R5+0x51e00], desc[UR4][R24.64], P0 ;  /* 0x51e0000018057fae */ /* 0x000fe80008121844 */
[----:B------:R-:W-:Y:S04]  /*23280*/  LDGSTS.E [R5+0x52200], desc[UR4][R36.64], P0 ;  /* 0x5220000024057fae */ /* 0x000fe80008121844 */
[----:B------:R-:W-:Y:S04]  /*23290*/  LDGSTS.E [R5+0x52600], desc[UR4][R44.64], P0 ;  /* 0x526000002c057fae */ /* 0x000fe80008121844 */
[----:B-1----:R-:W4:Y:S04]  /*232a0*/  LDL.LU.64 R24, [R1+0x4c0] ;  /* 0x0004c00001187983 */ /* 0x002f280000300a00 */
        /* <DEDUP_REMOVED lines=17> */
[----:B------:R-:W4:Y:S04]  /*233c0*/  LDL.LU.64 R64, [R1+0x4a0] ;  /* 0x0004a00001407983 */ /* 0x000f280000300a00 */
[----:B------:R-:W-:Y:S04]  /*233d0*/  LDGSTS.E [R5+0x56e00], desc[UR4][R16.64], P0 ;  /* 0x56e0000010057fae */ /* 0x000fe80008121844 */
[----:B------:R-:W-:Y:S04]  /*233e0*/  LDGSTS.E [R5+0x57200], desc[UR4][R32.64], P0 ;  /* 0x5720000020057fae */ /* 0x000fe80008121844 */
[----:B------:R-:W-:Y:S04]  /*233f0*/  LDGSTS.E [R5+0x57600], desc[UR4][R26.64], P0 ;  /* 0x576000001a057fae */ /* 0x000fe80008121844 */
[----:B--2---:R-:W2:Y:S04]  /*23400*/  LDL.LU.64 R16, [R1+0x480] ;  /* 0x0004800001107983 */ /* 0x004ea80000300a00 */
[----:B------:R-:W2:Y:S04]  /*23410*/  LDL.LU.64 R56, [R1+0x460] ;  /* 0x0004600001387983 */ /* 0x000ea80000300a00 */
[----:B------:R-:W2:Y:S04]  /*23420*/  LDL.LU.64 R48, [R1+0x440] ;  /* 0x0004400001307983 */ /* 0x000ea80000300a00 */
[----:B------:R-:W-:Y:S04]  /*23430*/  LDGSTS.E [R5+0x57a00], desc[UR4][R18.64], P0 ;  /* 0x57a0000012057fae */ /* 0x000fe80008121844 */
[----:B------:R-:W2:Y:S04]  /*23440*/  LDL.LU.64 R40, [R1+0x420] ;  /* 0x0004200001287983 */ /* 0x000ea80000300a00 */
[----:B------:R4:W-:Y:S04]  /*23450*/  LDGSTS.E [R5+0x57e00], desc[UR4][R10.64], P0 ;  /* 0x57e000000a057fae */ /* 0x0009e80008121844 */
[----:B---3--:R-:W3:Y:S01]  /*23460*/  LDL.LU.64 R32, [R1+0x400] ;  /* 0x0004000001207983 */ /* 0x008ee20000300a00 */
[----:B----4-:R-:W-:-:S03]  /*23470*/  IMAD.WIDE R10, R2, 0x4, R24 ;  /* 0x00000004020a7825 */ /* 0x010fc600078e0218 */
        /* <DEDUP_REMOVED lines=20> */
[----:B------:R-:W4:Y:S04]  /*235c0*/  LDL.LU.64 R72, [R1+0xf8] ;  /* 0x0000f80001487983 */ /* 0x000f280000300a00 */
[----:B------:R-:W4:Y:S01]  /*235d0*/  LDL.LU.64 R64, [R1+0xd8] ;  /* 0x0000d80001407983 */ /* 0x000f220000300a00 */
[----:B------:R-:W-:-:S03]  /*235e0*/  IMAD.WIDE R38, R2, 0x4, R38 ;  /* 0x0000000402267825 */ /* 0x000fc600078e0226 */
[----:B------:R-:W-:Y:S01]  /*235f0*/  LDGSTS.E [R6+0x40300], desc[UR4][R10.64], P0 ;  /* 0x403000000a067fae */ /* 0x000fe20008121844 */
[----:B------:R-:W-:-:S03]  /*23600*/  IMAD.WIDE R46, R2, 0x4, R46 ;  /* 0x00000004022e7825 */ /* 0x000fc600078e022e */
[----:B------:R-:W-:Y:S01]  /*23610*/  LDGSTS.E [R6+0x40700], desc[UR4][R12.64], P0 ;  /* 0x407000000c067fae */ /* 0x000fe20008121844 */
[----:B--2---:R-:W-:-:S03]  /*23620*/  IMAD.WIDE R18, R2, 0x4, R56 ;  /* 0x0000000402127825 */ /* 0x004fc600078e0238 */
[----:B------:R-:W2:Y:S01]  /*23630*/  LDL.LU.64 R56, [R1+0xb8] ;  /* 0x0000b80001387983 */ /* 0x000ea20000300a00 */
[----:B------:R-:W-:-:S03]  /*23640*/  IMAD.WIDE R20, R2, 0x4, R48 ;  /* 0x0000000402147825 */ /* 0x000fc600078e0230 */
[----:B------:R-:W2:Y:S01]  /*23650*/  LDL.LU.64 R48, [R1+0x98] ;  /* 0x0000980001307983 */ /* 0x000ea20000300a00 */
[----:B------:R-:W-:-:S03]  /*23660*/  IMAD.WIDE R152, R2, 0x4, R40 ;  /* 0x0000000402987825 */ /* 0x000fc600078e0228 */
[----:B------:R-:W2:Y:S01]  /*23670*/  LDL.LU.64 R40, [R1+0x78] ;  /* 0x0000780001287983 */ /* 0x000ea20000300a00 */
[----:B---3--:R-:W-:-:S03]  /*23680*/  IMAD.WIDE R154, R2, 0x4, R32 ;  /* 0x00000004029a7825 */ /* 0x008fc600078e0220 */
[----:B------:R-:W3:Y:S01]  /*23690*/  LDL.LU.64 R32, [R1+0x58] ;  /* 0x0000580001207983 */ /* 0x000ee20000300a00 */
[----:B----4-:R-:W-:-:S03]  /*236a0*/  IMAD.WIDE R156, R2, 0x4, R24 ;  /* 0x00000004029c7825 */ /* 0x010fc600078e0218 */
[----:B------:R-:W4:Y:S01]  /*236b0*/  LDL.LU.64 R24, [R1+0x38] ;  /* 0x0000380001187983 */ /* 0x000f220000300a00 */
        /* <DEDUP_REMOVED lines=19> */
[----:B------:R-:W-:Y:S01]  /*237f0*/  STL.64 [R1+0x17a8], R74 ;  /* 0x0017a84a01007387 */ /* 0x000fe20000100a00 */
[----:B--2---:R-:W-:-:S04]  /*23800*/  IMAD.WIDE R72, R2, 0x4, R56 ;  /* 0x0000000402487825 */ /* 0x004fc800078e0238 */
[C---:B------:R-:W-:Y:S01]  /*23810*/  IMAD.WIDE R68, R2.reuse, 0x4, R48 ;  /* 0x0000000402447825 */ /* 0x040fe200078e0230 */
[----:B------:R-:W-:Y:S03]  /*23820*/  STL.64 [R1+0x17c8], R72 ;  /* 0x0017c84801007387 */ /* 0x000fe60000100a00 */
[C---:B------:R-:W-:Y:S01]  /*23830*/  IMAD.WIDE R56, R2.reuse, 0x4, R30 ;  /* 0x0000000402387825 */ /* 0x040fe200078e021e */
[----:B------:R-:W-:Y:S03]  /*23840*/  STL.64 [R1+0x17e8], R68 ;  /* 0x0017e84401007387 */ /* 0x000fe60000100a00 */
[C---:B------:R-:W-:Y:S01]  /*23850*/  IMAD.WIDE R66, R2.reuse, 0x4, R40 ;  /* 0x0000000402427825 */ /* 0x040fe200078e0228 */
[----:B------:R-:W5:Y:S03]  /*23860*/  LDL.LU.64 R8, [R1+0x1c38] ;  /* 0x001c380001087983 */ /* 0x000f660000300a00 */
[C---:B---3--:R-:W-:Y:S01]  /*23870*/  IMAD.WIDE R64, R2.reuse, 0x4, R32 ;  /* 0x0000000402407825 */ /* 0x048fe200078e0220 */
[----:B------:R-:W-:Y:S04]  /*23880*/  STL.64 [R1+0x1808], R66 ;  /* 0x0018084201007387 */ /* 0x000fe80000100a00 */
[----:B------:R-:W-:Y:S01]  /*23890*/  STL.64 [R1+0x1828], R64 ;  /* 0x0018284001007387 */ /* 0x000fe20000100a00 */
        /* <DEDUP_REMOVED lines=11> */
[----:B----4-:R-:W-:-:S05]  /*23950*/  IMAD.WIDE R60, R2, 0x4, R24 ;  /* 0x00000004023c7825 */ /* 0x010fca00078e0218 */
        /* <DEDUP_REMOVED lines=13> */
[----:B------:R2:W-:Y:S01]  /*23a30*/  STL.64 [R1+0x18b8], R26 ;  /* 0x0018b81a01007387 */ /* 0x0005e20000100a00 */
[----:B-1----:R-:W-:-:S03]  /*23a40*/  IMAD.WIDE R24, R2, 0x4, R126 ;  /* 0x0000000402187825 */ /* 0x002fc600078e027e */
[----:B------:R-:W-:Y:S04]  /*23a50*/  STL.64 [R1+0x18a0], R36 ;  /* 0x0018a02401007387 */ /* 0x000fe80000100a00 */
[----:B------:R1:W-:Y:S01]  /*23a60*/  STL.64 [R1+0x18c8], R24 ;  /* 0x0018c81801007387 */ /* 0x0003e20000100a00 */
[----:B--2---:R-:W-:-:S03]  /*23a70*/  IMAD.WIDE R26, R2, 0x4, R142 ;  /* 0x00000004021a7825 */ /* 0x004fc600078e028e */
[----:B------:R2:W-:Y:S04]  /*23a80*/  STL.64 [R1+0x18d0], R28 ;  /* 0x0018d01c01007387 */ /* 0x0005e80000100a00 */
[----:B------:R3:W-:Y:S01]  /*23a90*/  STL.64 [R1+0x18d8], R26 ;  /* 0x0018d81a01007387 */ /* 0x0007e20000100a00 */
[----:B-1----:R-:W-:-:S05]  /*23aa0*/  IMAD.WIDE R24, R2, 0x4, R150 ;  /* 0x0000000402187825 */ /* 0x002fca00078e0296 */
[----:B------:R1:W-:Y:S01]  /*23ab0*/  STL.64 [R1+0x18e8], R24 ;  /* 0x0018e81801007387 */ /* 0x0003e20000100a00 */
[----:B--2---:R-:W-:-:S03]  /*23ac0*/  IMAD.WIDE R28, R2, 0x4, R206 ;  /* 0x00000004021c7825 */ /* 0x004fc600078e02ce */
[----:B------:R-:W2:Y:S04]  /*23ad0*/  LDL.64 R182, [R1+0x18e8] ;  /* 0x0018e80001b67983 */ /* 0x000ea80000100a00 */
[----:B------:R-:W4:Y:S01]  /*23ae0*/  LDL.64 R190, [R1+0x18d8] ;  /* 0x0018d80001be7983 */ /* 0x000f220000100a00 */
[----:B---3--:R-:W-:-:S03]  /*23af0*/  IMAD.WIDE R26, R2, 0x4, R214 ;  /* 0x00000004021a7825 */ /* 0x008fc600078e02d6 */
[----:B------:R-:W-:Y:S01]  /*23b00*/  STL.64 [R1+0x1910], R34 ;  /* 0x0019102201007387 */ /* 0x000fe20000100a00 */
[----:B-1----:R-:W-:-:S03]  /*23b10*/  IMAD.WIDE R24, R2, 0x4, R222 ;  /* 0x0000000402187825 */ /* 0x002fc600078e02de */
[----:B------:R-:W3:Y:S04]  /*23b20*/  LDL.64 R198, [R1+0x18d0] ;  /* 0x0018d00001c67983 */ /* 0x000ee80000100a00 */
[----:B------:R-:W-:Y:S04]  /*23b30*/  STL.64 [R1+0x1920], R32 ;  /* 0x0019202001007387 */ /* 0x000fe80000100a00 */
[----:B------:R-:W2:Y:S04]  /*23b40*/  LDL.64 R206, [R1+0x18c8] ;  /* 0x0018c80001ce7983 */ /* 0x000ea80000100a00 */
[----:B------:R-:W-:Y:S04]  /*23b50*/  STL.64 [R1+0x1930], R30 ;  /* 0x0019301e01007387 */ /* 0x000fe80000100a00 */
[----:B------:R-:W4:Y:S04]  /*23b60*/  LDL.64 R214, [R1+0x18b8] ;  /* 0x0018b80001d67983 */ /* 0x000f280000100a00 */
[----:B------:R-:W-:Y:S04]  /*23b70*/  STL.64 [R1+0x1940], R28 ;  /* 0x0019401c01007387 */ /* 0x000fe80000100a00 */
[----:B------:R-:W3:Y:S04]  /*23b80*/  LDL.64 R222, [R1+0x18a8] ;  /* 0x0018a80001de7983 */ /* 0x000ee80000100a00 */
[----:B------:R-:W-:Y:S04]  /*23b90*/  STL.64 [R1+0x1950], R26 ;  /* 0x0019501a01007387 */ /* 0x000fe80000100a00 */
[----:B------:R1:W-:Y:S04]  /*23ba0*/  STL.64 [R1+0x1960], R24 ;  /* 0x0019601801007387 */ /* 0x0003e80000100a00 */
[----:B------:R1:W-:Y:S04]  /*23bb0*/  STL [R1+0xc08], RZ ;  /* 0x000c08ff01007387 */ /* 0x0003e80000100800 */
        /* <DEDUP_REMOVED lines=765> */
[----:B------:R1:W-:Y:S04]  /*26b90*/  STL [R1], RZ ;  /* 0x000000ff01007387 */ /* 0x0003e80000100800 */
        /* <DEDUP_REMOVED lines=55> */
[----:B------:R1:W-:Y:S01]  /*26f10*/  STL [R1+0xe0], RZ ;  /* 0x0000e0ff01007387 */ /* 0x0003e20000100800 */
[----:B------:R-:W-:-:S03]  /*26f20*/  IMAD.WIDE R16, R2, 0x4, R16 ;  /* 0x0000000402107825 */ /* 0x000fc600078e0210 */
        /* <DEDUP_REMOVED lines=9> */
[----:B------:R-:W-:Y:S04]  /*26fc0*/  LDGSTS.E [R6+0x40b00], desc[UR4][R16.64], P0 ;  /* 0x40b0000010067fae */ /* 0x000fe80008121844 */
        /* <DEDUP_REMOVED lines=12> */
[----:B------:R1:W-:Y:S01]  /*27090*/  STL [R1+0x11c], RZ ;  /* 0x00011cff01007387 */ /* 0x0003e20000100800 */
[----:B------:R-:W-:-:S03]  /*270a0*/  IMAD.WIDE R204, R2, 0x4, R144 ;  /* 0x0000000402cc7825 */ /* 0x000fc600078e0290 */
        /* <DEDUP_REMOVED lines=93> */
[----:B---3--:R-:W-:Y:S04]  /*27680*/  LDGSTS.E [R6+0x54700], desc[UR4][R222.64], P0 ;  /* 0x54700000de067fae */ /* 0x008fe80008121844 */
[----:B------:R3:W-:Y:S04]  /*27690*/  STL [R1+0x1c0], RZ ;  /* 0x0001c0ff01007387 */ /* 0x0007e80000100800 */
[----:B----4-:R-:W-:Y:S04]  /*276a0*/  LDGSTS.E [R6+0x54b00], desc[UR4][R214.64], P0 ;  /* 0x54b00000d6067fae */ /* 0x010fe80008121844 */
[----:B------:R3:W-:Y:S04]  /*276b0*/  STL [R1+0x1c4], RZ ;  /* 0x0001c4ff01007387 */ /* 0x0007e80000100800 */
[----:B--2---:R-:W-:Y:S04]  /*276c0*/  LDGSTS.E [R6+0x54f00], desc[UR4][R206.64], P0 ;  /* 0x54f00000ce067fae */ /* 0x004fe80008121844 */
        /* <DEDUP_REMOVED lines=23> */
[----:B------:R1:W-:Y:S04]  /*27840*/  LDGSTS.E [R6+0x57f00], desc[UR4][R24.64], P0 ;  /* 0x57f0000018067fae */ /* 0x0003e80008121844 */
[----:B------:R3:W-:Y:S04]  /*27850*/  STL [R1+0x1f8], RZ ;  /* 0x0001f8ff01007387 */ /* 0x0007e80000100800 */
[----:B------:R3:W-:Y:S04]  /*27860*/  STL [R1+0x1fc], RZ ;  /* 0x0001fcff01007387 */ /* 0x0007e80000100800 */
[----:B------:R-:W0:Y:S01]  /*27870*/  LDGDEPBAR ;  /* 0x00000000000079af */ /* 0x000e220000000000 */
[----:B-1----:R-:W-:-:S02]  /*27880*/  CS2R R24, SRZ ;  /* 0x0000000000187805 */ /* 0x002fc4000001ff00 */
[----:B------:R-:W-:Y:S02]  /*27890*/  CS2R R26, SRZ ;  /* 0x00000000001a7805 */ /* 0x000fe4000001ff00 */
[----:B------:R-:W-:Y:S02]  /*278a0*/  CS2R R28, SRZ ;  /* 0x00000000001c7805 */ /* 0x000fe4000001ff00 */
[----:B------:R-:W-:Y:S02]  /*278b0*/  CS2R R30, SRZ ;  /* 0x00000000001e7805 */ /* 0x000fe4000001ff00 */
[----:B------:R-:W-:Y:S02]  /*278c0*/  CS2R R32, SRZ ;  /* 0x0000000000207805 */ /* 0x000fe4000001ff00 */
[----:B------:R-:W-:Y:S02]  /*278d0*/  CS2R R34, SRZ ;  /* 0x0000000000227805 */ /* 0x000fe4000001ff00 */
[----:B------:R-:W-:-:S02]  /*278e0*/  CS2R R36, SRZ ;  /* 0x0000000000247805 */ /* 0x000fc4000001ff00 */
        /* <DEDUP_REMOVED lines=54> */
[----:B------:R-:W-:Y:S01]  /*27c50*/  CS2R R146, SRZ ;  /* 0x0000000000927805 */ /* 0x000fe2000001ff00 */
[----:B------:R-:W-:-:S06]  /*27c60*/  UISETP.GE.AND UP0, UPT, UR7, 0x40, UPT ;  /* 0x000000400700788c */ /* 0x000fcc000bf06270 */
[----:B------:R-:W-:Y:S02]  /*27c70*/  PLOP3.LUT P0, PT, PT, PT, UP0, 0x40, 0x0 ;  /* 0x000000000000781c */ /* 0x000fe40003f0e808 */
[----:B------:R-:W-:Y:S02]  /*27c80*/  CS2R R148, SRZ ;  /* 0x0000000000947805 */ /* 0x000fe4000001ff00 */
[----:B------:R-:W-:-:S09]  /*27c90*/  CS2R R150, SRZ ;  /* 0x0000000000967805 */ /* 0x000fd2000001ff00 */
[----:B---3--:R-:W-:Y:S05]  /*27ca0*/  @P0 BRA `(.L_x_0) ;  /* 0x000001c400180947 */ /* 0x008fea0003800000 */
        /* <DEDUP_REMOVED lines=11> */
[----:B--2---:R1:W-:Y:S01]  /*27d60*/  STL [R1+0x1030], R148 ;  /* 0x0010309401007387 */ /* 0x0043e20000100800 */
[----:B------:R-:W-:Y:S01]  /*27d70*/  IMAD.MOV.U32 R252, RZ, RZ, R149 ;  /* 0x000000fffffc7224 */ /* 0x000fe200078e0095 */
[----:B---3--:R-:W-:-:S02]  /*27d80*/  MOV R0, R135 ;  /* 0x0000008700007202 */ /* 0x008fc40000000f00 */
[----:B-1----:R-:W2:Y:S04]  /*27d90*/  LDL.LU.64 R148, [R1+0xe58] ;  /* 0x000e580001947983 */ /* 0x002ea80000300a00 */
[----:B------:R1:W-:Y:S04]  /*27da0*/  STL [R1+0x1038], R134 ;  /* 0x0010388601007387 */ /* 0x0003e80000100800 */
[----:B-1----:R-:W3:Y:S04]  /*27db0*/  LDL.LU.64 R134, [R1+0xe60] ;  /* 0x000e600001867983 */ /* 0x002ee80000300a00 */
[----:B------:R1:W-:Y:S04]  /*27dc0*/  STL [R1+0x1034], R0 ;  /* 0x0010340001007387 */ /* 0x0003e80000100800 */
[----:B----4-:R4:W-:Y:S01]  /*27dd0*/  STL [R1+0x1040], R150 ;  /* 0x0010409601007387 */ /* 0x0109e20000100800 */
[----:B-1----:R-:W-:-:S03]  /*27de0*/  IMAD.MOV.U32 R0, RZ, RZ, R151 ;  /* 0x000000ffff007224 */ /* 0x002fc600078e0097 */
[----:B----4-:R-:W4:Y:S04]  /*27df0*/  LDL.LU.64 R150, [R1+0xe68] ;  /* 0x000e680001967983 */ /* 0x010f280000300a00 */
[----:B------:R1:W-:Y:S04]  /*27e00*/  STL [R1+0x103c], R0 ;  /* 0x00103c0001007387 */ /* 0x0003e80000100800 */
[----:B------:R1:W-:Y:S02]  /*27e10*/  STL [R1+0x1048], R144 ;  /* 0x0010489001007387 */ /* 0x0003e40000100800 */
[----:B-1----:R-:W-:-:S02]  /*27e20*/  IMAD.MOV.U32 R0, RZ, RZ, R145 ;  /* 0x000000ffff007224 */ /* 0x002fc400078e0091 */
[----:B------:R-:W4:Y:S04]  /*27e30*/  LDL.LU.64 R144, [R1+0xe70] ;  /* 0x000e700001907983 */ /* 0x000f280000300a00 */
        /* <DEDUP_REMOVED lines=29> */
[----:B--2---:R2:W-:Y:S01]  /*28010*/  STL [R1+0x1088], R148 ;  /* 0x0010889401007387 */ /* 0x0045e20000100800 */
[----:B-1----:R-:W-:-:S03]  /*28020*/  IMAD.MOV.U32 R0, RZ, RZ, R149 ;  /* 0x000000ffff007224 */ /* 0x002fc600078e0095 */
[----:B--2---:R-:W2:Y:S04]  /*28030*/  LDL.LU.64 R148, [R1+0xfe0] ;  /* 0x000fe00001947983 */ /* 0x004ea80000300a00 */
[----:B------:R1:W-:Y:S04]  /*28040*/  STL [R1+0x1084], R0 ;  /* 0x0010840001007387 */ /* 0x0003e80000100800 */
[----:B---3--:R-:W-:Y:S04]  /*28050*/  STL [R1+0x1090], R134 ;  /* 0x0010908601007387 */ /* 0x008fe80000100800 */
[----:B------:R-:W3:Y:S01]  /*28060*/  LDL.LU.64 R128, [R1+0xfb0] ;  /* 0x000fb00001807983 */ /* 0x000ee20000300a00 */
[----:B-1----:R-:W-:-:S05]  /*28070*/  IMAD.MOV.U32 R0, RZ, RZ, R135 ;  /* 0x000000ffff007224 */ /* 0x002fca00078e0087 */
        /* <DEDUP_REMOVED lines=9> */
[----:B------:R-:W-:Y:S04]  /*28110*/  STL [R1+0x10a8], R136 ;  /* 0x0010a88801007387 */ /* 0x000fe80000100800 */
[----:B------:R-:W4:Y:S01]  /*28120*/  LDL.LU.64 R134, [R1+0xf78] ;  /* 0x000f780001867983 */ /* 0x000f220000300a00 */
[----:B-1----:R-:W-:-:S05]  /*28130*/  IMAD.MOV.U32 R0, RZ, RZ, R137 ;  /* 0x000000ffff007224 */ /* 0x002fca00078e0089 */
[----:B------:R1:W-:Y:S02]  /*28140*/  STL [R1+0x10a4], R0 ;  /* 0x0010a40001007387 */ /* 0x0003e40000100800 */
[----:B-1----:R-:W-:Y:S02]  /*28150*/  IMAD.MOV.U32 R0, RZ, RZ, R139 ;  /* 0x000000ffff007224 */ /* 0x002fe400078e008b */
[----:B------:R1:W-:Y:S04]  /*28160*/  STL [R1+0x10b0], R138 ;  /* 0x0010b08a01007387 */ /* 0x0003e80000100800 */
[----:B-1----:R-:W4:Y:S04]  /*28170*/  LDL.LU.64 R138, [R1+0xf98] ;  /* 0x000f9800018a7983 */ /* 0x002f280000300a00 */
[----:B------:R1:W-:Y:S04]  /*28180*/  STL [R1+0x10ac], R0 ;  /* 0x0010ac0001007387 */ /* 0x0003e80000100800 */
[----:B------:R1:W-:Y:S04]  /*28190*/  STL [R1+0x10b8], R140 ;  /* 0x0010b88c01007387 */ /* 0x0003e80000100800 */
[----:B------:R-:W4:Y:S01]  /*281a0*/  LDL.LU.64 R136, [R1+0xfa8] ;  /* 0x000fa80001887983 */ /* 0x000f220000300a00 */
[----:B-1----:R-:W-:-:S03]  /*281b0*/  IMAD.MOV.U32 R0, RZ, RZ, R141 ;  /* 0x000000ffff007224 */ /* 0x002fc600078e008d */
[----:B------:R-:W-:Y:S04]  /*281c0*/  STL [R1+0x10c0], R146 ;  /* 0x0010c09201007387 */ /* 0x000fe80000100800 */
        /* <DEDUP_REMOVED lines=14> */
[----:B-1----:R-:W-:-:S03]  /*282b0*/  MOV R0, R133 ;  /* 0x0000008500007202 */ /* 0x002fc60000000f00 */
[----:B--2---:R-:W-:Y:S04]  /*282c0*/  STL [R1+0x10e0], R148 ;  /* 0x0010e09401007387 */ /* 0x004fe80000100800 */
[----:B------:R1:W-:Y:S04]  /*282d0*/  STL [R1+0x10d4], R0 ;  /* 0x0010d40001007387 */ /* 0x0003e80000100800 */
[----:B------:R-:W2:Y:S01]  /*282e0*/  LDL.LU.64 R132, [R1+0xf10] ;  /* 0x000f100001847983 */ /* 0x000ea20000300a00 */
[----:B-1----:R-:W-:-:S03]  /*282f0*/  IMAD.MOV.U32 R0, RZ, RZ, R149 ;  /* 0x000000ffff007224 */ /* 0x002fc600078e0095 */
[----:B---3--:R-:W-:Y:S04]  /*28300*/  STL [R1+0x10e8], R128 ;  /* 0x0010e88001007387 */ /* 0x008fe80000100800 */
[----:B------:R1:W-:Y:S04]  /*28310*/  STL [R1+0x10dc], R0 ;  /* 0x0010dc0001007387 */ /* 0x0003e80000100800 */
[----:B------:R-:W3:Y:S01]  /*28320*/  LDL.LU.64 R148, [R1+0xf48] ;  /* 0x000f480001947983 */ /* 0x000ee20000300a00 */
[----:B-1----:R-:W-:-:S03]  /*28330*/  IMAD.MOV.U32 R0, RZ, RZ, R129 ;  /* 0x000000ffff007224 */ /* 0x002fc600078e0081 */
[----:B----4-:R-:W-:Y:S04]  /*28340*/  STL [R1+0x10f0], R150 ;  /* 0x0010f09601007387 */ /* 0x010fe80000100800 */
[----:B------:R1:W-:Y:S02]  /*28350*/  STL [R1+0x10e4], R0 ;  /* 0x0010e40001007387 */ /* 0x0003e40000100800 */
[----:B-1----:R-:W-:Y:S02]  /*28360*/  IMAD.MOV.U32 R0, RZ, RZ, R151 ;  /* 0x000000ffff007224 */ /* 0x002fe400078e0097 */
        /* <DEDUP_REMOVED lines=40> */
[----:B------:R-:W3:Y:S04]  /*285f0*/  LDL.LU.64 R148, [R1+0xec0] ;  /* 0x000ec00001947983 */ /* 0x000ee80000300a00 */
[----:B------:R1:W-:Y:S04]  /*28600*/  STL [R1+0x113c], R0 ;  /* 0x00113c0001007387 */ /* 0x0003e80000100800 */
[----:B----4-:R4:W-:Y:S01]  /*28610*/  STL [R1+0x1148], R150 ;  /* 0x0011489601007387 */ /* 0x0109e20000100800 */
[----:B-1----:R-:W-:-:S03]  /*28620*/  IMAD.MOV.U32 R0, RZ, RZ, R151 ;  /* 0x000000ffff007224 */ /* 0x002fc600078e0097 */
[----:B----4-:R-:W4:Y:S04]  /*28630*/  LDL.LU.64 R150, [R1+0xfc0] ;  /* 0x000fc00001967983 */ /* 0x010f280000300a00 */
[----:B------:R1:W-:Y:S04]  /*28640*/  STL [R1+0x1144], R0 ;  /* 0x0011440001007387 */ /* 0x0003e80000100800 */
[----:B------:R1:W-:Y:S04]  /*28650*/  STL [R1+0x1150], R144 ;  /* 0x0011509001007387 */ /* 0x0003e80000100800 */
[----:B------:R-:W4:Y:S01]  /*28660*/  LDL.LU.64 R130, [R1+0xf38] ;  /* 0x000f380001827983 */ /* 0x000f220000300a00 */
[----:B-1----:R-:W-:-:S05]  /*28670*/  IMAD.MOV.U32 R0, RZ, RZ, R145 ;  /* 0x000000ffff007224 */ /* 0x002fca00078e0091 */
[----:B------:R1:W-:Y:S04]  /*28680*/  STL [R1+0x114c], R0 ;  /* 0x00114c0001007387 */ /* 0x0003e80000100800 */
[----:B------:R-:W-:Y:S04]  /*28690*/  STL [R1+0x1158], R134 ;  /* 0x0011588601007387 */ /* 0x000fe80000100800 */
[----:B------:R-:W4:Y:S01]  /*286a0*/  LDL.LU.64 R144, [R1+0xea8] ;  /* 0x000ea80001907983 */ /* 0x000f220000300a00 */
[----:B-1----:R-:W-:-:S03]  /*286b0*/  IMAD.MOV.U32 R0, RZ, RZ, R135 ;  /* 0x000000ffff007224 */ /* 0x002fc600078e0087 */
[----:B------:R-:W4:Y:S04]  /*286c0*/  LDL.LU.64 R132, [R1+0xeb8] ;  /* 0x000eb80001847983 */ /* 0x000f280000300a00 */
[----:B------:R1:W-:Y:S04]  /*286d0*/  STL [R1+0x1154], R0 ;  /* 0x0011540001007387 */ /* 0x0003e80000100800 */
[----:B------:R1:W-:Y:S02]  /*286e0*/  STL [R1+0x1160], R138 ;  /* 0x0011608a01007387 */ /* 0x0003e40000100800 */
[----:B-1----:R-:W-:-:S02]  /*286f0*/  IMAD.MOV.U32 R0, RZ, RZ, R139 ;  /* 0x000000ffff007224 */ /* 0x002fc400078e008b */
[----:B------:R-:W4:Y:S04]  /*28700*/  LDL.LU.64 R134, [R1+0xed8] ;  /* 0x000ed80001867983 */ /* 0x000f280000300a00 */
        /* <DEDUP_REMOVED lines=22> */
[----:B------:R-:W-:Y:S01]  /*28870*/  STL [R1+0x1198], R148 ;  /* 0x0011989401007387 */ /* 0x000fe20000100800 */
[----:B-1----:R-:W-:-:S05]  /*28880*/  IMAD.MOV.U32 R0, RZ, RZ, R129 ;  /* 0x000000ffff007224 */ /* 0x002fca00078e0081 */
[----:B------:R1:W-:Y:S02]  /*28890*/  STL [R1+0x118c], R0 ;  /* 0x00118c0001007387 */ /* 0x0003e40000100800 */
[----:B-1----:R-:W-:Y:S02]  /*288a0*/  IMAD.MOV.U32 R0, RZ, RZ, R149 ;  /* 0x000000ffff007224 */ /* 0x002fe400078e0095 */
[----:B------:R-:W3:Y:S04]  /*288b0*/  LDL.LU.64 R148, [R1+0xea0] ;  /* 0x000ea00001947983 */ /* 0x000ee80000300a00 */
[----:B------:R1:W-:Y:S04]  /*288c0*/  STL [R1+0x1194], R0 ;  /* 0x0011940001007387 */ /* 0x0003e80000100800 */
[----:B----4-:R4:W-:Y:S01]  /*288d0*/  STL [R1+0x11a0], R150 ;  /* 0x0011a09601007387 */ /* 0x0109e20000100800 */
[----:B-1----:R-:W-:-:S03]  /*288e0*/  IMAD.MOV.U32 R0, RZ, RZ, R151 ;  /* 0x000000ffff007224 */ /* 0x002fc600078e0097 */
[----:B----4-:R-:W4:Y:S04]  /*288f0*/  LDL.LU.64 R150, [R1+0xeb0] ;  /* 0x000eb00001967983 */ /* 0x010f280000300a00 */
[----:B------:R1:W-:Y:S04]  /*28900*/  STL [R1+0x119c], R0 ;  /* 0x00119c0001007387 */ /* 0x0003e80000100800 */
[----:B------:R-:W-:Y:S01]  /*28910*/  STL [R1+0x11a8], R130 ;  /* 0x0011a88201007387 */ /* 0x000fe20000100800 */
[----:B-1----:R-:W-:-:S03]  /*28920*/  IMAD.MOV.U32 R0, RZ, RZ, R131 ;  /* 0x000000ffff007224 */ /* 0x002fc600078e0083 */
[----:B------:R-:W-:Y:S04]  /*28930*/  STL [R1+0x11b0], R144 ;  /* 0x0011b09001007387 */ /* 0x000fe80000100800 */
[----:B------:R1:W-:Y:S04]  /*28940*/  STL [R1+0x11a4], R0 ;  /* 0x0011a40001007387 */ /* 0x0003e80000100800 */
[----:B------:R-:W-:Y:S01]  /*28950*/  STL [R1+0x11b8], R132 ;  /* 0x0011b88401007387 */ /* 0x000fe20000100800 */
[----:B-1----:R-:W-:-:S05]  /*28960*/  IMAD.MOV.U32 R0, RZ, RZ, R145 ;  /* 0x000000ffff007224 */ /* 0x002fca00078e0091 */
[----:B------:R1:W-:Y:S04]  /*28970*/  STL [R1+0x11ac], R0 ;  /* 0x0011ac0001007387 */ /* 0x0003e80000100800 */
[----:B------:R-:W4:Y:S01]  /*28980*/  LDL.LU.64 R144, [R1+0xf28] ;  /* 0x000f280001907983 */ /* 0x000f220000300a00 */
[----:B-1----:R-:W-:-:S03]  /*28990*/  IMAD.MOV.U32 R0, RZ, RZ, R133 ;  /* 0x000000ffff007224 */ /* 0x002fc600078e0085 */
[----:B------:R-:W-:Y:S04]  /*289a0*/  STL [R1+0x11c0], R134 ;  /* 0x0011c08601007387 */ /* 0x000fe80000100800 */
[----:B------:R1:W-:Y:S02]  /*289b0*/  STL [R1+0x11b4], R0 ;  /* 0x0011b40001007387 */ /* 0x0003e40000100800 */
[----:B-1----:R-:W-:Y:S02]  /*289c0*/  IMAD.MOV.U32 R0, RZ, RZ, R135 ;  /* 0x000000ffff007224 */ /* 0x002fe400078e0087 */
[----:B------:R-:W-:Y:S04]  /*289d0*/  STL [R1+0x11c8], R138 ;  /* 0x0011c88a01007387 */ /* 0x000fe80000100800 */
[----:B------:R1:W-:Y:S02]  /*289e0*/  STL [R1+0x11bc], R0 ;  /* 0x0011bc0001007387 */ /* 0x0003e40000100800 */
[----:B-1----:R-:W-:-:S02]  /*289f0*/  IMAD.MOV.U32 R0, RZ, RZ, R139 ;  /* 0x000000ffff007224 */ /* 0x002fc400078e008b */
[----:B------:R-:W4:Y:S04]  /*28a00*/  LDL.LU.64 R138, [R1+0xfa0] ;  /* 0x000fa000018a7983 */ /* 0x000f280000300a00 */
[----:B------:R1:W-:Y:S04]  /*28a10*/  STL [R1+0x11c4], R0 ;  /* 0x0011c40001007387 */ /* 0x0003e80000100800 */
[----:B------:R-:W-:Y:S04]  /*28a20*/  STL [R1+0x11d0], R136 ;  /* 0x0011d08801007387 */ /* 0x000fe80000100800 */
[----:B------:R-:W4:Y:S01]  /*28a30*/  LDL.LU.64 R130, [R1+0xed0] ;  /* 0x000ed00001827983 */ /* 0x000f220000300a00 */
[----:B-1----:R-:W-:-:S05]  /*28a40*/  IMAD.MOV.U32 R0, RZ, RZ, R137 ;  /* 0x000000ffff007224 */ /* 0x002fca00078e0089 */
[----:B------:R1:W-:Y:S04]  /*28a50*/  STL [R1+0x11cc], R0 ;  /* 0x0011cc0001007387 */ /* 0x0003e80000100800 */
[----:B------:R1:W-:Y:S02]  /*28a60*/  STL [R1+0x11d8], R140 ;  /* 0x0011d88c01007387 */ /* 0x0003e40000100800 */
[----:B-1----:R-:W-:Y:S02]  /*28a70*/  IMAD.MOV.U32 R0, RZ, RZ, R141 ;  /* 0x000000ffff007224 */ /* 0x002fe400078e008d */
[----:B------:R-:W4:Y:S04]  /*28a80*/  LDL.LU.64 R140, [R1+0x1230] ;  /* 0x00123000018c7983 */ /* 0x000f280000300a00 */
[----:B------:R1:W-:Y:S04]  /*28a90*/  STL [R1+0x11d4], R0 ;  /* 0x0011d40001007387 */ /* 0x0003e80000100800 */
[----:B------:R1:W-:Y:S02]  /*28aa0*/  STL [R1+0x11e0], R146 ;  /* 0x0011e09201007387 */ /* 0x0003e40000100800 */
[----:B-1----:R-:W-:-:S02]  /*28ab0*/  IMAD.MOV.U32 R0, RZ, RZ, R147 ;  /* 0x000000ffff007224 */ /* 0x002fc400078e0093 */
[----:B------:R-:W4:Y:S04]  /*28ac0*/  LDL.LU.64 R146, [R1+0x1238] ;  /* 0x0012380001927983 */ /* 0x000f280000300a00 */
[----:B------:R2:W-:Y:S02]  /*28ad0*/  STL [R1+0x11dc], R0 ;  /* 0x0011dc0001007387 */ /* 0x0005e40000100800 */
[----:B--2---:R-:W-:Y:S02]  /*28ae0*/  IMAD.MOV.U32 R0, RZ, RZ, R143 ;  /* 0x000000ffff007224 */ /* 0x004fe400078e008f */
[----:B------:R1:W-:Y:S04]  /*28af0*/  STL [R1+0x11e8], R142 ;  /* 0x0011e88e01007387 */ /* 0x0003e80000100800 */
[----:B-1----:R-:W2:Y:S04]  /*28b00*/  LDL.LU.64 R142, [R1+0x1240] ;  /* 0x00124000018e7983 */ /* 0x002ea80000300a00 */
[----:B------:R1:W-:Y:S04]  /*28b10*/  STL [R1+0x11e4], R0 ;  /* 0x0011e40001007387 */ /* 0x0003e80000100800 */
[----:B------:R-:W-:Y:S04]  /*28b20*/  STL [R1+0x11f0], R250 ;  /* 0x0011f0fa01007387 */ /* 0x000fe80000100800 */
[----:B------:R-:W-:Y:S04]  /*28b30*/  STL [R1+0x11ec], R251 ;  /* 0x0011ecfb01007387 */ /* 0x000fe80000100800 */
[----:B------:R-:W2:Y:S04]  /*28b40*/  LDL.LU.64 R132, [R1+0x1248] ;  /* 0x0012480001847983 */ /* 0x000ea80000300a00 */
[----:B---3--:R3:W-:Y:S01]  /*28b50*/  STL [R1+0x11f8], R148 ;  /* 0x0011f89401007387 */ /* 0x0087e20000100800 */
[----:B-1----:R-:W-:-:S03]  /*28b60*/  IMAD.MOV.U32 R0, RZ, RZ, R149 ;  /* 0x000000ffff007224 */ /* 0x002fc600078e0095 */
[----:B---3--:R-:W3:Y:S04]  /*28b70*/  LDL.LU.64 R148, [R1+0x1250] ;  /* 0x0012500001947983 */ /* 0x008ee80000300a00 */
[----:B------:R1:W-:Y:S04]  /*28b80*/  STL [R1+0x11f4], R0 ;  /* 0x0011f40001007387 */ /* 0x0003e80000100800 */
[----:B----4-:R4:W-:Y:S01]  /*28b90*/  STL [R1+0x1200], R150 ;  /* 0x0012009601007387 */ /* 0x0109e20000100800 */
[----:B-1----:R-:W-:-:S03]  /*28ba0*/  IMAD.MOV.U32 R0, RZ, RZ, R151 ;  /* 0x000000ffff007224 */ /* 0x002fc600078e0097 */
[----:B----4-:R-:W4:Y:S04]  /*28bb0*/  LDL.LU.64 R150, [R1+0x1258] ;  /* 0x0012580001967983 */ /* 0x010f280000300a00 */
[----:B------:R1:W-:Y:S04]  /*28bc0*/  STL [R1+0x11fc], R0 ;  /* 0x0011fc0001007387 */ /* 0x0003e80000100800 */
[----:B------:R-:W-:Y:S04]  /*28bd0*/  STL [R1+0x1208], R246 ;  /* 0x001208f601007387 */ /* 0x000fe80000100800 */
[----:B------:R-:W-:Y:S04]  /*28be0*/  STL [R1+0x1204], R247 ;  /* 0x001204f701007387 */ /* 0x000fe80000100800 */
[----:B------:R-:W4:Y:S01]  /*28bf0*/  LDL.LU.64 R134, [R1+0x1260] ;  /* 0x0012600001867983 */ /* 0x000f220000300a00 */
[----:B-1----:R-:W-:-:S03]  /*28c00*/  IMAD.MOV.U32 R0, RZ, RZ, R145 ;  /* 0x000000ffff007224 */ /* 0x002fc600078e0091 */
[----:B------:R1:W-:Y:S04]  /*28c10*/  STL [R1+0x1210], R144 ;  /* 0x0012109001007387 */ /* 0x0003e80000100800 */
[----:B-1----:R-:W4:Y:S04]  /*28c20*/  LDL.LU.64 R144, [R1+0x1268] ;  /* 0x0012680001907983 */ /* 0x002f280000300a00 */
[----:B------:R1:W-:Y:S04]  /*28c30*/  STL [R1+0x120c], R0 ;  /* 0x00120c0001007387 */ /* 0x0003e80000100800 */
[----:B------:R-:W-:Y:S04]  /*28c40*/  STL [R1+0x1218], R248 ;  /* 0x001218f801007387 */ /* 0x000fe80000100800 */
[----:B------:R-:W-:Y:S04]  /*28c50*/  STL [R1+0x1214], R249 ;  /* 0x001214f901007387 */ /* 0x000fe80000100800 */
[----:B------:R-:W4:Y:S04]  /*28c60*/  LDL.LU.64 R136, [R1+0x1270] ;  /* 0x0012700001887983 */ /* 0x000f280000300a00 */
        /* <DEDUP_REMOVED lines=9> */
[----:B-1----:R-:W-:Y:S02]  /*28d00*/  MOV R0, R141 ;  /* 0x0000008d00007202 */ /* 0x002fe40000000f00 */
        /* <DEDUP_REMOVED lines=10> */
[----:B------:R-:W-:Y:S04]  /*28db0*/  STL [R1+0x1248], R132 ;  /* 0x0012488401007387 */ /* 0x000fe80000100800 */
[----:B------:R-:W2:Y:S01]  /*28dc0*/  LDL.LU.64 R130, [R1+0x12a0] ;  /* 0x0012a00001827983 */ /* 0x000ea20000300a00 */
[----:B-1----:R-:W-:-:S05]  /*28dd0*/  IMAD.MOV.U32 R0, RZ, RZ, R133 ;  /* 0x000000ffff007224 */ /* 0x002fca00078e0085 */
[----:B------:R1:W-:Y:S04]  /*28de0*/  STL [R1+0x1244], R0 ;  /* 0x0012440001007387 */ /* 0x0003e80000100800 */
        /* <DEDUP_REMOVED lines=9> */
[----:B------:R-:W4:Y:S01]  /*28e80*/  LDL.LU.64 R132, [R1+0x12b8] ;  /* 0x0012b80001847983 */ /* 0x000f220000300a00 */
[----:B-1----:R-:W-:-:S05]  /*28e90*/  IMAD.MOV.U32 R0, RZ, RZ, R135 ;  /* 0x000000ffff007224 */ /* 0x002fca00078e0087 */
[----:B------:R1:W-:Y:S04]  /*28ea0*/  STL [R1+0x125c], R0 ;  /* 0x00125c0001007387 */ /* 0x0003e80000100800 */
[----:B------:R-:W-:Y:S01]  /*28eb0*/  STL [R1+0x1268], R144 ;  /* 0x0012689001007387 */ /* 0x000fe20000100800 */
[----:B-1----:R-:W-:-:S03]  /*28ec0*/  IMAD.MOV.U32 R0, RZ, RZ, R145 ;  /* 0x000000ffff007224 */ /* 0x002fc600078e0091 */
[----:B------:R-:W4:Y:S04]  /*28ed0*/  LDL.LU.64 R134, [R1+0x12c0] ;  /* 0x0012c00001867983 */ /* 0x000f280000300a00 */
[----:B------:R1:W-:Y:S04]  /*28ee0*/  STL [R1+0x1264], R0 ;  /* 0x0012640001007387 */ /* 0x0003e80000100800 */
[----:B------:R1:W-:Y:S02]  /*28ef0*/  STL [R1+0x1270], R136 ;  /* 0x0012708801007387 */ /* 0x0003e40000100800 */
[----:B-1----:R-:W-:-:S02]  /*28f00*/  IMAD.MOV.U32 R0, RZ, RZ, R137 ;  /* 0x000000ffff007224 */ /* 0x002fc400078e0089 */
[----:B------:R-:W4:Y:S04]  /*28f10*/  LDL.LU.64 R144, [R1+0x12c8] ;  /* 0x0012c80001907983 */ /* 0x000f280000300a00 */
        /* <DEDUP_REMOVED lines=21> */
[----:B------:R1:W-:Y:S02]  /*29070*/  STL [R1+0x12a0], R130 ;  /* 0x0012a08201007387 */ /* 0x0003e40000100800 */
[----:B-1----:R-:W-:-:S02]  /*29080*/  IMAD.MOV.U32 R0, RZ, RZ, R131 ;  /* 0x000000ffff007224 */ /* 0x002fc400078e0083 */
[----:B------:R-:W2:Y:S04]  /*29090*/  LDL.LU.64 R130, [R1+0x12f8] ;  /* 0x0012f80001827983 */ /* 0x000ea80000300a00 */
        /* <DEDUP_REMOVED lines=25> */
[----:B------:R-:W4:Y:S04]  /*29230*/  LDL.LU.64 R136, [R1+0x1328] ;  /* 0x0013280001887983 */ /* 0x000f280000300a00 */
[----:B------:R-:W4:Y:S01]  /*29240*/  LDL.LU.64 R128, [R1+0x1330] ;  /* 0x0013300001807983 */ /* 0x000f220000300a00 */
[----:B-1----:R-:W-:-:S05]  /*29250*/  IMAD.MOV.U32 R0, RZ, RZ, R139 ;  /* 0x000000ffff007224 */ /* 0x002fca00078e008b */
[----:B------:R1:W-:Y:S04]  /*29260*/  STL [R1+0x12d4], R0 ;  /* 0x0012d40001007387 */ /* 0x0003e80000100800 */
[----:B------:R-:W-:Y:S01]  /*29270*/  STL [R1+0x12e0], R140 ;  /* 0x0012e08c01007387 */ /* 0x000fe20000100800 */
[----:B-1----:R-:W-:-:S03]  /*29280*/  IMAD.MOV.U32 R0, RZ, RZ, R141 ;  /* 0x000000ffff007224 */ /* 0x002fc600078e008d */
[----:B------:R-:W4:Y:S04]  /*29290*/  LDL.LU.64 R138, [R1+0x1338] ;  /* 0x00133800018a7983 */ /* 0x000f280000300a00 */
[----:B------:R1:W-:Y:S02]  /*292a0*/  STL [R1+0x12dc], R0 ;  /* 0x0012dc0001007387 */ /* 0x0003e40000100800 */
[----:B-1----:R-:W-:Y:S02]  /*292b0*/  IMAD.MOV.U32 R0, RZ, RZ, R147 ;  /* 0x000000ffff007224 */ /* 0x002fe400078e0093 */
[----:B------:R1:W-:Y:S04]  /*292c0*/  STL [R1+0x12e8], R146 ;  /* 0x0012e89201007387 */ /* 0x0003e80000100800 */
[----:B-1----:R-:W4:Y:S04]  /*292d0*/  LDL.LU.64 R146, [R1+0x1340] ;  /* 0x0013400001927983 */ /* 0x002f280000300a00 */
[----:B------:R2:W-:Y:S02]  /*292e0*/  STL [R1+0x12e4], R0 ;  /* 0x0012e40001007387 */ /* 0x0005e40000100800 */
[----:B--2---:R-:W-:-:S02]  /*292f0*/  IMAD.MOV.U32 R0, RZ, RZ, R143 ;  /* 0x000000ffff007224 */ /* 0x004fc400078e008f */
[----:B------:R-:W-:Y:S04]  /*29300*/  STL [R1+0x12f0], R142 ;  /* 0x0012f08e01007387 */ /* 0x000fe80000100800 */
[----:B------:R-:W2:Y:S04]  /*29310*/  LDL.LU.64 R140, [R1+0x1348] ;  /* 0x00134800018c7983 */ /* 0x000ea80000300a00 */
[----:B------:R1:W-:Y:S04]  /*29320*/  STL [R1+0x12ec], R0 ;  /* 0x0012ec0001007387 */ /* 0x0003e80000100800 */
[----:B------:R3:W-:Y:S01]  /*29330*/  STL [R1+0x12f8], R130 ;  /* 0x0012f88201007387 */ /* 0x0007e20000100800 */
[----:B-1----:R-:W-:-:S03]  /*29340*/  IMAD.MOV.U32 R0, RZ, RZ, R131 ;  /* 0x000000ffff007224 */ /* 0x002fc600078e0083 */
[----:B------:R-:W2:Y:S04]  /*29350*/  LDL.LU.64 R142, [R1+0x1350] ;  /* 0x00135000018e7983 */ /* 0x000ea80000300a00 */
[----:B---3--:R-:W-:Y:S04]  /*29360*/  STL [R1+0x1300], R148 ;  /* 0x0013009401007387 */ /* 0x008fe80000100800 */
[----:B------:R1:W-:Y:S04]  /*29370*/  STL [R1+0x12f4], R0 ;  /* 0x0012f40001007387 */ /* 0x0003e80000100800 */
[----:B------:R-:W3:Y:S01]  /*29380*/  LDL.LU.64 R130, [R1+0x1358] ;  /* 0x0013580001827983 */ /* 0x000ee20000300a00 */
[----:B-1----:R-:W-:-:S03]  /*29390*/  IMAD.MOV.U32 R0, RZ, RZ, R149 ;  /* 0x000000ffff007224 */ /* 0x002fc600078e0095 */
[----:B----4-:R-:W-:Y:S04]  /*293a0*/  STL [R1+0x1308], R150 ;  /* 0x0013089601007387 */ /* 0x010fe80000100800 */
[----:B------:R1:W-:Y:S04]  /*293b0*/  STL [R1+0x12fc], R0 ;  /* 0x0012fc0001007387 */ /* 0x0003e80000100800 */
[----:B------:R-:W4:Y:S01]  /*293c0*/  LDL.LU.64 R148, [R1+0x1360] ;  /* 0x0013600001947983 */ /* 0x000f220000300a00 */
[----:B-1----:R-:W-:-:S03]  /*293d0*/  IMAD.MOV.U32 R0, RZ, RZ, R151 ;  /* 0x000000ffff007224 */ /* 0x002fc600078e0097 */
[----:B------:R-:W-:Y:S04]  /*293e0*/  STL [R1+0x1310], R132 ;  /* 0x0013108401007387 */ /* 0x000fe80000100800 */
[----:B------:R1:W-:Y:S04]  /*293f0*/  STL [R1+0x1304], R0 ;  /* 0x0013040001007387 */ /* 0x0003e80000100800 */
        /* <DEDUP_REMOVED lines=29> */
[----:B------:R-:W-:Y:S04]  /*295d0*/  STL [R1+0x1350], R142 ;  /* 0x0013508e01007387 */ /* 0x000fe80000100800 */
[----:B------:R2:W-:Y:S04]  /*295e0*/  STL [R1+0x1344], R0 ;  /* 0x0013440001007387 */ /* 0x0005e80000100800 */
[----:B-1----:R-:W4:Y:S01]  /*295f0*/  LDL.LU.64 R140, [R1+0x13a0] ;  /* 0x0013a000018c7983 */ /* 0x002f220000300a00 */
[----:B--2---:R-:W-:-:S03]  /*29600*/  IMAD.MOV.U32 R0, RZ, RZ, R143 ;  /* 0x000000ffff007224 */ /* 0x004fc600078e008f */
[----:B---3--:R-:W-:Y:S04]  /*29610*/  STL [R1+0x1358], R130 ;  /* 0x0013588201007387 */ /* 0x008fe80000100800 */
[----:B------:R1:W-:Y:S04]  /*29620*/  STL [R1+0x134c], R0 ;  /* 0x00134c0001007387 */ /* 0x0003e80000100800 */
[----:B------:R-:W2:Y:S01]  /*29630*/  LDL.LU.64 R142, [R1+0x13a8] ;  /* 0x0013a800018e7983 */ /* 0x000ea20000300a00 */
[----:B-1----:R-:W-:-:S03]  /*29640*/  IMAD.MOV.U32 R0, RZ, RZ, R131 ;  /* 0x000000ffff007224 */ /* 0x002fc600078e0083 */
[----:B----4-:R-:W-:Y:S04]  /*29650*/  STL [R1+0x1360], R148 ;  /* 0x0013609401007387 */ /* 0x010fe80000100800 */
[----:B------:R1:W-:Y:S02]  /*29660*/  STL [R1+0x1354], R0 ;  /* 0x0013540001007387 */ /* 0x0003e40000100800 */
[----:B-1----:R-:W-:Y:S02]  /*29670*/  IMAD.MOV.U32 R0, RZ, RZ, R149 ;  /* 0x000000ffff007224 */ /* 0x002fe400078e0095 */
[----:B------:R-:W3:Y:S04]  /*29680*/  LDL.LU.64 R148, [R1+0x13b0] ;  /* 0x0013b00001947983 */ /* 0x000ee80000300a00 */
[----:B------:R1:W-:Y:S04]  /*29690*/  STL [R1+0x135c], R0 ;  /* 0x00135c0001007387 */ /* 0x0003e80000100800 */
[----:B------:R4:W-:Y:S01]  /*296a0*/  STL [R1+0x1368], R150 ;  /* 0x0013689601007387 */ /* 0x0009e20000100800 */
[----:B-1----:R-:W-:-:S03]  /*296b0*/  IMAD.MOV.U32 R0, RZ, RZ, R151 ;  /* 0x000000ffff007224 */ /* 0x002fc600078e0097 */
[----:B------:R-:W-:Y:S04]  /*296c0*/  STL [R1+0x1370], R132 ;  /* 0x0013708401007387 */ /* 0x000fe80000100800 */
[----:B------:R1:W-:Y:S04]  /*296d0*/  STL [R1+0x1364], R0 ;  /* 0x0013640001007387 */ /* 0x0003e80000100800 */
[----:B----4-:R-:W4:Y:S01]  /*296e0*/  LDL.LU.64 R150, [R1+0x13b8] ;  /* 0x0013b80001967983 */ /* 0x010f220000300a00 */
[----:B-1----:R-:W-:-:S03]  /*296f0*/  MOV R0, R133 ;  /* 0x0000008500007202 */ /* 0x002fc60000000f00 */
[----:B------:R-:W-:Y:S04]  /*29700*/  STL [R1+0x1378], R134 ;  /* 0x0013788601007387 */ /* 0x000fe80000100800 */
[----:B------:R1:W-:Y:S04]  /*29710*/  STL [R1+0x136c], R0 ;  /* 0x00136c0001007387 */ /* 0x0003e80000100800 */
[----:B------:R-:W4:Y:S01]  /*29720*/  LDL.LU.64 R122, [R1+0x13c0] ;  /* 0x0013c000017a7983 */ /* 0x000f220000300a00 */
[----:B-1----:R-:W-:-:S03]  /*29730*/  IMAD.MOV.U32 R0, RZ, RZ, R135 ;  /* 0x000000ffff007224 */ /* 0x002fc600078e0087 */
[----:B------:R-:W-:Y:S04]  /*29740*/  STL [R1+0x1380], R144 ;  /* 0x0013809001007387 */ /* 0x000fe80000100800 */
[----:B------:R1:W-:Y:S04]  /*29750*/  STL [R1+0x1374], R0 ;  /* 0x0013740001007387 */ /* 0x0003e80000100800 */
[----:B------:R-:W4:Y:S04]  /*29760*/  LDL.LU.64 R124, [R1+0x13c8] ;  /* 0x0013c800017c7983 */ /* 0x000f280000300a00 */
[----:B------:R-:W4:Y:S01]  /*29770*/  LDL.LU.64 R126, [R1+0x13d0] ;  /* 0x0013d000017e7983 */ /* 0x000f220000300a00 */
[----:B-1----:R-:W-:-:S05]  /*29780*/  IMAD.MOV.U32 R0, RZ, RZ, R145 ;  /* 0x000000ffff007224 */ /* 0x002fca00078e0091 */
[----:B------:R1:W-:Y:S04]  /*29790*/  STL [R1+0x137c], R0 ;  /* 0x00137c0001007387 */ /* 0x0003e80000100800 */
[----:B------:R-:W-:Y:S04]  /*297a0*/  STL [R1+0x1388], R136 ;  /* 0x0013888801007387 */ /* 0x000fe80000100800 */
[----:B------:R-:W4:Y:S04]  /*297b0*/  LDL.LU.64 R144, [R1+0x13d8] ;  /* 0x0013d80001907983 */ /* 0x000f280000300a00 */
[----:B------:R-:W4:Y:S01]  /*297c0*/  LDL.LU.64 R128, [R1+0x13e0] ;  /* 0x0013e00001807983 */ /* 0x000f220000300a00 */
[----:B-1----:R-:W-:-:S05]  /*297d0*/  IMAD.MOV.U32 R0, RZ, RZ, R137 ;  /* 0x000000ffff007224 */ /* 0x002fca00078e0089 */
[----:B------:R1:W-:Y:S04]  /*297e0*/  STL [R1+0x1384], R0 ;  /* 0x0013840001007387 */ /* 0x0003e80000100800 */
[----:B------:R-:W-:Y:S01]  /*297f0*/  STL [R1+0x1390], R138 ;  /* 0x0013908a01007387 */ /* 0x000fe20000100800 */
[----:B-1----:R-:W-:-:S03]  /*29800*/  IMAD.MOV.U32 R0, RZ, RZ, R139 ;  /* 0x000000ffff007224 */ /* 0x002fc600078e008b */
[----:B------:R-:W4:Y:S04]  /*29810*/  LDL.LU.64 R130, [R1+0x13e8] ;  /* 0x0013e80001827983 */ /* 0x000f280000300a00 */
[----:B------:R1:W-:Y:S04]  /*29820*/  STL [R1+0x138c], R0 ;  /* 0x00138c0001007387 */ /* 0x0003e80000100800 */
[----:B------:R-:W-:Y:S04]  /*29830*/  STL [R1+0x1398], R146 ;  /* 0x0013989201007387 */ /* 0x000fe80000100800 */
[----:B------:R-:W4:Y:S01]  /*29840*/  LDL.LU.64 R132, [R1+0x13f0] ;  /* 0x0013f00001847983 */ /* 0x000f220000300a00 */
[----:B-1----:R-:W-:-:S03]  /*29850*/  IMAD.MOV.U32 R0, RZ, RZ, R147 ;  /* 0x000000ffff007224 */ /* 0x002fc600078e0093 */
[----:B------:R-:W4:Y:S04]  /*29860*/  LDL.LU.64 R134, [R1+0x13f8] ;  /* 0x0013f80001867983 */ /* 0x000f280000300a00 */
[----:B------:R1:W-:Y:S04]  /*29870*/  STL [R1+0x1394], R0 ;  /* 0x0013940001007387 */ /* 0x0003e80000100800 */
[----:B------:R-:W-:Y:S01]  /*29880*/  STL [R1+0x13a0], R140 ;  /* 0x0013a08c01007387 */ /* 0x000fe20000100800 */
[----:B-1----:R-:W-:-:S03]  /*29890*/  IMAD.MOV.U32 R0, RZ, RZ, R141 ;  /* 0x000000ffff007224 */ /* 0x002fc600078e008d */
[----:B------:R-:W4:Y:S04]  /*298a0*/  LDL.LU.64 R146, [R1+0x1400] ;  /* 0x0014000001927983 */ /* 0x000f280000300a00 */
[----:B--2---:R-:W-:Y:S04]  /*298b0*/  STL [R1+0x13a8], R142 ;  /* 0x0013a88e01007387 */ /* 0x004fe80000100800 */
[----:B------:R1:W-:Y:S04]  /*298c0*/  STL [R1+0x139c], R0 ;  /* 0x00139c0001007387 */ /* 0x0003e80000100800 */
[----:B------:R-:W2:Y:S04]  /*298d0*/  LDL.LU.64 R136, [R1+0x1408] ;  /* 0x0014080001887983 */ /* 0x000ea80000300a00 */
[----:B------:R-:W2:Y:S01]  /*298e0*/  LDL.LU.64 R138, [R1+0x1410] ;  /* 0x00141000018a7983 */ /* 0x000ea20000300a00 */
[----:B-1----:R-:W-:-:S05]  /*298f0*/  IMAD.MOV.U32 R0, RZ, RZ, R143 ;  /* 0x000000ffff007224 */ /* 0x002fca00078e008f */
[----:B------:R1:W-:Y:S04]  /*29900*/  STL [R1+0x13a4], R0 ;  /* 0x0013a40001007387 */ /* 0x0003e80000100800 */
[----:B---3--:R3:W-:Y:S04]  /*29910*/  STL [R1+0x13b0], R148 ;  /* 0x0013b09401007387 */ /* 0x0087e80000100800 */
[----:B------:R-:W2:Y:S01]  /*29920*/  LDL.LU.64 R140, [R1+0x1418] ;  /* 0x00141800018c7983 */ /* 0x000ea20000300a00 */
[----:B-1----:R-:W-:-:S03]  /*29930*/  IMAD.MOV.U32 R0, RZ, RZ, R149 ;  /* 0x000000ffff007224 */ /* 0x002fc600078e0095 */
[----:B---3--:R-:W3:Y:S04]  /*29940*/  LDL.LU.64 R148, [R1+0x1420] ;  /* 0x0014200001947983 */ /* 0x008ee80000300a00 */
[----:B------:R1:W-:Y:S04]  /*29950*/  STL [R1+0x13ac], R0 ;  /* 0x0013ac0001007387 */ /* 0x0003e80000100800 */
[----:B----4-:R4:W-:Y:S04]  /*29960*/  STL [R1+0x13b8], R150 ;  /* 0x0013b89601007387 */ /* 0x0109e80000100800 */
[----:B------:R-:W3:Y:S01]  /*29970*/  LDL.LU.64 R142, [R1+0x1428] ;  /* 0x00142800018e7983 */ /* 0x000ee20000300a00 */
[----:B-1----:R-:W-:-:S03]  /*29980*/  IMAD.MOV.U32 R0, RZ, RZ, R151 ;  /* 0x000000ffff007224 */ /* 0x002fc600078e0097 */
[----:B------:R-:W-:Y:S04]  /*29990*/  STL [R1+0x13c0], R122 ;  /* 0x0013c07a01007387 */ /* 0x000fe80000100800 */
[----:B------:R1:W-:Y:S04]  /*299a0*/  STL [R1+0x13b4], R0 ;  /* 0x0013b40001007387 */ /* 0x0003e80000100800 */
[----:B----4-:R-:W4:Y:S01]  /*299b0*/  LDL.LU.64 R150, [R1+0x1430] ;  /* 0x0014300001967983 */ /* 0x010f220000300a00 */
[----:B-1----:R-:W-:-:S03]  /*299c0*/  IMAD.MOV.U32 R0, RZ, RZ, R123 ;  /* 0x000000ffff007224 */ /* 0x002fc600078e007b */
[----:B------:R-:W-:Y:S04]  /*299d0*/  STL [R1+0x13c8], R124 ;  /* 0x0013c87c01007387 */ /* 0x000fe80000100800 */
[----:B------:R1:W-:Y:S04]  /*299e0*/  STL [R1+0x13bc], R0 ;  /* 0x0013bc0001007387 */ /* 0x0003e80000100800 */
[----:B------:R-:W-:Y:S01]  /*299f0*/  STL [R1+0x13d0], R126 ;  /* 0x0013d07e01007387 */ /* 0x000fe20000100800 */
[----:B-1----:R-:W-:-:S05]  /*29a00*/  IMAD.MOV.U32 R0, RZ, RZ, R125 ;  /* 0x000000ffff007224 */ /* 0x002fca00078e007d */
[----:B------:R1:W-:Y:S04]  /*29a10*/  STL [R1+0x13c4], R0 ;  /* 0x0013c40001007387 */ /* 0x0003e80000100800 */
[----:B------:R-:W-:Y:S01]  /*29a20*/  STL [R1+0x13d8], R144 ;  /* 0x0013d89001007387 */ /* 0x000fe20000100800 */
[----:B-1----:R-:W-:-:S05]  /*29a30*/  IMAD.MOV.U32 R0, RZ, RZ, R127 ;  /* 0x000000ffff007224 */ /* 0x002fca00078e007f */
[----:B------:R1:W-:Y:S04]  /*29a40*/  STL [R1+0x13cc], R0 ;  /* 0x0013cc0001007387 */ /* 0x0003e80000100800 */
[----:B------:R-:W-:Y:S01]  /*29a50*/  STL [R1+0x13e0], R128 ;  /* 0x0013e08001007387 */ /* 0x000fe20000100800 */
[----:B-1----:R-:W-:-:S05]  /*29a60*/  IMAD.MOV.U32 R0, RZ, RZ, R145 ;  /* 0x000000ffff007224 */ /* 0x002fca00078e0091 */
[----:B------:R1:W-:Y:S04]  /*29a70*/  STL [R1+0x13d4], R0 ;  /* 0x0013d40001007387 */ /* 0x0003e80000100800 */
[----:B------:R-:W4:Y:S01]  /*29a80*/  LDL.LU.64 R144, [R1+0x1450] ;  /* 0x0014500001907983 */ /* 0x000f220000300a00 */
        /* <DEDUP_REMOVED lines=8> */
[----:B------:R1:W-:Y:S02]  /*29b10*/  STL [R1+0x13ec], R0 ;  /* 0x0013ec0001007387 */ /* 0x0003e40000100800 */
[----:B-1----:R-:W-:Y:S02]  /*29b20*/  IMAD.MOV.U32 R0, RZ, RZ, R135 ;  /* 0x000000ffff007224 */ /* 0x002fe400078e0087 */
[----:B------:R-:W-:Y:S04]  /*29b30*/  STL [R1+0x1400], R146 ;  /* 0x0014009201007387 */ /* 0x000fe80000100800 */
[----:B------:R1:W-:Y:S02]  /*29b40*/  STL [R1+0x13f4], R0 ;  /* 0x0013f40001007387 */ /* 0x0003e40000100800 */
[----:B-1----:R-:W-:-:S02]  /*29b50*/  IMAD.MOV.U32 R0, RZ, RZ, R147 ;  /* 0x000000ffff007224 */ /* 0x002fc400078e0093 */
[----:B------:R-:W4:Y:S04]  /*29b60*/  LDL.LU.64 R146, [R1+0x1470] ;  /* 0x0014700001927983 */ /* 0x000f280000300a00 */
[----:B------:R2:W-:Y:S02]  /*29b70*/  STL [R1+0x13fc], R0 ;  /* 0x0013fc0001007387 */ /* 0x0005e40000100800 */
[----:B--2---:R-:W-:Y:S02]  /*29b80*/  IMAD.MOV.U32 R0, RZ, RZ, R137 ;  /* 0x000000ffff007224 */ /* 0x004fe400078e0089 */
[----:B------:R-:W-:Y:S04]  /*29b90*/  STL [R1+0x1408], R136 ;  /* 0x0014088801007387 */ /* 0x000fe80000100800 */
[----:B------:R-:W-:Y:S04]  /*29ba0*/  STL [R1+0x1410], R138 ;  /* 0x0014108a01007387 */ /* 0x000fe80000100800 */
[----:B------:R1:W-:Y:S02]  /*29bb0*/  STL [R1+0x1404], R0 ;  /* 0x0014040001007387 */ /* 0x0003e40000100800 */
[----:B-1----:R-:W-:-:S02]  /*29bc0*/  MOV R0, R139 ;  /* 0x0000008b00007202 */ /* 0x002fc40000000f00 */
[----:B------:R-:W-:Y:S04]  /*29bd0*/  STL [R1+0x1418], R140 ;  /* 0x0014188c01007387 */ /* 0x000fe80000100800 */
[----:B------:R1:W-:Y:S04]  /*29be0*/  STL [R1+0x140c], R0 ;  /* 0x00140c0001007387 */ /* 0x0003e80000100800 */
[----:B---3--:R-:W-:Y:S01]  /*29bf0*/  STL [R1+0x1420], R148 ;  /* 0x0014209401007387 */ /* 0x008fe20000100800 */
[----:B-1----:R-:W-:-:S05]  /*29c00*/  IMAD.MOV.U32 R0, RZ, RZ, R141 ;  /* 0x000000ffff007224 */ /* 0x002fca00078e008d */
[----:B------:R1:W-:Y:S04]  /*29c10*/  STL [R1+0x1414], R0 ;  /* 0x0014140001007387 */ /* 0x0003e80000100800 */
[----:B------:R-:W-:Y:S01]  /*29c20*/  STL [R1+0x1428], R142 ;  /* 0x0014288e01007387 */ /* 0x000fe20000100800 */
[----:B-1----:R-:W-:-:S05]  /*29c30*/  IMAD.MOV.U32 R0, RZ, RZ, R149 ;  /* 0x000000ffff007224 */ /* 0x002fca00078e0095 */
[----:B------:R1:W-:Y:S04]  /*29c40*/  STL [R1+0x141c], R0 ;  /* 0x00141c0001007387 */ /* 0x0003e80000100800 */
[----:B------:R-:W2:Y:S01]  /*29c50*/  LDL.LU.64 R148, [R1+0x1490] ;  /* 0x0014900001947983 */ /* 0x000ea20000300a00 */
[----:B-1----:R-:W-:-:S03]  /*29c60*/  IMAD.MOV.U32 R0, RZ, RZ, R143 ;  /* 0x000000ffff007224 */ /* 0x002fc600078e008f */
[----:B----4-:R-:W-:Y:S04]  /*29c70*/  STL [R1+0x1430], R150 ;  /* 0x0014309601007387 */ /* 0x010fe80000100800 */
[----:B------:R1:W-:Y:S04]  /*29c80*/  STL [R1+0x1424], R0 ;  /* 0x0014240001007387 */ /* 0x0003e80000100800 */
[----:B------:R-:W-:Y:S01]  /*29c90*/  STL [R1+0x1438], R224 ;  /* 0x001438e001007387 */ /* 0x000fe20000100800 */
[----:B-1----:R-:W-:-:S05]  /*29ca0*/  IMAD.MOV.U32 R0, RZ, RZ, R151 ;  /* 0x000000ffff007224 */ /* 0x002fca00078e0097 */
[----:B------:R1:W-:Y:S04]  /*29cb0*/  STL [R1+0x142c], R0 ;  /* 0x00142c0001007387 */ /* 0x0003e80000100800 */
[----:B------:R-:W-:Y:S04]  /*29cc0*/  STL [R1+0x1434], R225 ;  /* 0x001434e101007387 */ /* 0x000fe80000100800 */
[----:B------:R-:W-:Y:S04]  /*29cd0*/  STL [R1+0x1440], R168 ;  /* 0x001440a801007387 */ /* 0x000fe80000100800 */
[----:B------:R-:W-:Y:S04]  /*29ce0*/  STL [R1+0x143c], R169 ;  /* 0x00143ca901007387 */ /* 0x000fe80000100800 */
[----:B------:R-:W-:Y:S04]  /*29cf0*/  STL [R1+0x1448], R10 ;  /* 0x0014480a01007387 */ /* 0x000fe80000100800 */
[----:B------:R-:W-:Y:S04]  /*29d00*/  STL [R1+0x1444], R11 ;  /* 0x0014440b01007387 */ /* 0x000fe80000100800 */
[----:B------:R-:W3:Y:S04]  /*29d10*/  LDL.LU.64 R150, [R1+0x14b0] ;  /* 0x0014b00001967983 */ /* 0x000ee80000300a00 */
[----:B------:R-:W-:Y:S04]  /*29d20*/  STL [R1+0x1450], R144 ;  /* 0x0014509001007387 */ /* 0x000fe80000100800 */
[----:B------:R-:W4:Y:S01]  /*29d30*/  LDL.LU.64 R140, [R1+0xff0] ;  /* 0x000ff000018c7983 */ /* 0x000f220000300a00 */
[----:B-1----:R-:W-:-:S05]  /*29d40*/  IMAD.MOV.U32 R0, RZ, RZ, R145 ;  /* 0x000000ffff007224 */ /* 0x002fca00078e0091 */
[----:B------:R1:W-:Y:S04]  /*29d50*/  STL [R1+0x144c], R0 ;  /* 0x00144c0001007387 */ /* 0x0003e80000100800 */
[----:B------:R-:W-:Y:S04]  /*29d60*/  STL [R1+0x1458], R232 ;  /* 0x001458e801007387 */ /* 0x000fe80000100800 */
[----:B------:R-:W-:Y:S04]  /*29d70*/  STL [R1+0x1454], R233 ;  /* 0x001454e901007387 */ /* 0x000fe80000100800 */
[----:B------:R-:W-:Y:S04]  /*29d80*/  STL [R1+0x1460], R170 ;  /* 0x001460aa01007387 */ /* 0x000fe80000100800 */
[----:B------:R-:W-:Y:S04]  /*29d90*/  STL [R1+0x145c], R171 ;  /* 0x00145cab01007387 */ /* 0x000fe80000100800 */
        /* <DEDUP_REMOVED lines=14> */
[----:B--2---:R2:W-:Y:S01]  /*29e80*/  STL [R1+0x1490], R148 ;  /* 0x0014909401007387 */ /* 0x0045e20000100800 */
[----:B-1----:R-:W-:-:S03]  /*29e90*/  IMAD.MOV.U32 R0, RZ, RZ, R149 ;  /* 0x000000ffff007224 */ /* 0x002fc600078e0095 */
[----:B--2---:R-:W2:Y:S04]  /*29ea0*/  LDL.LU.64 R148, [R1+0x1020] ;  /* 0x0010200001947983 */ /* 0x004ea80000300a00 */
[----:B------:R1:W-:Y:S04]  /*29eb0*/  STL [R1+0x148c], R0 ;  /* 0x00148c0001007387 */ /* 0x0003e80000100800 */
[----:B------:R-:W-:Y:S04]  /*29ec0*/  STL [R1+0x1498], R244 ;  /* 0x001498f401007387 */ /* 0x000fe80000100800 */
[----:B------:R-:W-:Y:S04]  /*29ed0*/  STL [R1+0x1494], R245 ;  /* 0x001494f501007387 */ /* 0x000fe80000100800 */
[----:B------:R-:W-:Y:S04]  /*29ee0*/  STL [R1+0x14a0], R184 ;  /* 0x0014a0b801007387 */ /* 0x000fe80000100800 */
[----:B------:R-:W-:Y:S04]  /*29ef0*/  STL [R1+0x149c], R185 ;  /* 0x00149cb901007387 */ /* 0x000fe80000100800 */
[----:B------:R-:W-:Y:S04]  /*29f00*/  STL [R1+0x14a8], R18 ;  /* 0x0014a81201007387 */ /* 0x000fe80000100800 */
[----:B------:R-:W-:Y:S04]  /*29f10*/  STL [R1+0x14a4], R19 ;  /* 0x0014a41301007387 */ /* 0x000fe80000100800 */
[----:B------:R-:W2:Y:S04]  /*29f20*/  LDL.LU.64 R136, [R1+0x1510] ;  /* 0x0015100001887983 */ /* 0x000ea80000300a00 */
[----:B---3--:R3:W-:Y:S01]  /*29f30*/  STL [R1+0x14b0], R150 ;  /* 0x0014b09601007387 */ /* 0x0087e20000100800 */
[----:B-1----:R-:W-:-:S03]  /*29f40*/  IMAD.MOV.U32 R0, RZ, RZ, R151 ;  /* 0x000000ffff007224 */ /* 0x002fc600078e0097 */
[----:B---3--:R-:W3:Y:S04]  /*29f50*/  LDL.LU.64 R150, [R1+0x1518] ;  /* 0x0015180001967983 */ /* 0x008ee80000300a00 */
[----:B------:R4:W-:Y:S02]  /*29f60*/  STL [R1+0x14ac], R0 ;  /* 0x0014ac0001007387 */ /* 0x0009e40000100800 */
[----:B----4-:R-:W-:Y:S02]  /*29f70*/  IMAD.MOV.U32 R0, RZ, RZ, R141 ;  /* 0x000000ffff007224 */ /* 0x010fe400078e008d */
[----:B------:R1:W-:Y:S04]  /*29f80*/  STL [R1+0x14b8], R140 ;  /* 0x0014b88c01007387 */ /* 0x0003e80000100800 */
[----:B------:R-:W-:Y:S04]  /*29f90*/  STL [R1+0x14c0], R186 ;  /* 0x0014c0ba01007387 */ /* 0x000fe80000100800 */
[----:B------:R4:W-:Y:S04]  /*29fa0*/  STL [R1+0x14b4], R0 ;  /* 0x0014b40001007387 */ /* 0x0009e80000100800 */
[----:B------:R-:W-:Y:S04]  /*29fb0*/  STL [R1+0x14bc], R187 ;  /* 0x0014bcbb01007387 */ /* 0x000fe80000100800 */
[----:B------:R-:W-:Y:S04]  /*29fc0*/  STL [R1+0x14c8], R20 ;  /* 0x0014c81401007387 */ /* 0x000fe80000100800 */
[----:B------:R-:W-:Y:S04]  /*29fd0*/  STL [R1+0x14c4], R21 ;  /* 0x0014c41501007387 */ /* 0x000fe80000100800 */
[----:B-1----:R-:W3:Y:S01]  /*29fe0*/  LDL.LU.64 R140, [R1+0x1530] ;  /* 0x00153000018c7983 */ /* 0x002ee20000300a00 */
[----:B----4-:R-:W-:-:S03]  /*29ff0*/  IMAD.MOV.U32 R0, RZ, RZ, R143 ;  /* 0x000000ffff007224 */ /* 0x010fc600078e008f */
[----:B------:R1:W-:Y:S04]  /*2a000*/  STL [R1+0x14d0], R142 ;  /* 0x0014d08e01007387 */ /* 0x0003e80000100800 */
[----:B-1----:R-:W4:Y:S04]  /*2a010*/  LDL.LU.64 R142, [R1+0x1538] ;  /* 0x00153800018e7983 */ /* 0x002f280000300a00 */
[----:B------:R1:W-:Y:S02]  /*2a020*/  STL [R1+0x14cc], R0 ;  /* 0x0014cc0001007387 */ /* 0x0003e40000100800 */
[----:B-1----:R-:W-:-:S02]  /*2a030*/  IMAD.MOV.U32 R0, RZ, RZ, R145 ;  /* 0x000000ffff007224 */ /* 0x002fc400078e0091 */
[----:B------:R1:W-:Y:S04]  /*2a040*/  STL [R1+0x14d8], R144 ;  /* 0x0014d89001007387 */ /* 0x0003e80000100800 */
[----:B------:R-:W-:Y:S04]  /*2a050*/  STL [R1+0x14e0], R192 ;  /* 0x0014e0c001007387 */ /* 0x000fe80000100800 */
[----:B------:R1:W-:Y:S04]  /*2a060*/  STL [R1+0x14d4], R0 ;  /* 0x0014d40001007387 */ /* 0x0003e80000100800 */
[----:B------:R-:W-:Y:S04]  /*2a070*/  STL [R1+0x14dc], R193 ;  /* 0x0014dcc101007387 */ /* 0x000fe80000100800 */
[----:B------:R-:W-:Y:S04]  /*2a080*/  STL [R1+0x14e8], R152 ;  /* 0x0014e89801007387 */ /* 0x000fe80000100800 */
[----:B-1----:R-:W4:Y:S04]  /*2a090*/  LDL.LU.64 R144, [R1+0x1550] ;  /* 0x0015500001907983 */ /* 0x002f280000300a00 */
[----:B------:R-:W-:Y:S04]  /*2a0a0*/  STL [R1+0x14e4], R153 ;  /* 0x0014e49901007387 */ /* 0x000fe80000100800 */
[----:B------:R-:W-:Y:S04]  /*2a0b0*/  STL [R1+0x14f0], R146 ;  /* 0x0014f09201007387 */ /* 0x000fe80000100800 */
[----:B------:R-:W4:Y:S01]  /*2a0c0*/  LDL.LU.64 R138, [R1+0x1558] ;  /* 0x00155800018a7983 */ /* 0x000f220000300a00 */
[----:B------:R-:W-:-:S03]  /*2a0d0*/  IMAD.MOV.U32 R0, RZ, RZ, R147 ;  /* 0x000000ffff007224 */ /* 0x000fc600078e0093 */
[----:B--2---:R-:W-:Y:S04]  /*2a0e0*/  STL [R1+0x14f8], R148 ;  /* 0x0014f89401007387 */ /* 0x004fe80000100800 */
[----:B------:R1:W-:Y:S04]  /*2a0f0*/  STL [R1+0x14ec], R0 ;  /* 0x0014ec0001007387 */ /* 0x0003e80000100800 */
[----:B------:R-:W-:Y:S01]  /*2a100*/  STL [R1+0x1500], R200 ;  /* 0x001500c801007387 */ /* 0x000fe20000100800 */
[----:B-1----:R-:W-:-:S05]  /*2a110*/  IMAD.MOV.U32 R0, RZ, RZ, R149 ;  /* 0x000000ffff007224 */ /* 0x002fca00078e0095 */
[----:B------:R1:W-:Y:S04]  /*2a120*/  STL [R1+0x14f4], R0 ;  /* 0x0014f40001007387 */ /* 0x0003e80000100800 */
[----:B------:R-:W-:Y:S04]  /*2a130*/  STL [R1+0x14fc], R201 ;  /* 0x0014fcc901007387 */ /* 0x000fe80000100800 */
[----:B------:R-:W-:Y:S04]  /*2a140*/  STL [R1+0x1508], R154 ;  /* 0x0015089a01007387 */ /* 0x000fe80000100800 */
[----:B------:R-:W2:Y:S04]  /*2a150*/  LDL.LU.64 R146, [R1+0x1570] ;  /* 0x0015700001927983 */ /* 0x000ea80000300a00 */
[----:B------:R-:W-:Y:S04]  /*2a160*/  STL [R1+0x1504], R155 ;  /* 0x0015049b01007387 */ /* 0x000fe80000100800 */
[----:B------:R-:W-:Y:S04]  /*2a170*/  STL [R1+0x1510], R136 ;  /* 0x0015108801007387 */ /* 0x000fe80000100800 */
[----:B------:R-:W2:Y:S01]  /*2a180*/  LDL.LU.64 R148, [R1+0x1578] ;  /* 0x0015780001947983 */ /* 0x000ea20000300a00 */
[----:B-1----:R-:W-:-:S03]  /*2a190*/  IMAD.MOV.U32 R0, RZ, RZ, R137 ;  /* 0x000000ffff007224 */ /* 0x002fc600078e0089 */
[----:B---3--:R-:W-:Y:S04]  /*2a1a0*/  STL [R1+0x1518], R150 ;  /* 0x0015189601007387 */ /* 0x008fe80000100800 */
[----:B------:R1:W-:Y:S04]  /*2a1b0*/  STL [R1+0x150c], R0 ;  /* 0x00150c0001007387 */ /* 0x0003e80000100800 */
[----:B------:R-:W-:Y:S01]  /*2a1c0*/  STL [R1+0x1520], R202 ;  /* 0x001520ca01007387 */ /* 0x000fe20000100800 */
[----:B-1----:R-:W-:-:S05]  /*2a1d0*/  IMAD.MOV.U32 R0, RZ, RZ, R151 ;  /* 0x000000ffff007224 */ /* 0x002fca00078e0097 */
[----:B------:R1:W-:Y:S04]  /*2a1e0*/  STL [R1+0x1514], R0 ;  /* 0x0015140001007387 */ /* 0x0003e80000100800 */
[----:B------:R-:W-:Y:S04]  /*2a1f0*/  STL [R1+0x151c], R203 ;  /* 0x00151ccb01007387 */ /* 0x000fe80000100800 */
[----:B------:R-:W-:Y:S04]  /*2a200*/  STL [R1+0x1528], R156 ;  /* 0x0015289c01007387 */ /* 0x000fe80000100800 */
[----:B------:R-:W-:Y:S04]  /*2a210*/  STL [R1+0x1524], R157 ;  /* 0x0015249d01007387 */ /* 0x000fe80000100800 */
[----:B------:R-:W3:Y:S04]  /*2a220*/  LDL.LU.64 R150, [R1+0x1590] ;  /* 0x0015900001967983 */ /* 0x000ee80000300a00 */
[----:B------:R1:W-:Y:S02]  /*2a230*/  STL [R1+0x1530], R140 ;  /* 0x0015308c01007387 */ /* 0x0003e40000100800 */
[----:B-1----:R-:W-:-:S02]  /*2a240*/  IMAD.MOV.U32 R0, RZ, RZ, R141 ;  /* 0x000000ffff007224 */ /* 0x002fc400078e008d */
[----:B------:R-:W3:Y:S04]  /*2a250*/  LDL.LU.64 R140, [R1+0x1598] ;  /* 0x00159800018c7983 */ /* 0x000ee80000300a00 */
[----:B------:R1:W-:Y:S04]  /*2a260*/  STL [R1+0x152c], R0 ;  /* 0x00152c0001007387 */ /* 0x0003e80000100800 */
[----:B----4-:R-:W-:Y:S01]  /*2a270*/  STL [R1+0x1538], R142 ;  /* 0x0015388e01007387 */ /* 0x010fe20000100800 */
[----:B-1----:R-:W-:-:S03]  /*2a280*/  IMAD.MOV.U32 R0, RZ, RZ, R143 ;  /* 0x000000ffff007224 */ /* 0x002fc600078e008f */
[----:B------:R-:W-:Y:S04]  /*2a290*/  STL [R1+0x1540], R208 ;  /* 0x001540d001007387 */ /* 0x000fe80000100800 */
[----:B------:R1:W-:Y:S04]  /*2a2a0*/  STL [R1+0x1534], R0 ;  /* 0x0015340001007387 */ /* 0x0003e80000100800 */
[----:B------:R-:W-:Y:S04]  /*2a2b0*/  STL [R1+0x153c], R209 ;  /* 0x00153cd101007387 */ /* 0x000fe80000100800 */
[----:B------:R-:W-:Y:S04]  /*2a2c0*/  STL [R1+0x1548], R160 ;  /* 0x001548a001007387 */ /* 0x000fe80000100800 */
[----:B------:R-:W-:Y:S04]  /*2a2d0*/  STL [R1+0x1544], R161 ;  /* 0x001544a101007387 */ /* 0x000fe80000100800 */
[----:B------:R4:W-:Y:S01]  /*2a2e0*/  STL [R1+0x1550], R144 ;  /* 0x0015509001007387 */ /* 0x0009e20000100800 */
[----:B-1----:R-:W-:-:S03]  /*2a2f0*/  IMAD.MOV.U32 R0, RZ, RZ, R145 ;  /* 0x000000ffff007224 */ /* 0x002fc600078e0091 */
[----:B------:R-:W3:Y:S04]  /*2a300*/  LDL.LU.64 R142, [R1+0x15b0] ;  /* 0x0015b000018e7983 */ /* 0x000ee80000300a00 */
[----:B------:R-:W-:Y:S04]  /*2a310*/  STL [R1+0x1558], R138 ;  /* 0x0015588a01007387 */ /* 0x000fe80000100800 */
[----:B------:R1:W-:Y:S04]  /*2a320*/  STL [R1+0x154c], R0 ;  /* 0x00154c0001007387 */ /* 0x0003e80000100800 */
[----:B----4-:R-:W4:Y:S01]  /*2a330*/  LDL.LU.64 R144, [R1+0x15b8] ;  /* 0x0015b80001907983 */ /* 0x010f220000300a00 */
[----:B-1----:R-:W-:-:S03]  /*2a340*/  IMAD.MOV.U32 R0, RZ, RZ, R139 ;  /* 0x000000ffff007224 */ /* 0x002fc600078e008b */
[----:B------:R-:W-:Y:S04]  /*2a350*/  STL [R1+0x1560], R216 ;  /* 0x001560d801007387 */ /* 0x000fe80000100800 */
[----:B------:R2:W-:Y:S04]  /*2a360*/  STL [R1+0x1554], R0 ;  /* 0x0015540001007387 */ /* 0x0005e80000100800 */
[----:B------:R-:W-:Y:S04]  /*2a370*/  STL [R1+0x155c], R217 ;  /* 0x00155cd901007387 */ /* 0x000fe80000100800 */
[----:B------:R-:W-:Y:S04]  /*2a380*/  STL [R1+0x1568], R162 ;  /* 0x001568a201007387 */ /* 0x000fe80000100800 */
[----:B------:R-:W-:Y:S01]  /*2a390*/  STL [R1+0x1564], R163 ;  /* 0x001564a301007387 */ /* 0x000fe20000100800 */
[----:B--2---:R-:W-:-:S03]  /*2a3a0*/  MOV R0, R147 ;  /* 0x0000009300007202 */ /* 0x004fc60000000f00 */
[----:B------:R1:W-:Y:S04]  /*2a3b0*/  STL [R1+0x1570], R146 ;  /* 0x0015709201007387 */ /* 0x0003e80000100800 */
[----:B-1----:R-:W2:Y:S04]  /*2a3c0*/  LDL.LU.64 R146, [R1+0x15d0] ;  /* 0x0015d00001927983 */ /* 0x002ea80000300a00 */
[----:B------:R1:W-:Y:S04]  /*2a3d0*/  STL [R1+0x156c], R0 ;  /* 0x00156c0001007387 */ /* 0x0003e80000100800 */
[----:B------:R1:W-:Y:S02]  /*2a3e0*/  STL [R1+0x1578], R148 ;  /* 0x0015789401007387 */ /* 0x0003e40000100800 */
[----:B-1----:R-:W-:-:S02]  /*2a3f0*/  IMAD.MOV.U32 R0, RZ, RZ, R149 ;  /* 0x000000ffff007224 */ /* 0x002fc400078e0095 */
[----:B------:R-:W2:Y:S04]  /*2a400*/  LDL.LU.64 R148, [R1+0x15d8] ;  /* 0x0015d80001947983 */ /* 0x000ea80000300a00 */
[----:B------:R3:W-:Y:S04]  /*2a410*/  STL [R1+0x1574], R0 ;  /* 0x0015740001007387 */ /* 0x0007e80000100800 */
[----:B------:R-:W-:Y:S04]  /*2a420*/  STL [R1+0x1580], R218 ;  /* 0x001580da01007387 */ /* 0x000fe80000100800 */
[----:B------:R-:W-:Y:S04]  /*2a430*/  STL [R1+0x157c], R219 ;  /* 0x00157cdb01007387 */ /* 0x000fe80000100800 */
[----:B------:R-:W2:Y:S04]  /*2a440*/  LDL.LU.64 R134, [R1+0xfe8] ;  /* 0x000fe80001867983 */ /* 0x000ea80000300a00 */
[----:B------:R-:W-:Y:S01]  /*2a450*/  STL [R1+0x1588], R164 ;  /* 0x001588a401007387 */ /* 0x000fe20000100800 */
[----:B---3--:R-:W-:-:S03]  /*2a460*/  IMAD.MOV.U32 R0, RZ, RZ, R151 ;  /* 0x000000ffff007224 */ /* 0x008fc600078e0097 */
[----:B------:R-:W-:Y:S04]  /*2a470*/  STL [R1+0x1584], R165 ;  /* 0x001584a501007387 */ /* 0x000fe80000100800 */
[----:B------:R1:W-:Y:S04]  /*2a480*/  STL [R1+0x1590], R150 ;  /* 0x0015909601007387 */ /* 0x0003e80000100800 */
[----:B-1----:R-:W3:Y:S04]  /*2a490*/  LDL.LU.64 R150, [R1+0x15f0] ;  /* 0x0015f00001967983 */ /* 0x002ee80000300a00 */
[----:B------:R1:W-:Y:S04]  /*2a4a0*/  STL [R1+0x158c], R0 ;  /* 0x00158c0001007387 */ /* 0x0003e80000100800 */
[----:B------:R-:W-:Y:S04]  /*2a4b0*/  STL [R1+0x1598], R140 ;  /* 0x0015988c01007387 */ /* 0x000fe80000100800 */
[----:B------:R-:W3:Y:S01]  /*2a4c0*/  LDL.LU.64 R136, [R1+0x15f8] ;  /* 0x0015f80001887983 */ /* 0x000ee20000300a00 */
[----:B-1----:R-:W-:-:S05]  /*2a4d0*/  IMAD.MOV.U32 R0, RZ, RZ, R141 ;  /* 0x000000ffff007224 */ /* 0x002fca00078e008d */
[----:B------:R1:W-:Y:S04]  /*2a4e0*/  STL [R1+0x1594], R0 ;  /* 0x0015940001007387 */ /* 0x0003e80000100800 */
[----:B------:R-:W-:Y:S04]  /*2a4f0*/  STL [R1+0x15a0], R226 ;  /* 0x0015a0e201007387 */ /* 0x000fe80000100800 */
[----:B------:R-:W-:Y:S04]  /*2a500*/  STL [R1+0x159c], R227 ;  /* 0x00159ce301007387 */ /* 0x000fe80000100800 */
[----:B------:R-:W3:Y:S04]  /*2a510*/  LDL.LU.64 R138, [R1+0x1000] ;  /* 0x00100000018a7983 */ /* 0x000ee80000300a00 */
[----:B------:R-:W-:Y:S04]  /*2a520*/  STL [R1+0x15a8], R172 ;  /* 0x0015a8ac01007387 */ /* 0x000fe80000100800 */
[----:B------:R-:W-:Y:S04]  /*2a530*/  STL [R1+0x15a4], R173 ;  /* 0x0015a4ad01007387 */ /* 0x000fe80000100800 */
[----:B------:R-:W-:Y:S01]  /*2a540*/  STL [R1+0x15b0], R142 ;  /* 0x0015b08e01007387 */ /* 0x000fe20000100800 */
[----:B-1----:R-:W-:-:S03]  /*2a550*/  IMAD.MOV.U32 R0, RZ, RZ, R143 ;  /* 0x000000ffff007224 */ /* 0x002fc600078e008f */
[----:B------:R-:W3:Y:S04]  /*2a560*/  LDL.LU.64 R140, [R1+0x1610] ;  /* 0x00161000018c7983 */ /* 0x000ee80000300a00 */
[----:B------:R1:W-:Y:S04]  /*2a570*/  STL [R1+0x15ac], R0 ;  /* 0x0015ac0001007387 */ /* 0x0003e80000100800 */
[----:B----4-:R4:W-:Y:S01]  /*2a580*/  STL [R1+0x15b8], R144 ;  /* 0x0015b89001007387 */ /* 0x0109e20000100800 */
[----:B-1----:R-:W-:-:S03]  /*2a590*/  IMAD.MOV.U32 R0, RZ, RZ, R145 ;  /* 0x000000ffff007224 */ /* 0x002fc600078e0091 */
[----:B------:R-:W3:Y:S04]  /*2a5a0*/  LDL.LU.64 R142, [R1+0x1618] ;  /* 0x00161800018e7983 */ /* 0x000ee80000300a00 */
[----:B------:R2:W-:Y:S04]  /*2a5b0*/  STL [R1+0x15b4], R0 ;  /* 0x0015b40001007387 */ /* 0x0005e80000100800 */
[----:B------:R-:W-:Y:S04]  /*2a5c0*/  STL [R1+0x15c0], R234 ;  /* 0x0015c0ea01007387 */ /* 0x000fe80000100800 */
[----:B------:R-:W-:Y:S04]  /*2a5d0*/  STL [R1+0x15bc], R235 ;  /* 0x0015bceb01007387 */ /* 0x000fe80000100800 */
[----:B----4-:R-:W4:Y:S04]  /*2a5e0*/  LDL.LU.64 R144, [R1+0x1018] ;  /* 0x0010180001907983 */ /* 0x010f280000300a00 */
[----:B------:R-:W-:Y:S04]  /*2a5f0*/  STL [R1+0x15c8], R178 ;  /* 0x0015c8b201007387 */ /* 0x000fe80000100800 */
[----:B------:R-:W-:Y:S01]  /*2a600*/  STL [R1+0x15c4], R179 ;  /* 0x0015c4b301007387 */ /* 0x000fe20000100800 */
[----:B--2---:R-:W-:-:S03]  /*2a610*/  IMAD.MOV.U32 R0, RZ, RZ, R147 ;  /* 0x000000ffff007224 */ /* 0x004fc600078e0093 */
[----:B------:R1:W-:Y:S04]  /*2a620*/  STL [R1+0x15d0], R146 ;  /* 0x0015d09201007387 */ /* 0x0003e80000100800 */
[----:B-1----:R-:W2:Y:S04]  /*2a630*/  LDL.LU.64 R146, [R1+0x1630] ;  /* 0x0016300001927983 */ /* 0x002ea80000300a00 */
[----:B------:R1:W-:Y:S04]  /*2a640*/  STL [R1+0x15cc], R0 ;  /* 0x0015cc0001007387 */ /* 0x0003e80000100800 */
[----:B------:R1:W-:Y:S02]  /*2a650*/  STL [R1+0x15d8], R148 ;  /* 0x0015d89401007387 */ /* 0x0003e40000100800 */
[----:B-1----:R-:W-:-:S02]  /*2a660*/  IMAD.MOV.U32 R0, RZ, RZ, R149 ;  /* 0x000000ffff007224 */ /* 0x002fc400078e0095 */
[----:B------:R-:W2:Y:S04]  /*2a670*/  LDL.LU.64 R148, [R1+0x1638] ;  /* 0x0016380001947983 */ /* 0x000ea80000300a00 */
[----:B------:R1:W-:Y:S04]  /*2a680*/  STL [R1+0x15d4], R0 ;  /* 0x0015d40001007387 */ /* 0x0003e80000100800 */
[----:B------:R1:W-:Y:S02]  /*2a690*/  STL [R1+0x15e0], R134 ;  /* 0x0015e08601007387 */ /* 0x0003e40000100800 */
[----:B-1----:R-:W-:-:S02]  /*2a6a0*/  IMAD.MOV.U32 R0, RZ, RZ, R135 ;  /* 0x000000ffff007224 */ /* 0x002fc400078e0087 */
[----:B------:R-:W2:Y:S04]  /*2a6b0*/  LDL.LU.64 R134, [R1+0x1640] ;  /* 0x0016400001867983 */ /* 0x000ea80000300a00 */
[----:B------:R3:W-:Y:S04]  /*2a6c0*/  STL [R1+0x15dc], R0 ;  /* 0x0015dc0001007387 */ /* 0x0007e80000100800 */
[----:B------:R-:W-:Y:S04]  /*2a6d0*/  STL [R1+0x15e8], R180 ;  /* 0x0015e8b401007387 */ /* 0x000fe80000100800 */
[----:B------:R-:W-:Y:S01]  /*2a6e0*/  STL [R1+0x15e4], R181 ;  /* 0x0015e4b501007387 */ /* 0x000fe20000100800 */
[----:B---3--:R-:W-:-:S03]  /*2a6f0*/  IMAD.MOV.U32 R0, RZ, RZ, R151 ;  /* 0x000000ffff007224 */ /* 0x008fc600078e0097 */
[----:B------:R1:W-:Y:S04]  /*2a700*/  STL [R1+0x15f0], R150 ;  /* 0x0015f09601007387 */ /* 0x0003e80000100800 */
[----:B-1----:R-:W3:Y:S04]  /*2a710*/  LDL.LU.64 R150, [R1+0x1650] ;  /* 0x0016500001967983 */ /* 0x002ee80000300a00 */
[----:B------:R1:W-:Y:S04]  /*2a720*/  STL [R1+0x15ec], R0 ;  /* 0x0015ec0001007387 */ /* 0x0003e80000100800 */
[----:B------:R1:W-:Y:S02]  /*2a730*/  STL [R1+0x15f8], R136 ;  /* 0x0015f88801007387 */ /* 0x0003e40000100800 */
[----:B-1----:R-:W-:-:S02]  /*2a740*/  IMAD.MOV.U32 R0, RZ, RZ, R137 ;  /* 0x000000ffff007224 */ /* 0x002fc400078e0089 */
[----:B------:R-:W3:Y:S04]  /*2a750*/  LDL.LU.64 R136, [R1+0x1658] ;  /* 0x0016580001887983 */ /* 0x000ee80000300a00 */
[----:B------:R1:W-:Y:S04]  /*2a760*/  STL [R1+0x15f4], R0 ;  /* 0x0015f40001007387 */ /* 0x0003e80000100800 */
[----:B------:R1:W-:Y:S02]  /*2a770*/  STL [R1+0x1600], R138 ;  /* 0x0016008a01007387 */ /* 0x0003e40000100800 */
[----:B-1----:R-:W-:-:S02]  /*2a780*/  IMAD.MOV.U32 R0, RZ, RZ, R139 ;  /* 0x000000ffff007224 */ /* 0x002fc400078e008b */
[----:B------:R-:W-:Y:S04]  /*2a790*/  STL [R1+0x1608], R188 ;  /* 0x001608bc01007387 */ /* 0x000fe80000100800 */
[----:B------:R1:W-:Y:S04]  /*2a7a0*/  STL [R1+0x15fc], R0 ;  /* 0x0015fc0001007387 */ /* 0x0003e80000100800 */
[----:B------:R-:W3:Y:S04]  /*2a7b0*/  LDL.LU.64 R138, [R1+0x1660] ;  /* 0x00166000018a7983 */ /* 0x000ee80000300a00 */
[----:B------:R-:W-:Y:S04]  /*2a7c0*/  STL [R1+0x1604], R189 ;  /* 0x001604bd01007387 */ /* 0x000fe80000100800 */
[----:B------:R1:W-:Y:S02]  /*2a7d0*/  STL [R1+0x1610], R140 ;  /* 0x0016108c01007387 */ /* 0x0003e40000100800 */
[----:B-1----:R-:W-:-:S02]  /*2a7e0*/  IMAD.MOV.U32 R0, RZ, RZ, R141 ;  /* 0x000000ffff007224 */ /* 0x002fc400078e008d */
[----:B------:R-:W3:Y:S04]  /*2a7f0*/  LDL.LU.64 R140, [R1+0x1670] ;  /* 0x00167000018c7983 */ /* 0x000ee80000300a00 */
[----:B------:R1:W-:Y:S04]  /*2a800*/  STL [R1+0x160c], R0 ;  /* 0x00160c0001007387 */ /* 0x0003e80000100800 */
[----:B------:R1:W-:Y:S02]  /*2a810*/  STL [R1+0x1618], R142 ;  /* 0x0016188e01007387 */ /* 0x0003e40000100800 */
[----:B-1----:R-:W-:-:S02]  /*2a820*/  IMAD.MOV.U32 R0, RZ, RZ, R143 ;  /* 0x000000ffff007224 */ /* 0x002fc400078e008f */
[----:B------:R-:W3:Y:S04]  /*2a830*/  LDL.LU.64 R142, [R1+0x1678] ;  /* 0x00167800018e7983 */ /* 0x000ee80000300a00 */
[----:B------:R1:W-:Y:S04]  /*2a840*/  STL [R1+0x1614], R0 ;  /* 0x0016140001007387 */ /* 0x0003e80000100800 */
[----:B----4-:R-:W-:Y:S04]  /*2a850*/  STL [R1+0x1620], R144 ;  /* 0x0016209001007387 */ /* 0x010fe80000100800 */
[----:B------:R-:W4:Y:S01]  /*2a860*/  LDL.LU.64 R132, [R1+0x1680] ;  /* 0x0016800001847983 */ /* 0x000f220000300a00 */
[----:B-1----:R-:W-:-:S05]  /*2a870*/  IMAD.MOV.U32 R0, RZ, RZ, R145 ;  /* 0x000000ffff007224 */ /* 0x002fca00078e0091 */
[----:B------:R2:W-:Y:S04]  /*2a880*/  STL [R1+0x161c], R0 ;  /* 0x00161c0001007387 */ /* 0x0005e80000100800 */
[----:B------:R-:W-:Y:S04]  /*2a890*/  STL [R1+0x1628], R194 ;  /* 0x001628c201007387 */ /* 0x000fe80000100800 */
[----:B------:R-:W-:Y:S01]  /*2a8a0*/  STL [R1+0x1624], R195 ;  /* 0x001624c301007387 */ /* 0x000fe20000100800 */
[----:B--2---:R-:W-:-:S03]  /*2a8b0*/  IMAD.MOV.U32 R0, RZ, RZ, R147 ;  /* 0x000000ffff007224 */ /* 0x004fc600078e0093 */
[----:B------:R-:W-:Y:S04]  /*2a8c0*/  STL [R1+0x1630], R146 ;  /* 0x0016309201007387 */ /* 0x000fe80000100800 */
[----:B------:R-:W2:Y:S04]  /*2a8d0*/  LDL.LU.64 R144, [R1+0x1690] ;  /* 0x0016900001907983 */ /* 0x000ea80000300a00 */
[----:B------:R1:W-:Y:S04]  /*2a8e0*/  STL [R1+0x162c], R0 ;  /* 0x00162c0001007387 */ /* 0x0003e80000100800 */
[----:B------:R1:W-:Y:S02]  /*2a8f0*/  STL [R1+0x1638], R148 ;  /* 0x0016389401007387 */ /* 0x0003e40000100800 */
[----:B-1----:R-:W-:-:S02]  /*2a900*/  IMAD.MOV.U32 R0, RZ, RZ, R149 ;  /* 0x000000ffff007224 */ /* 0x002fc400078e0095 */
[----:B------:R-:W2:Y:S04]  /*2a910*/  LDL.LU.64 R146, [R1+0x1698] ;  /* 0x0016980001927983 */ /* 0x000ea80000300a00 */
[----:B------:R-:W-:Y:S04]  /*2a920*/  STL [R1+0x1640], R134 ;  /* 0x0016408601007387 */ /* 0x000fe80000100800 */
[----:B------:R1:W-:Y:S04]  /*2a930*/  STL [R1+0x1634], R0 ;  /* 0x0016340001007387 */ /* 0x0003e80000100800 */
[----:B------:R-:W2:Y:S01]  /*2a940*/  LDL.LU.64 R148, [R1+0x16a0] ;  /* 0x0016a00001947983 */ /* 0x000ea20000300a00 */
[----:B-1----:R-:W-:-:S03]  /*2a950*/  IMAD.MOV.U32 R0, RZ, RZ, R135 ;  /* 0x000000ffff007224 */ /* 0x002fc600078e0087 */
[----:B------:R-:W-:Y:S04]  /*2a960*/  STL [R1+0x1648], R196 ;  /* 0x001648c401007387 */ /* 0x000fe80000100800 */
[----:B------:R3:W-:Y:S04]  /*2a970*/  STL [R1+0x163c], R0 ;  /* 0x00163c0001007387 */ /* 0x0007e80000100800 */
[----:B------:R-:W-:Y:S01]  /*2a980*/  STL [R1+0x1644], R197 ;  /* 0x001644c501007387 */ /* 0x000fe20000100800 */
[----:B---3--:R-:W-:-:S03]  /*2a990*/  IMAD.MOV.U32 R0, RZ, RZ, R151 ;  /* 0x000000ffff007224 */ /* 0x008fc600078e0097 */
[----:B------:R1:W-:Y:S04]  /*2a9a0*/  STL [R1+0x1650], R150 ;  /* 0x0016509601007387 */ /* 0x0003e80000100800 */
[----:B------:R-:W3:Y:S04]  /*2a9b0*/  LDL.LU.64 R134, [R1+0x16b0] ;  /* 0x0016b00001867983 */ /* 0x000ee80000300a00 */
[----:B------:R1:W-:Y:S04]  /*2a9c0*/  STL [R1+0x164c], R0 ;  /* 0x00164c0001007387 */ /* 0x0003e80000100800 */
[----:B------:R1:W-:Y:S04]  /*2a9d0*/  STL [R1+0x1658], R136 ;  /* 0x0016588801007387 */ /* 0x0003e80000100800 */
[----:B-1----:R-:W3:Y:S01]  /*2a9e0*/  LDL.LU.64 R150, [R1+0x16b8] ;  /* 0x0016b80001967983 */ /* 0x002ee20000300a00 */
[----:B------:R-:W-:-:S03]  /*2a9f0*/  IMAD.MOV.U32 R0, RZ, RZ, R137 ;  /* 0x000000ffff007224 */ /* 0x000fc600078e0089 */
[----:B------:R-:W3:Y:S04]  /*2aa00*/  LDL.LU.64 R136, [R1+0x16c0] ;  /* 0x0016c00001887983 */ /* 0x000ee80000300a00 */
[----:B------:R1:W-:Y:S04]  /*2aa10*/  STL [R1+0x1654], R0 ;  /* 0x0016540001007387 */ /* 0x0003e80000100800 */
[----:B------:R-:W-:Y:S01]  /*2aa20*/  STL [R1+0x1660], R138 ;  /* 0x0016608a01007387 */ /* 0x000fe20000100800 */
[----:B-1----:R-:W-:-:S03]  /*2aa30*/  MOV R0, R139 ;  /* 0x0000008b00007202 */ /* 0x002fc60000000f00 */
[----:B------:R-:W-:Y:S04]  /*2aa40*/  STL [R1+0x1668], R204 ;  /* 0x001668cc01007387 */ /* 0x000fe80000100800 */
[----:B------:R1:W-:Y:S04]  /*2aa50*/  STL [R1+0x165c], R0 ;  /* 0x00165c0001007387 */ /* 0x0003e80000100800 */
        /* <DEDUP_REMOVED lines=10> */
[----:B------:R-:W4:Y:S01]  /*2ab00*/  LDL.LU.64 R142, [R1+0x16e0] ;  /* 0x0016e000018e7983 */ /* 0x000f220000300a00 */
[----:B-1----:R-:W-:-:S03]  /*2ab10*/  IMAD.MOV.U32 R0, RZ, RZ, R133 ;  /* 0x000000ffff007224 */ /* 0x002fc600078e0085 */
[----:B------:R-:W-:Y:S04]  /*2ab20*/  STL [R1+0x1688], R210 ;  /* 0x001688d201007387 */ /* 0x000fe80000100800 */
[----:B------:R2:W-:Y:S04]  /*2ab30*/  STL [R1+0x167c], R0 ;  /* 0x00167c0001007387 */ /* 0x0005e80000100800 */
[----:B------:R-:W-:Y:S01]  /*2ab40*/  STL [R1+0x1684], R211 ;  /* 0x001684d301007387 */ /* 0x000fe20000100800 */
[----:B--2---:R-:W-:-:S03]  /*2ab50*/  IMAD.MOV.U32 R0, RZ, RZ, R145 ;  /* 0x000000ffff007224 */ /* 0x004fc600078e0091 */
[----:B------:R1:W-:Y:S04]  /*2ab60*/  STL [R1+0x1690], R144 ;  /* 0x0016909001007387 */ /* 0x0003e80000100800 */
[----:B------:R-:W-:Y:S04]  /*2ab70*/  STL [R1+0x1698], R146 ;  /* 0x0016989201007387 */ /* 0x000fe80000100800 */
[----:B------:R2:W-:Y:S04]  /*2ab80*/  STL [R1+0x168c], R0 ;  /* 0x00168c0001007387 */ /* 0x0005e80000100800 */
[----:B-1----:R-:W4:Y:S01]  /*2ab90*/  LDL.LU.64 R144, [R1+0x16f0] ;  /* 0x0016f00001907983 */ /* 0x002f220000300a00 */
[----:B--2---:R-:W-:-:S03]  /*2aba0*/  IMAD.MOV.U32 R0, RZ, RZ, R147 ;  /* 0x000000ffff007224 */ /* 0x004fc600078e0093 */
[----:B------:R-:W-:Y:S04]  /*2abb0*/  STL [R1+0x16a0], R148 ;  /* 0x0016a09401007387 */ /* 0x000fe80000100800 */
[----:B------:R1:W-:Y:S04]  /*2abc0*/  STL [R1+0x1694], R0 ;  /* 0x0016940001007387 */ /* 0x0003e80000100800 */
[----:B------:R-:W2:Y:S01]  /*2abd0*/  LDL.LU.64 R146, [R1+0x16f8] ;  /* 0x0016f80001927983 */ /* 0x000ea20000300a00 */
[----:B-1----:R-:W-:-:S03]  /*2abe0*/  IMAD.MOV.U32 R0, RZ, RZ, R149 ;  /* 0x000000ffff007224 */ /* 0x002fc600078e0095 */
[----:B------:R-:W-:Y:S04]  /*2abf0*/  STL [R1+0x16a8], R212 ;  /* 0x0016a8d401007387 */ /* 0x000fe80000100800 */
[----:B------:R3:W-:Y:S04]  /*2ac00*/  STL [R1+0x169c], R0 ;  /* 0x00169c0001007387 */ /* 0x0007e80000100800 */
[----:B------:R-:W2:Y:S04]  /*2ac10*/  LDL.LU.64 R148, [R1+0x1700] ;  /* 0x0017000001947983 */ /* 0x000ea80000300a00 */
[----:B------:R-:W-:Y:S01]  /*2ac20*/  STL [R1+0x16a4], R213 ;  /* 0x0016a4d501007387 */ /* 0x000fe20000100800 */
[----:B---3--:R-:W-:-:S03]  /*2ac30*/  IMAD.MOV.U32 R0, RZ, RZ, R135 ;  /* 0x000000ffff007224 */ /* 0x008fc600078e0087 */
[----:B------:R-:W-:Y:S04]  /*2ac40*/  STL [R1+0x16b0], R134 ;  /* 0x0016b08601007387 */ /* 0x000fe80000100800 */
[----:B------:R-:W-:Y:S04]  /*2ac50*/  STL [R1+0x16b8], R150 ;  /* 0x0016b89601007387 */ /* 0x000fe80000100800 */
[----:B------:R1:W-:Y:S04]  /*2ac60*/  STL [R1+0x16ac], R0 ;  /* 0x0016ac0001007387 */ /* 0x0003e80000100800 */
[----:B------:R-:W-:Y:S01]  /*2ac70*/  STL [R1+0x16c0], R136 ;  /* 0x0016c08801007387 */ /* 0x000fe20000100800 */
[----:B-1----:R-:W-:-:S05]  /*2ac80*/  IMAD.MOV.U32 R0, RZ, RZ, R151 ;  /* 0x000000ffff007224 */ /* 0x002fca00078e0097 */
[----:B------:R1:W-:Y:S04]  /*2ac90*/  STL [R1+0x16b4], R0 ;  /* 0x0016b40001007387 */ /* 0x0003e80000100800 */
[----:B------:R-:W3:Y:S01]  /*2aca0*/  LDL.LU.64 R150, [R1+0x1710] ;  /* 0x0017100001967983 */ /* 0x000ee20000300a00 */
[----:B-1----:R-:W-:-:S03]  /*2acb0*/  IMAD.MOV.U32 R0, RZ, RZ, R137 ;  /* 0x000000ffff007224 */ /* 0x002fc600078e0089 */
[----:B------:R-:W-:Y:S04]  /*2acc0*/  STL [R1+0x16c8], R220 ;  /* 0x0016c8dc01007387 */ /* 0x000fe80000100800 */
[----:B------:R1:W-:Y:S04]  /*2acd0*/  STL [R1+0x16bc], R0 ;  /* 0x0016bc0001007387 */ /* 0x0003e80000100800 */
[----:B------:R-:W3:Y:S04]  /*2ace0*/  LDL.LU.64 R136, [R1+0x1718] ;  /* 0x0017180001887983 */ /* 0x000ee80000300a00 */
[----:B------:R-:W-:Y:S04]  /*2acf0*/  STL [R1+0x16c4], R221 ;  /* 0x0016c4dd01007387 */ /* 0x000fe80000100800 */
[----:B------:R4:W-:Y:S01]  /*2ad00*/  STL [R1+0x16d0], R138 ;  /* 0x0016d08a01007387 */ /* 0x0009e20000100800 */
[----:B-1----:R-:W-:-:S03]  /*2ad10*/  IMAD.MOV.U32 R0, RZ, RZ, R139 ;  /* 0x000000ffff007224 */ /* 0x002fc600078e008b */
[----:B------:R-:W3:Y:S04]  /*2ad20*/  LDL.LU.64 R126, [R1+0x1720] ;  /* 0x00172000017e7983 */ /* 0x000ee80000300a00 */
[----:B----4-:R-:W-:Y:S04]  /*2ad30*/  STL [R1+0x16d8], R140 ;  /* 0x0016d88c01007387 */ /* 0x010fe80000100800 */
        /* <DEDUP_REMOVED lines=16> */
[----:B--2---:R2:W-:Y:S04]  /*2ae40*/  STL [R1+0x16f8], R146 ;  /* 0x0016f89201007387 */ /* 0x0045e80000100800 */
[----:B------:R-:W4:Y:S01]  /*2ae50*/  LDL.LU.64 R130, [R1+0x1750] ;  /* 0x0017500001827983 */ /* 0x000f220000300a00 */
[----:B-1----:R-:W-:-:S03]  /*2ae60*/  IMAD.MOV.U32 R0, RZ, RZ, R147 ;  /* 0x000000ffff007224 */ /* 0x002fc600078e0093 */
[----:B------:R-:W-:Y:S04]  /*2ae70*/  STL [R1+0x1700], R148 ;  /* 0x0017009401007387 */ /* 0x000fe80000100800 */
[----:B------:R1:W-:Y:S04]  /*2ae80*/  STL [R1+0x16f4], R0 ;  /* 0x0016f40001007387 */ /* 0x0003e80000100800 */
[----:B--2---:R-:W2:Y:S01]  /*2ae90*/  LDL.LU.64 R146, [R1+0x1758] ;  /* 0x0017580001927983 */ /* 0x004ea20000300a00 */
[----:B-1----:R-:W-:-:S03]  /*2aea0*/  IMAD.MOV.U32 R0, RZ, RZ, R149 ;  /* 0x000000ffff007224 */ /* 0x002fc600078e0095 */
[----:B------:R-:W-:Y:S04]  /*2aeb0*/  STL [R1+0x1708], R236 ;  /* 0x001708ec01007387 */ /* 0x000fe80000100800 */
[----:B------:R1:W-:Y:S04]  /*2aec0*/  STL [R1+0x16fc], R0 ;  /* 0x0016fc0001007387 */ /* 0x0003e80000100800 */
[----:B------:R-:W2:Y:S04]  /*2aed0*/  LDL.LU.64 R148, [R1+0x1760] ;  /* 0x0017600001947983 */ /* 0x000ea80000300a00 */
[----:B------:R-:W-:Y:S04]  /*2aee0*/  STL [R1+0x1704], R237 ;  /* 0x001704ed01007387 */ /* 0x000fe80000100800 */
[----:B------:R-:W2:Y:S04]  /*2aef0*/  LDL.LU.64 R132, [R1+0x1028] ;  /* 0x0010280001847983 */ /* 0x000ea80000300a00 */
[----:B---3--:R3:W-:Y:S01]  /*2af00*/  STL [R1+0x1710], R150 ;  /* 0x0017109601007387 */ /* 0x0087e20000100800 */
[----:B-1----:R-:W-:-:S03]  /*2af10*/  IMAD.MOV.U32 R0, RZ, RZ, R151 ;  /* 0x000000ffff007224 */ /* 0x002fc600078e0097 */
[----:B---3--:R-:W3:Y:S04]  /*2af20*/  LDL.LU.64 R150, [R1+0x1770] ;  /* 0x0017700001967983 */ /* 0x008ee80000300a00 */
[----:B------:R1:W-:Y:S04]  /*2af30*/  STL [R1+0x170c], R0 ;  /* 0x00170c0001007387 */ /* 0x0003e80000100800 */
[----:B------:R1:W-:Y:S04]  /*2af40*/  STL [R1+0x1718], R136 ;  /* 0x0017188801007387 */ /* 0x0003e80000100800 */
[----:B------:R-:W3:Y:S01]  /*2af50*/  LDL.LU.64 R134, [R1+0x1778] ;  /* 0x0017780001867983 */ /* 0x000ee20000300a00 */
[----:B-1----:R-:W-:-:S05]  /*2af60*/  IMAD.MOV.U32 R0, RZ, RZ, R137 ;  /* 0x000000ffff007224 */ /* 0x002fca00078e0089 */
[----:B------:R1:W-:Y:S04]  /*2af70*/  STL [R1+0x1714], R0 ;  /* 0x0017140001007387 */ /* 0x0003e80000100800 */
[----:B------:R-:W-:Y:S04]  /*2af80*/  STL [R1+0x1720], R126 ;  /* 0x0017207e01007387 */ /* 0x000fe80000100800 */
        /* <DEDUP_REMOVED lines=8> */
[----:B-1----:R-:W-:-:S02]  /*2b010*/  MOV R0, R141 ;  /* 0x0000008d00007202 */ /* 0x002fc40000000f00 */
        /* <DEDUP_REMOVED lines=8> */
[----:B------:R1:W-:Y:S02]  /*2b0a0*/  STL [R1+0x173c], R0 ;  /* 0x00173c0001007387 */ /* 0x0003e40000100800 */
[----:B-1----:R-:W-:-:S02]  /*2b0b0*/  IMAD.MOV.U32 R0, RZ, RZ, R145 ;  /* 0x000000ffff007224 */ /* 0x002fc400078e0091 */
[----:B------:R1:W-:Y:S04]  /*2b0c0*/  STL [R1+0x1748], R144 ;  /* 0x0017489001007387 */ /* 0x0003e80000100800 */
[----:B------:R-:W-:Y:S04]  /*2b0d0*/  STL [R1+0x1750], R130 ;  /* 0x0017508201007387 */ /* 0x000fe80000100800 */
[----:B------:R1:W-:Y:S04]  /*2b0e0*/  STL [R1+0x1744], R0 ;  /* 0x0017440001007387 */ /* 0x0003e80000100800 */
[----:B-1----:R-:W4:Y:S01]  /*2b0f0*/  LDL.LU.64 R144, [R1+0x17a0] ;  /* 0x0017a00001907983 */ /* 0x002f220000300a00 */
[----:B------:R-:W-:-:S03]  /*2b100*/  IMAD.MOV.U32 R0, RZ, RZ, R131 ;  /* 0x000000ffff007224 */ /* 0x000fc600078e0083 */
[----:B--2---:R-:W-:Y:S04]  /*2b110*/  STL [R1+0x1758], R146 ;  /* 0x0017589201007387 */ /* 0x004fe80000100800 */
[----:B------:R1:W-:Y:S02]  /*2b120*/  STL [R1+0x174c], R0 ;  /* 0x00174c0001007387 */ /* 0x0003e40000100800 */
[----:B-1----:R-:W-:Y:S02]  /*2b130*/  IMAD.MOV.U32 R0, RZ, RZ, R147 ;  /* 0x000000ffff007224 */ /* 0x002fe400078e0093 */
[----:B------:R-:W2:Y:S04]  /*2b140*/  LDL.LU.64 R146, [R1+0x17a8] ;  /* 0x0017a80001927983 */ /* 0x000ea80000300a00 */
[----:B------:R1:W-:Y:S04]  /*2b150*/  STL [R1+0x1754], R0 ;  /* 0x0017540001007387 */ /* 0x0003e80000100800 */
[----:B------:R1:W-:Y:S02]  /*2b160*/  STL [R1+0x1760], R148 ;  /* 0x0017609401007387 */ /* 0x0003e40000100800 */
[----:B-1----:R-:W-:-:S02]  /*2b170*/  IMAD.MOV.U32 R0, RZ, RZ, R149 ;  /* 0x000000ffff007224 */ /* 0x002fc400078e0095 */
[----:B------:R-:W-:Y:S04]  /*2b180*/  STL [R1+0x1768], R132 ;  /* 0x0017688401007387 */ /* 0x000fe80000100800 */
[----:B------:R1:W-:Y:S04]  /*2b190*/  STL [R1+0x175c], R0 ;  /* 0x00175c0001007387 */ /* 0x0003e80000100800 */
[----:B------:R-:W2:Y:S01]  /*2b1a0*/  LDL.LU.64 R148, [R1+0x17b0] ;  /* 0x0017b00001947983 */ /* 0x000ea20000300a00 */
[----:B-1----:R-:W-:-:S03]  /*2b1b0*/  IMAD.MOV.U32 R0, RZ, RZ, R133 ;  /* 0x000000ffff007224 */ /* 0x002fc600078e0085 */
[----:B---3--:R-:W-:Y:S04]  /*2b1c0*/  STL [R1+0x1770], R150 ;  /* 0x0017709601007387 */ /* 0x008fe80000100800 */
[----:B------:R1:W-:Y:S02]  /*2b1d0*/  STL [R1+0x1764], R0 ;  /* 0x0017640001007387 */ /* 0x0003e40000100800 */
[----:B-1----:R-:W-:Y:S02]  /*2b1e0*/  IMAD.MOV.U32 R0, RZ, RZ, R151 ;  /* 0x000000ffff007224 */ /* 0x002fe400078e0097 */
[----:B------:R-:W3:Y:S04]  /*2b1f0*/  LDL.LU.64 R150, [R1+0x17b8] ;  /* 0x0017b80001967983 */ /* 0x000ee80000300a00 */
[----:B------:R1:W-:Y:S04]  /*2b200*/  STL [R1+0x176c], R0 ;  /* 0x00176c0001007387 */ /* 0x0003e80000100800 */
[----:B------:R-:W-:Y:S01]  /*2b210*/  STL [R1+0x1778], R134 ;  /* 0x0017788601007387 */ /* 0x000fe20000100800 */
[----:B-1----:R-:W-:-:S03]  /*2b220*/  IMAD.MOV.U32 R0, RZ, RZ, R135 ;  /* 0x000000ffff007224 */ /* 0x002fc600078e0087 */
[----:B------:R-:W-:Y:S04]  /*2b230*/  STL [R1+0x1780], R136 ;  /* 0x0017808801007387 */ /* 0x000fe80000100800 */
[----:B------:R1:W-:Y:S04]  /*2b240*/  STL [R1+0x1774], R0 ;  /* 0x0017740001007387 */ /* 0x0003e80000100800 */
[----:B------:R-:W3:Y:S04]  /*2b250*/  LDL.LU.64 R120, [R1+0x17c0] ;  /* 0x0017c00001787983 */ /* 0x000ee80000300a00 */
[----:B------:R-:W3:Y:S01]  /*2b260*/  LDL.LU.64 R122, [R1+0x17c8] ;  /* 0x0017c800017a7983 */ /* 0x000ee20000300a00 */
[----:B-1----:R-:W-:-:S05]  /*2b270*/  IMAD.MOV.U32 R0, RZ, RZ, R137 ;  /* 0x000000ffff007224 */ /* 0x002fca00078e0089 */
[----:B------:R1:W-:Y:S04]  /*2b280*/  STL [R1+0x177c], R0 ;  /* 0x00177c0001007387 */ /* 0x0003e80000100800 */
[----:B----4-:R-:W-:Y:S04]  /*2b290*/  STL [R1+0x1788], R138 ;  /* 0x0017888a01007387 */ /* 0x010fe80000100800 */
[----:B------:R-:W4:Y:S01]  /*2b2a0*/  LDL.LU.64 R124, [R1+0x17d0] ;  /* 0x0017d000017c7983 */ /* 0x000f220000300a00 */
        /* <DEDUP_REMOVED lines=18> */
[----:B--2---:R-:W-:Y:S04]  /*2b3d0*/  STL [R1+0x17a8], R146 ;  /* 0x0017a89201007387 */ /* 0x004fe80000100800 */
[----:B------:R-:W2:Y:S01]  /*2b3e0*/  LDL.LU.64 R140, [R1+0x1810] ;  /* 0x00181000018c7983 */ /* 0x000ea20000300a00 */
[----:B-1----:R-:W-:-:S03]  /*2b3f0*/  IMAD.MOV.U32 R0, RZ, RZ, R147 ;  /* 0x000000ffff007224 */ /* 0x002fc600078e0093 */
[----:B------:R-:W2:Y:S04]  /*2b400*/  LDL.LU.64 R142, [R1+0x1818] ;  /* 0x00181800018e7983 */ /* 0x000ea80000300a00 */
[----:B------:R1:W-:Y:S04]  /*2b410*/  STL [R1+0x17a4], R0 ;  /* 0x0017a40001007387 */ /* 0x0003e80000100800 */
[----:B------:R3:W-:Y:S04]  /*2b420*/  STL [R1+0x17b0], R148 ;  /* 0x0017b09401007387 */ /* 0x0007e80000100800 */
[----:B------:R-:W2:Y:S01]  /*2b430*/  LDL.LU.64 R144, [R1+0x1820] ;  /* 0x0018200001907983 */ /* 0x000ea20000300a00 */
[----:B-1----:R-:W-:-:S03]  /*2b440*/  IMAD.MOV.U32 R0, RZ, RZ, R149 ;  /* 0x000000ffff007224 */ /* 0x002fc600078e0095 */
[----:B------:R-:W2:Y:S04]  /*2b450*/  LDL.LU.64 R146, [R1+0x1828] ;  /* 0x0018280001927983 */ /* 0x000ea80000300a00 */
[----:B------:R1:W-:Y:S04]  /*2b460*/  STL [R1+0x17ac], R0 ;  /* 0x0017ac0001007387 */ /* 0x0003e80000100800 */
[----:B---3--:R3:W-:Y:S04]  /*2b470*/  STL [R1+0x17b8], R150 ;  /* 0x0017b89601007387 */ /* 0x0087e80000100800 */
[----:B------:R-:W2:Y:S01]  /*2b480*/  LDL.LU.64 R148, [R1+0x1830] ;  /* 0x0018300001947983 */ /* 0x000ea20000300a00 */
[----:B-1----:R-:W-:-:S03]  /*2b490*/  IMAD.MOV.U32 R0, RZ, RZ, R151 ;  /* 0x000000ffff007224 */ /* 0x002fc600078e0097 */
[----:B---3--:R-:W3:Y:S04]  /*2b4a0*/  LDL.LU.64 R150, [R1+0x1840] ;  /* 0x0018400001967983 */ /* 0x008ee80000300a00 */
[----:B------:R1:W-:Y:S02]  /*2b4b0*/  STL [R1+0x17b4], R0 ;  /* 0x0017b40001007387 */ /* 0x0003e40000100800 */
[----:B-1----:R-:W-:Y:S02]  /*2b4c0*/  IMAD.MOV.U32 R0, RZ, RZ, R121 ;  /* 0x000000ffff007224 */ /* 0x002fe400078e0079 */
[----:B------:R-:W-:Y:S04]  /*2b4d0*/  STL [R1+0x17c0], R120 ;  /* 0x0017c07801007387 */ /* 0x000fe80000100800 */
[----:B------:R-:W-:Y:S04]  /*2b4e0*/  STL [R1+0x17c8], R122 ;  /* 0x0017c87a01007387 */ /* 0x000fe80000100800 */
[----:B------:R1:W-:Y:S02]  /*2b4f0*/  STL [R1+0x17bc], R0 ;  /* 0x0017bc0001007387 */ /* 0x0003e40000100800 */
[----:B-1----:R-:W-:-:S02]  /*2b500*/  IMAD.MOV.U32 R0, RZ, RZ, R123 ;  /* 0x000000ffff007224 */ /* 0x002fc400078e007b */
[----:B----4-:R-:W-:Y:S04]  /*2b510*/  STL [R1+0x17d0], R124 ;  /* 0x0017d07c01007387 */ /* 0x010fe80000100800 */
[----:B------:R1:W-:Y:S04]  /*2b520*/  STL [R1+0x17c4], R0 ;  /* 0x0017c40001007387 */ /* 0x0003e80000100800 */
[----:B------:R-:W-:Y:S01]  /*2b530*/  STL [R1+0x17d8], R126 ;  /* 0x0017d87e01007387 */ /* 0x000fe20000100800 */
[----:B-1----:R-:W-:-:S05]  /*2b540*/  MOV R0, R125 ;  /* 0x0000007d00007202 */ /* 0x002fca0000000f00 */
        /* <DEDUP_REMOVED lines=15> */
[----:B------:R1:W-:Y:S04]  /*2b640*/  STL [R1+0x17f4], R0 ;  /* 0x0017f40001007387 */ /* 0x0003e80000100800 */
[----:B------:R-:W-:Y:S01]  /*2b650*/  STL [R1+0x1808], R138 ;  /* 0x0018088a01007387 */ /* 0x000fe20000100800 */
[----:B-1----:R-:W-:-:S05]  /*2b660*/  IMAD.MOV.U32 R0, RZ, RZ, R137 ;  /* 0x000000ffff007224 */ /* 0x002fca00078e0089 */
[----:B------:R1:W-:Y:S02]  /*2b670*/  STL [R1+0x17fc], R0 ;  /* 0x0017fc0001007387 */ /* 0x0003e40000100800 */
[----:B-1----:R-:W-:Y:S02]  /*2b680*/  IMAD.MOV.U32 R0, RZ, RZ, R139 ;  /* 0x000000ffff007224 */ /* 0x002fe400078e008b */
[----:B--2---:R-:W-:Y:S04]  /*2b690*/  STL [R1+0x1810], R140 ;  /* 0x0018108c01007387 */ /* 0x004fe80000100800 */
        /* <DEDUP_REMOVED lines=13> */
[----:B---3--:R-:W-:Y:S01]  /*2b770*/  STL [R1+0x1838], R150 ;  /* 0x0018389601007387 */ /* 0x008fe20000100800 */
[----:B-1----:R-:W-:-:S05]  /*2b780*/  IMAD.MOV.U32 R0, RZ, RZ, R149 ;  /* 0x000000ffff007224 */ /* 0x002fca00078e0095 */
[----:B------:R1:W-:Y:S04]  /*2b790*/  STL [R1+0x182c], R0 ;  /* 0x00182c0001007387 */ /* 0x0003e80000100800 */
[----:B------:R-:W2:Y:S01]  /*2b7a0*/  LDL.LU.64 R10, [R1+0x18e0] ;  /* 0x0018e000010a7983 */ /* 0x000ea20000300a00 */
[----:B-1----:R-:W-:-:S05]  /*2b7b0*/  IMAD.MOV.U32 R0, RZ, RZ, R151 ;  /* 0x000000ffff007224 */ /* 0x002fca00078e0097 */
[----:B------:R-:W-:Y:S04]  /*2b7c0*/  STL [R1+0x1834], R0 ;  /* 0x0018340001007387 */ /* 0x000fe80000100800 */
[----:B------:R-:W3:Y:S04]  /*2b7d0*/  LDL.LU.64 R12, [R1+0x1848] ;  /* 0x00184800010c7983 */ /* 0x000ee80000300a00 */
[----:B--2---:R1:W-:Y:S04]  /*2b7e0*/  STL.64 [R1+0x1020], R10 ;  /* 0x0010200a01007387 */ /* 0x0043e80000100a00 */
[----:B-1----:R-:W2:Y:S04]  /*2b7f0*/  LDL.LU.64 R10, [R1+0x1ad0] ;  /* 0x001ad000010a7983 */ /* 0x002ea80000300a00 */
[----:B---3--:R1:W-:Y:S04]  /*2b800*/  STL.64 [R1+0x1018], R12 ;  /* 0x0010180c01007387 */ /* 0x0083e80000100a00 */
[----:B-1----:R-:W3:Y:S04]  /*2b810*/  LDL.LU.64 R12, [R1+0x19d0] ;  /* 0x0019d000010c7983 */ /* 0x002ee80000300a00 */
        /* <DEDUP_REMOVED lines=10> */
[----:B---3--:R-:W-:Y:S04]  /*2b8c0*/  STL.64 [R1+0xfe8], R12 ;  /* 0x000fe80c01007387 */ /* 0x008fe80000100a00 */
[----:B------:R-:W-:Y:S04]  /*2b8d0*/  STL.64 [R1+0xfd8], R242 ;  /* 0x000fd8f201007387 */ /* 0x000fe80000100a00 */
[----:B--2---:R1:W-:Y:S04]  /*2b8e0*/  STL.64 [R1+0xfe0], R10 ;  /* 0x000fe00a01007387 */ /* 0x0043e80000100a00 */
[----:B-1----:R-:W2:Y:S04]  /*2b8f0*/  LDL.LU.64 R10, [R1+0x1af0] ;  /* 0x001af000010a7983 */ /* 0x002ea80000300a00 */
[----:B------:R-:W3:Y:S04]  /*2b900*/  LDL.LU.64 R12, [R1+0x19f0] ;  /* 0x0019f000010c7983 */ /* 0x000ee80000300a00 */
        /* <DEDUP_REMOVED lines=111> */
[----:B------:R3:W5:Y:S01]  /*2c000*/  LDL.LU.64 R248, [R1+0x1ba0] ;  /* 0x001ba00001f87983 */ /* 0x0007620000300a00 */
[----:B------:R-:W-:-:S02]  /*2c010*/  IMAD.MOV.U32 R250, RZ, RZ, R222 ;  /* 0x000000fffffa7224 */ /* 0x000fc400078e00de */
[----:B------:R-:W-:Y:S02]  /*2c020*/  IMAD.MOV.U32 R251, RZ, RZ, R223 ;  /* 0x000000fffffb7224 */ /* 0x000fe400078e00df */
[----:B------:R-:W-:Y:S02]  /*2c030*/  IMAD.MOV.U32 R242, RZ, RZ, R214 ;  /* 0x000000fffff27224 */ /* 0x000fe400078e00d6 */
[----:B------:R-:W-:Y:S02]  /*2c040*/  IMAD.MOV.U32 R243, RZ, RZ, R215 ;  /* 0x000000fffff37224 */ /* 0x000fe400078e00d7 */
[----:B------:R-:W-:Y:S02]  /*2c050*/  IMAD.MOV.U32 R234, RZ, RZ, R206 ;  /* 0x000000ffffea7224 */ /* 0x000fe400078e00ce */
[----:B------:R-:W-:Y:S01]  /*2c060*/  IMAD.MOV.U32 R235, RZ, RZ, R207 ;  /* 0x000000ffffeb7224 */ /* 0x000fe200078e00cf */
[----:B------:R-:W-:Y:S01]  /*2c070*/  MOV R226, R198 ;  /* 0x000000c600e27202 */ /* 0x000fe20000000f00 */
[----:B------:R-:W-:-:S02]  /*2c080*/  IMAD.MOV.U32 R227, RZ, RZ, R199 ;  /* 0x000000ffffe37224 */ /* 0x000fc400078e00c7 */
[----:B------:R-:W-:Y:S02]  /*2c090*/  IMAD.MOV.U32 R218, RZ, RZ, R190 ;  /* 0x000000ffffda7224 */ /* 0x000fe400078e00be */
[----:B------:R-:W-:Y:S02]  /*2c0a0*/  IMAD.MOV.U32 R219, RZ, RZ, R191 ;  /* 0x000000ffffdb7224 */ /* 0x000fe400078e00bf */
[----:B------:R-:W-:Y:S02]  /*2c0b0*/  IMAD.MOV.U32 R210, RZ, RZ, R182 ;  /* 0x000000ffffd27224 */ /* 0x000fe400078e00b6 */
[----:B------:R-:W-:Y:S02]  /*2c0c0*/  IMAD.MOV.U32 R211, RZ, RZ, R183 ;  /* 0x000000ffffd37224 */ /* 0x000fe400078e00b7 */
[----:B------:R-:W-:Y:S02]  /*2c0d0*/  IMAD.MOV.U32 R186, RZ, RZ, R174 ;  /* 0x000000ffffba7224 */ /* 0x000fe400078e00ae */
[----:B------:R-:W-:-:S02]  /*2c0e0*/  IMAD.MOV.U32 R187, RZ, RZ, R175 ;  /* 0x000000ffffbb7224 */ /* 0x000fc400078e00af */
[----:B------:R-:W-:Y:S02]  /*2c0f0*/  IMAD.MOV.U32 R194, RZ, RZ, R166 ;  /* 0x000000ffffc27224 */ /* 0x000fe400078e00a6 */
[----:B------:R-:W-:Y:S02]  /*2c100*/  IMAD.MOV.U32 R195, RZ, RZ, R167 ;  /* 0x000000ffffc37224 */ /* 0x000fe400078e00a7 */
[----:B------:R-:W-:Y:S02]  /*2c110*/  IMAD.MOV.U32 R202, RZ, RZ, R158 ;  /* 0x000000ffffca7224 */ /* 0x000fe400078e009e */
[----:B------:R-:W-:Y:S01]  /*2c120*/  IMAD.MOV.U32 R203, RZ, RZ, R159 ;  /* 0x000000ffffcb7224 */ /* 0x000fe200078e009f */
[----:B--2---:R2:W-:Y:S04]  /*2c130*/  STL.64 [R1+0xe00], R10 ;  /* 0x000e000a01007387 */ /* 0x0045e80000100a00 */
[----:B------:R3:W5:Y:S04]  /*2c140*/  LDL.LU.64 R246, [R1+0x1aa8] ;  /* 0x001aa80001f67983 */ /* 0x0007680000300a00 */
        /* <DEDUP_REMOVED lines=44> */
[----:B-1----:R3:W5:Y:S04]  /*2c410*/  LDL.LU.64 R12, [R1+0x1a60] ;  /* 0x001a6000010c7983 */ /* 0x0027680000300a00 */
[----:B--2---:R3:W5:Y:S04]  /*2c420*/  LDL.LU.64 R10, [R1+0x1960] ;  /* 0x00196000010a7983 */ /* 0x0047680000300a00 */
[----:B------:R-:W-:Y:S04]  /*2c430*/  STL [R1+0xc00], RZ ;  /* 0x000c00ff01007387 */ /* 0x000fe80000100800 */
        /* <DEDUP_REMOVED lines=767> */
[----:B------:R-:W-:Y:S04]  /*2f430*/  STL [R1], RZ ;  /* 0x000000ff01007387 */ /* 0x000fe80000100800 */
        /* <DEDUP_REMOVED lines=104> */
[----:B------:R-:W-:Y:S01]  /*2fac0*/  STL [R1+0x1a4], RZ ;  /* 0x0001a4ff01007387 */ /* 0x000fe20000100800 */
[----:B------:R-:W-:-:S03]  /*2fad0*/  USHF.R.S32.HI UR8, URZ, 0x1f, UR7 ;  /* 0x0000001f3f087899 */ /* 0x000fc60008011407 */
[----:B------:R-:W-:Y:S04]  /*2fae0*/  STL [R1+0x1a8], RZ ;  /* 0x0001a8ff01007387 */ /* 0x000fe80000100800 */
[----:B------:R-:W-:Y:S04]  /*2faf0*/  STL [R1+0x1ac], RZ ;  /* 0x0001acff01007387 */ /* 0x000fe80000100800 */
[----:B------:R-:W-:Y:S04]  /*2fb00*/  STL [R1+0x1b0], RZ ;  /* 0x0001b0ff01007387 */ /* 0x000fe80000100800 */
[----:B------:R-:W-:Y:S01]  /*2fb10*/  STL [R1+0x1b4], RZ ;  /* 0x0001b4ff01007387 */ /* 0x000fe20000100800 */
[----:B------:R-:W-:-:S03]  /*2fb20*/  ULEA.HI UR8, UR8, UR7, URZ, 0x6 ;  /* 0x0000000708087291 */ /* 0x000fc6000f8f303f */
        /* <DEDUP_REMOVED lines=8> */
[----:B------:R-:W-:Y:S04]  /*2fbb0*/  STL [R1+0x1d4], RZ ;  /* 0x0001d4ff01007387 */ /* 0x000fe80000100800 */
[----:B------:R-:W-:Y:S04]  /*2fbc0*/  STL [R1+0x1d8], RZ ;  /* 0x0001d8ff01007387 */ /* 0x000fe80000100800 */
[----:B------:R-:W-:Y:S01]  /*2fbd0*/  STL [R1+0x1dc], RZ ;  /* 0x0001dcff01007387 */ /* 0x000fe20000100800 */
[----:B------:R-:W-:-:S03]  /*2fbe0*/  IMAD.U32 R5, RZ, RZ, UR9 ;  /* 0x00000009ff057e24 */ /* 0x000fc6000f8e00ff */
[----:B------:R-:W-:Y:S01]  /*2fbf0*/  STL [R1+0x1e0], RZ ;  /* 0x0001e0ff01007387 */ /* 0x000fe20000100800 */
[----:B------:R-:W-:-:S03]  /*2fc00*/  UIADD3 UR7, UR9, -0x3, URZ ;  /* 0xfffffffd09077890 */ /* 0x000fc6000fffe03f */
[----:B------:R-:W-:Y:S04]  /*2fc10*/  STL [R1+0x1e4], RZ ;  /* 0x0001e4ff01007387 */ /* 0x000fe80000100800 */
[----:B------:R-:W-:Y:S04]  /*2fc20*/  STL [R1+0x1e8], RZ ;  /* 0x0001e8ff01007387 */ /* 0x000fe80000100800 */
[----:B------:R-:W-:Y:S04]  /*2fc30*/  STL [R1+0x1ec], RZ ;  /* 0x0001ecff01007387 */ /* 0x000fe80000100800 */
[----:B------:R-:W-:Y:S04]  /*2fc40*/  STL [R1+0x1f0], RZ ;  /* 0x0001f0ff01007387 */ /* 0x000fe80000100800 */
[----:B------:R-:W-:Y:S04]  /*2fc50*/  STL [R1+0x1f4], RZ ;  /* 0x0001f4ff01007387 */ /* 0x000fe80000100800 */
[----:B------:R-:W-:Y:S04]  /*2fc60*/  STL [R1+0x1f8], RZ ;  /* 0x0001f8ff01007387 */ /* 0x000fe80000100800 */
[----:B------:R-:W-:Y:S04]  /*2fc70*/  STL [R1+0x1fc], RZ ;  /* 0x0001fcff01007387 */ /* 0x000fe80000100800 */
[----:B------:R1:W-:Y:S02]  /*2fc80*/  STL [R1+0x18bc], R5 ;  /* 0x0018bc0501007387 */ /* 0x0003e40000100800 */
[----:B-1----:R-:W-:-:S05]  /*2fc90*/  IMAD.U32 R5, RZ, RZ, UR7 ;  /* 0x00000007ff057e24 */ /* 0x002fca000f8e00ff */
[----:B------:R3:W-:Y:S01]  /*2fca0*/  STL [R1+0x18b8], R5 ;  /* 0x0018b80501007387 */ /* 0x0007e20000100800 */
[----:B------:R-:W-:Y:S02]  /*2fcb0*/  SHF.R.S32.HI R3, RZ, 0x1f, R4 ;  /* 0x0000001fff037819 */ /* 0x000fe40000011404 */
[----:B------:R-:W-:Y:S02]  /*2fcc0*/  SHF.R.S32.HI R0, RZ, 0x1f, R2 ;  /* 0x0000001fff007819 */ /* 0x000fe40000011402 */
[----:B------:R-:W-:Y:S02]  /*2fcd0*/  CS2R R24, SRZ ;  /* 0x0000000000187805 */ /* 0x000fe4000001ff00 */
[C---:B------:R-:W-:Y:S01]  /*2fce0*/  SHF.L.U64.HI R3, R4.reuse, 0x2, R3 ;  /* 0x0000000204037819 */ /* 0x040fe20000010203 */
[----:B------:R-:W-:Y:S01]  /*2fcf0*/  IMAD.SHL.U32 R4, R4, 0x4, RZ ;  /* 0x0000000404047824 */ /* 0x000fe200078e00ff */
[C---:B------:R-:W-:Y:S01]  /*2fd00*/  SHF.L.U64.HI R0, R2.reuse, 0x2, R0 ;  /* 0x0000000202007819 */ /* 0x040fe20000010200 */
[----:B------:R-:W-:Y:S01]  /*2fd10*/  IMAD.SHL.U32 R2, R2, 0x4, RZ ;  /* 0x0000000402027824 */ /* 0x000fe200078e00ff */
        /* <DEDUP_REMOVED lines=62> */
[----:B------:R-:W-:Y:S01]  /*30100*/  CS2R R150, SRZ ;  /* 0x0000000000967805 */ /* 0x000fe2000001ff00 */
[----:B------:R-:W-:Y:S01]  /*30110*/  UMOV UR6, 0x2 ;  /* 0x0000000200067882 */ /* 0x000fe20000000000 */
[----:B------:R-:W-:Y:S01]  /*30120*/  UMOV UR60, 0xffffffff ;  /* 0xffffffff003c7882 */ /* 0x000fe20000000000 */
[----:B---3--:R-:W-:-:S05]  /*30130*/  UMOV UR7, URZ ;  /* 0x0000003f00077c82 */ /* 0x008fca0008000000 */
.L_x_1:
[----:B------:R-:W-:Y:S01]  /*30140*/  STL.64 [R1+0x1ef8], R250 ;  /* 0x001ef8fa01007387 */ /* 0x000fe20000100a00 */
[----:B------:R-:W-:Y:S01]  /*30150*/  UIADD3 UR60, UR60, 0x1, URZ ;  /* 0x000000013c3c7890 */ /* 0x000fe2000fffe03f */
[----:B------:R-:W-:-:S04]  /*30160*/  DEPBAR.LE SB0, 0x4 ;  /* 0x000081000000791a */ /* 0x000fc80000000000 */
[----:B-----5:R-:W-:Y:S04]  /*30170*/  STL.64 [R1+0x1ef0], R248 ;  /* 0x001ef0f801007387 */ /* 0x020fe80000100a00 */
        /* <DEDUP_REMOVED lines=62> */
[----:B-1----:R-:W2:Y:S04]  /*30560*/  LDL.LU.64 R124, [R1+0xc00] ;  /* 0x000c0000017c7983 */ /* 0x002ea80000300a00 */
        /* <DEDUP_REMOVED lines=63> */
[----:B------:R-:W-:Y:S01]  /*30960*/  UISETP.GT.AND UP0, UPT, UR60, 0x3, UPT ;  /* 0x000000033c00788c */ /* 0x000fe2000bf04270 */
[----:B------:R-:W-:Y:S01]  /*30970*/  MOV R6, UR5 ;  /* 0x0000000500067c02 */ /* 0x000fe20008000f00 */
[----:B------:R-:W-:Y:S01]  /*30980*/  UMOV UR11, 0x40000040 ;  /* 0x40000040000b7882 */ /* 0x000fe20000000000 */
[----:B------:R-:W-:Y:S01]  /*30990*/  BAR.SYNC.DEFER_BLOCKING 0x0 ;  /* 0x0000000000007b1d */ /* 0x000fe20000010000 */
[----:B------:R-:W-:Y:S01]  /*309a0*/  USEL UR60, UR60, URZ, !UP0 ;  /* 0x0000003f3c3c7287 */ /* 0x000fe2000c000000 */
[----:B------:R-:W-:-:S03]  /*309b0*/  MOV R5, UR4 ;  /* 0x0000000400057c02 */ /* 0x000fc60008000f00 */
[----:B------:R-:W-:Y:S02]  /*309c0*/  ULEA UR8, UR60, UR61, 0x10 ;  /* 0x0000003d3c087291 */ /* 0x000fe4000f8e803f */
[----:B------:R-:W-:Y:S01]  /*309d0*/  ULEA UR9, UR60, UR61, 0x11 ;  /* 0x0000003d3c097291 */ /* 0x000fe2000f8e883f */
[----:B------:R1:W-:Y:S01]  /*309e0*/  STL [R1+0x1cc0], R7 ;  /* 0x001cc00701007387 */ /* 0x0003e20000100800 */
[----:B------:R-:W-:Y:S02]  /*309f0*/  UIADD3 UR8, UR8, 0x80000, URZ ;  /* 0x0008000008087890 */ /* 0x000fe4000fffe03f */
[----:B------:R-:W-:Y:S01]  /*30a00*/  USHF.R.U32.HI UR9, URZ, 0x4, UR9 ;  /* 0x000000043f097899 */ /* 0x000fe20008011609 */
[----:B------:R3:W-:Y:S01]  /*30a10*/  STL.64 [R1+0x1c38], R8 ;  /* 0x001c380801007387 */ /* 0x0007e20000100a00 */
[----:B------:R-:W-:Y:S02]  /*30a20*/  USHF.R.U32.HI UR8, URZ, 0x4, UR8 ;  /* 0x000000043f087899 */ /* 0x000fe40008011608 */
[----:B------:R-:W-:-:S02]  /*30a30*/  USGXT.U32 UR10, UR9, 0xe ;  /* 0x0000000e090a789a */ /* 0x000fc40008000000 */
[----:B------:R-:W-:Y:S01]  /*30a40*/  USGXT.U32 UR8, UR8, 0xe ;  /* 0x0000000e0808789a */ /* 0x000fe20008000000 */
[----:B-1----:R-:W4:Y:S01]  /*30a50*/  LDL R7, [R1+0x18b8] ;  /* 0x0018b80001077983 */ /* 0x002f220000100800 */
[----:B------:R-:W-:Y:S01]  /*30a60*/  UMOV UR9, 0x40000040 ;  /* 0x4000004000097882 */ /* 0x000fe20000000000 */
[----:B------:R-:W-:Y:S02]  /*30a70*/  UIADD3 UR14, UP1, UR10, 0x2, URZ ;  /* 0x000000020a0e7890 */ /* 0x000fe4000ff3e03f */
[----:B------:R-:W-:Y:S01]  /*30a80*/  UIADD3 UR16, UP0, UR8, 0x2, URZ ;  /* 0x0000000208107890 */ /* 0x000fe2000ff1e03f */
[----:B------:R-:W-:Y:S01]  /*30a90*/  UMOV UR13, URZ ;  /* 0x0000003f000d7c82 */ /* 0x000fe20008000000 */
[----:B------:R-:W-:Y:S01]  /*30aa0*/  UMOV UR12, URZ ;  /* 0x0000003f000c7c82 */ /* 0x000fe20008000000 */
[----:B------:R-:W-:Y:S01]  /*30ab0*/  UIADD3.X UR15, UR13, 0x40000040, URZ, UP1, !UPT ;  /* 0x400000400d0f7890 */ /* 0x000fe20008ffe43f */
[----:B---3--:R-:W3:Y:S01]  /*30ac0*/  LDL R8, [R1+0x18c0] ;  /* 0x0018c00001087983 */ /* 0x008ee20000100800 */
[----:B------:R-:W-:-:S02]  /*30ad0*/  UIADD3.X UR13, UR12, 0x40000040, URZ, UP0, !UPT ;  /* 0x400000400c0d7890 */ /* 0x000fc400087fe43f */
[----:B------:R-:W-:Y:S01]  /*30ae0*/  UIADD3.64 UR38, UR14, 0x2, URZ ;  /* 0x000000020e267897 */ /* 0x000fe2000fffe03f */
[----:B------:R-:W-:Y:S01]  /*30af0*/  UMOV UR12, UR16 ;  /* 0x00000010000c7c82 */ /* 0x000fe20008000000 */
[----:B------:R-:W-:Y:S02]  /*30b00*/  UIADD3.64 UR34, UR14, 0x4, URZ ;  /* 0x000000040e227897 */ /* 0x000fe4000fffe03f */
[----:B------:R-:W-:Y:S02]  /*30b10*/  UIADD3.64 UR36, UR12, 0x2, URZ ;  /* 0x000000020c247897 */ /* 0x000fe4000fffe03f */
[----:B------:R-:W-:Y:S02]  /*30b20*/  UIADD3.64 UR32, UR12, 0x4, URZ ;  /* 0x000000040c207897 */ /* 0x000fe4000fffe03f */
[----:B------:R-:W-:Y:S02]  /*30b30*/  UIADD3.64 UR30, UR14, 0x7fe, URZ ;  /* 0x000007fe0e1e7897 */ /* 0x000fe4000fffe03f */
[----:B------:R-:W-:-:S02]  /*30b40*/  UIADD3.64 UR28, UR12, 0x7fe, URZ ;  /* 0x000007fe0c1c7897 */ /* 0x000fc4000fffe03f */
[----:B------:R-:W-:Y:S02]  /*30b50*/  UIADD3.64 UR26, UR14, 0x800, URZ ;  /* 0x000008000e1a7897 */ /* 0x000fe4000fffe03f */
[----:B------:R-:W-:Y:S02]  /*30b60*/  UIADD3.64 UR24, UR12, 0x800, URZ ;  /* 0x000008000c187897 */ /* 0x000fe4000fffe03f */
[----:B------:R-:W-:Y:S02]  /*30b70*/  UIADD3.64 UR22, UR14, 0x802, URZ ;  /* 0x000008020e167897 */ /* 0x000fe4000fffe03f */
[----:B------:R-:W-:Y:S02]  /*30b80*/  UIADD3.64 UR20, UR12, 0x802, URZ ;  /* 0x000008020c147897 */ /* 0x000fe4000fffe03f */
[----:B------:R-:W-:Y:S02]  /*30b90*/  UIADD3.64 UR18, UR14, 0x804, URZ ;  /* 0x000008040e127897 */ /* 0x000fe4000fffe03f */
[----:B------:R-:W-:Y:S01]  /*30ba0*/  UIADD3.64 UR16, UR12, 0x804, URZ ;  /* 0x000008040c107897 */ /* 0x000fe2000fffe03f */
[----:B--2---:R-:W-:-:S06]  /*30bb0*/  WARPGROUP.ARRIVE ;  /* 0x00000000000079c5 */ /* 0x004fcc0000000000 */
[----:B------:R-:W-:Y:S03]  /*30bc0*/  HGMMA.64x256x8.F32.TF32 R124, gdesc[UR8], R124, gsb0 ;  /* 0x07e00000087c79f0 */ /* 0x000fe6000800287c */
[----:B------:R-:W-:Y:S02]  /*30bd0*/  WARPGROUP.DEPBAR.LE gsb0, 0x0 ;  /* 0x00008000000079c5 */ /* 0x000fe40000010000 */
[----:B------:R-:W-:-:S15]  /*30be0*/  WARPGROUP.ARRIVE ;  /* 0x00000000000079c5 */ /* 0x000fde0000000000 */
[----:B------:R-:W-:-:S08]  /*30bf0*/  NOP ;  /* 0x0000000000007918 */ /* 0x000fd00000000000 */
        /* <DEDUP_REMOVED lines=90> */
[----:B-1----:R-:W3:Y:S04]  /*311a0*/  LDL.LU.64 R124, [R1+0x800] ;  /* 0x00080000017c7983 */ /* 0x002ee80000300a00 */
[----:B--2---:R-:W2:Y:S04]  /*311b0*/  LDL.LU.64 R126, [R1+0x808] ;  /* 0x00080800017e7983 */ /* 0x004ea80000300a00 */
[----:B----4-:R-:W4:Y:S04]  /*311c0*/  LDL.LU.64 R128, [R1+0x810] ;  /* 0x0008100001807983 */ /* 0x010f280000300a00 */
[----:B---3--:R-:W3:Y:S04]  /*311d0*/  LDL.LU.64 R130, [R1+0x818] ;  /* 0x0008180001827983 */ /* 0x008ee80000300a00 */
[----:B------:R-:W2:Y:S04]  /*311e0*/  LDL.LU.64 R132, [R1+0x820] ;  /* 0x0008200001847983 */ /* 0x000ea80000300a00 */
[----:B------:R-:W4:Y:S04]  /*311f0*/  LDL.LU.64 R134, [R1+0x828] ;  /* 0x0008280001867983 */ /* 0x000f280000300a00 */
[----:B------:R-:W3:Y:S04]  /*31200*/  LDL.LU.64 R136, [R1+0x830] ;  /* 0x0008300001887983 */ /* 0x000ee80000300a00 */
[----:B------:R-:W2:Y:S04]  /*31210*/  LDL.LU.64 R138, [R1+0x838] ;  /* 0x00083800018a7983 */ /* 0x000ea80000300a00 */
[----:B------:R-:W4:Y:S04]  /*31220*/  LDL.LU.64 R140, [R1+0x840] ;  /* 0x00084000018c7983 */ /* 0x000f280000300a00 */
[----:B------:R-:W3:Y:S04]  /*31230*/  LDL.LU.64 R142, [R1+0x848] ;  /* 0x00084800018e7983 */ /* 0x000ee80000300a00 */
[----:B------:R-:W2:Y:S04]  /*31240*/  LDL.LU.64 R144, [R1+0x850] ;  /* 0x0008500001907983 */ /* 0x000ea80000300a00 */
[----:B------:R-:W4:Y:S04]  /*31250*/  LDL.LU.64 R146, [R1+0x858] ;  /* 0x0008580001927983 */ /* 0x000f280000300a00 */
[----:B------:R-:W3:Y:S04]  /*31260*/  LDL.LU.64 R148, [R1+0x860] ;  /* 0x0008600001947983 */ /* 0x000ee80000300a00 */
[----:B------:R-:W2:Y:S04]  /*31270*/  LDL.LU.64 R150, [R1+0x868] ;  /* 0x0008680001967983 */ /* 0x000ea80000300a00 */
[----:B--2---:R-:W-:Y:S04]  /*31280*/  STL.64 [R1+0x24f8], R150 ;  /* 0x0024f89601007387 */ /* 0x004fe80000100a00 */
[----:B---3--:R-:W-:Y:S04]  /*31290*/  STL.64 [R1+0x24f0], R148 ;  /* 0x0024f09401007387 */ /* 0x008fe80000100a00 */
[----:B----4-:R-:W-:Y:S04]  /*312a0*/  STL.64 [R1+0x24e8], R146 ;  /* 0x0024e89201007387 */ /* 0x010fe80000100a00 */
        /* <DEDUP_REMOVED lines=125> */
[----:B------:R-:W-:Y:S01]  /*31a80*/  UIADD3.64 UR46, UR14, 0xffe, URZ ;  /* 0x00000ffe0e2e7897 */ /* 0x000fe2000fffe03f */
[----:B------:R-:W-:Y:S01]  /*31a90*/  UMOV UR44, UR8 ;  /* 0x00000008002c7c82 */ /* 0x000fe20008000000 */
[----:B------:R-:W-:Y:S01]  /*31aa0*/  UMOV UR45, UR9 ;  /* 0x00000009002d7c82 */ /* 0x000fe20008000000 */
[----:B------:R-:W-:Y:S01]  /*31ab0*/  UIADD3.64 UR42, UR14, 0x1000, URZ ;  /* 0x000010000e2a7897 */ /* 0x000fe2000fffe03f */
[----:B------:R-:W3:Y:S01]  /*31ac0*/  LDL.LU.64 R152, [R1+0x870] ;  /* 0x0008700001987983 */ /* 0x000ee20000300a00 */
[----:B------:R-:W-:Y:S01]  /*31ad0*/  UMOV UR40, UR12 ;  /* 0x0000000c00287c82 */ /* 0x000fe20008000000 */
[----:B------:R-:W-:Y:S01]  /*31ae0*/  UMOV UR41, UR13 ;  /* 0x0000000d00297c82 */ /* 0x000fe20008000000 */
[----:B------:R-:W-:Y:S01]  /*31af0*/  UIADD3.64 UR50, UR14, 0x1004, URZ ;  /* 0x000010040e327897 */ /* 0x000fe2000fffe03f */
[----:B------:R-:W3:Y:S01]  /*31b00*/  LDL.LU.64 R154, [R1+0x878] ;  /* 0x00087800019a7983 */ /* 0x000ee20000300a00 */
[----:B--2---:R-:W-:Y:S01]  /*31b10*/  WARPGROUP.ARRIVE ;  /* 0x00000000000079c5 */ /* 0x004fe20000000000 */
[----:B------:R-:W-:Y:S01]  /*31b20*/  UMOV UR4, UR42 ;  /* 0x0000002a00047c82 */ /* 0x000fe20008000000 */
[----:B------:R-:W-:Y:S01]  /*31b30*/  UMOV UR5, UR43 ;  /* 0x0000002b00057c82 */ /* 0x000fe20008000000 */
[----:B------:R-:W-:Y:S01]  /*31b40*/  UMOV UR48, UR32 ;  /* 0x0000002000307c82 */ /* 0x000fe20008000000 */
[----:B------:R-:W-:Y:S01]  /*31b50*/  UMOV UR49, UR33 ;  /* 0x0000002100317c82 */ /* 0x000fe20008000000 */
[----:B------:R-:W-:Y:S01]  /*31b60*/  UIADD3.64 UR54, UR14, 0x17fe, URZ ;  /* 0x000017fe0e367897 */ /* 0x000fe2000fffe03f */
[----:B------:R-:W-:Y:S01]  /*31b70*/  HGMMA.64x256x8.F32.TF32 R24, gdesc[UR44], R24, gsb0 ;  /* 0x07e000002c1879f0 */ /* 0x000fe20008002818 */
[----:B------:R-:W-:Y:S01]  /*31b80*/  UMOV UR52, UR28 ;  /* 0x0000001c00347c82 */ /* 0x000fe20008000000 */
[----:B------:R-:W-:Y:S01]  /*31b90*/  UMOV UR53, UR29 ;  /* 0x0000001d00357c82 */ /* 0x000fe20008000000 */
[----:B------:R-:W-:Y:S01]  /*31ba0*/  UIADD3.64 UR58, UR14, 0x1800, URZ ;  /* 0x000018000e3a7897 */ /* 0x000fe2000fffe03f */
[----:B------:R-:W3:Y:S01]  /*31bb0*/  LDL.LU.64 R156, [R1+0x880] ;  /* 0x00088000019c7983 */ /* 0x000ee20000300a00 */
[----:B------:R-:W-:Y:S01]  /*31bc0*/  UMOV UR56, UR24 ;  /* 0x0000001800387c82 */ /* 0x000fe20008000000 */
[----:B------:R-:W-:-:S02]  /*31bd0*/  UMOV UR57, UR25 ;  /* 0x0000001900397c82 */ /* 0x000fc40008000000 */
        /* <DEDUP_REMOVED lines=46> */
[----:B------:R-:W3:Y:S01]  /*31ec0*/  LDL.LU.64 R250, [R1+0x9f8] ;  /* 0x0009f80001fa7983 */ /* 0x000ee20000300a00 */
[----:B------:R-:W-:-:S02]  /*31ed0*/  WARPGROUP.DEPBAR.LE gsb0, 0x0 ;  /* 0x00008000000079c5 */ /* 0x000fc40000010000 */
[----:B------:R-:W-:-:S06]  /*31ee0*/  WARPGROUP.ARRIVE ;  /* 0x00000000000079c5 */ /* 0x000fcc0000000000 */
[----:B------:R-:W-:Y:S01]  /*31ef0*/  HGMMA.64x256x8.F32.TF32 R24, gdesc[UR40], R24, gsb0 ;  /* 0x07e00000281879f0 */ /* 0x000fe20008002818 */
[----:B------:R-:W-:Y:S01]  /*31f00*/  UIADD3.64 UR42, UR14, 0x1002, URZ ;  /* 0x000010020e2a7897 */ /* 0x000fe2000fffe03f */
[----:B------:R-:W-:Y:S01]  /*31f10*/  UMOV UR40, UR36 ;  /* 0x0000002400287c82 */ /* 0x000fe20008000000 */
[----:B------:R-:W-:Y:S01]  /*31f20*/  UMOV UR41, UR37 ;  /* 0x0000002500297c82 */ /* 0x000fe20008000000 */
[----:B------:R-:W-:Y:S02]  /*31f30*/  WARPGROUP.DEPBAR.LE gsb0, 0x0 ;  /* 0x00008000000079c5 */ /* 0x000fe40000010000 */
[----:B------:R-:W-:-:S15]  /*31f40*/  WARPGROUP.ARRIVE ;  /* 0x00000000000079c5 */ /* 0x000fde0000000000 */
[----:B------:R-:W-:-:S07]  /*31f50*/  NOP ;  /* 0x0000000000007918 */ /* 0x000fce0000000000 */
        /* <DEDUP_REMOVED lines=8> */
[----:B------:R-:W-:Y:S01]  /*31fe0*/  HGMMA.64x256x8.F32.TF32 R24, gdesc[UR52], R24, gsb0 ;  /* 0x07e00000341879f0 */ /* 0x000fe20008002818 */
[----:B------:R-:W-:Y:S01]  /*31ff0*/  UIADD3.64 UR42, UR14, 0x1802, URZ ;  /* 0x000018020e2a7897 */ /* 0x000fe2000fffe03f */
[----:B------:R-:W-:Y:S01]  /*32000*/  UMOV UR40, UR20 ;  /* 0x0000001400287c82 */ /* 0x000fe20008000000 */
[----:B------:R-:W-:Y:S01]  /*32010*/  UMOV UR41, UR21 ;  /* 0x0000001500297c82 */ /* 0x000fe20008000000 */
[----:B------:R-:W-:Y:S02]  /*32020*/  WARPGROUP.DEPBAR.LE gsb0, 0x0 ;  /* 0x00008000000079c5 */ /* 0x000fe40000010000 */
[----:B------:R-:W-:-:S15]  /*32030*/  WARPGROUP.ARRIVE ;  /* 0x00000000000079c5 */ /* 0x000fde0000000000 */
[----:B------:R-:W-:-:S07]  /*32040*/  NOP ;  /* 0x0000000000007918 */ /* 0x000fce0000000000 */
[----:B------:R-:W-:Y:S01]  /*32050*/  HGMMA.64x256x8.F32.TF32 R24, gdesc[UR56], R24, gsb0 ;  /* 0x07e00000381879f0 */ /* 0x000fe20008002818 */
[----:B------:R-:W-:Y:S01]  /*32060*/  UMOV UR56, UR42 ;  /* 0x0000002a00387c82 */ /* 0x000fe20008000000 */
[----:B------:R-:W-:Y:S01]  /*32070*/  UMOV UR57, UR43 ;  /* 0x0000002b00397c82 */ /* 0x000fe20008000000 */
        /* <DEDUP_REMOVED lines=76> */
[----:B-1----:R-:W3:Y:S04]  /*32540*/  LDL.LU.64 R150, [R1+0x24f8] ;  /* 0x0024f80001967983 */ /* 0x002ee80000300a00 */
        /* <DEDUP_REMOVED lines=13> */
[----:B------:R-:W-:-:S02]  /*32620*/  UIADD3.64 UR8, UR12, 0x1fe, URZ ;  /* 0x000001fe0c087897 */ /* 0x000fc4000fffe03f */
[----:B------:R-:W-:Y:S01]  /*32630*/  UIADD3.64 UR40, UR12, 0x200, URZ ;  /* 0x000002000c287897 */ /* 0x000fe2000fffe03f */
[----:B------:R-:W2:Y:S01]  /*32640*/  LDL.LU.64 R122, [R1+0x2488] ;  /* 0x00248800017a7983 */ /* 0x000ea20000300a00 */
[----:B------:R-:W-:Y:S01]  /*32650*/  UMOV UR48, UR42 ;  /* 0x0000002a00307c82 */ /* 0x000fe20008000000 */
[----:B------:R-:W-:Y:S01]  /*32660*/  UMOV UR49, UR43 ;  /* 0x0000002b00317c82 */ /* 0x000fe20008000000 */
[----:B------:R-:W-:Y:S01]  /*32670*/  UMOV UR42, UR14 ;  /* 0x0000000e002a7c82 */ /* 0x000fe20008000000 */
[----:B------:R-:W-:Y:S01]  /*32680*/  UMOV UR43, UR15 ;  /* 0x0000000f002b7c82 */ /* 0x000fe20008000000 */
[----:B------:R-:W-:Y:S01]  /*32690*/  UIADD3.64 UR36, UR12, 0x202, URZ ;  /* 0x000002020c247897 */ /* 0x000fe2000fffe03f */
[----:B------:R-:W4:Y:S01]  /*326a0*/  LDL.LU.64 R120, [R1+0x2480] ;  /* 0x0024800001787983 */ /* 0x000f220000300a00 */
[----:B------:R-:W-:Y:S02]  /*326b0*/  UIADD3.64 UR32, UR12, 0x204, URZ ;  /* 0x000002040c207897 */ /* 0x000fe4000fffe03f */
[----:B------:R-:W-:Y:S01]  /*326c0*/  UIADD3.64 UR28, UR12, 0x9fe, URZ ;  /* 0x000009fe0c1c7897 */ /* 0x000fe2000fffe03f */
[----:B------:R-:W4:Y:S01]  /*326d0*/  LDL.LU.64 R118, [R1+0x2478] ;  /* 0x0024780001767983 */ /* 0x000f220000300a00 */
[----:B------:R-:W-:-:S02]  /*326e0*/  UIADD3.64 UR24, UR12, 0xa00, URZ ;  /* 0x00000a000c187897 */ /* 0x000fc4000fffe03f */
[----:B------:R-:W-:Y:S01]  /*326f0*/  UIADD3.64 UR20, UR12, 0xa02, URZ ;  /* 0x00000a020c147897 */ /* 0x000fe2000fffe03f */
[----:B------:R-:W4:Y:S01]  /*32700*/  LDL.LU.64 R116, [R1+0x2470] ;  /* 0x0024700001747983 */ /* 0x000f220000300a00 */
[----:B------:R-:W-:-:S03]  /*32710*/  UIADD3.64 UR16, UR12, 0xa04, URZ ;  /* 0x00000a040c107897 */ /* 0x000fc6000fffe03f */
        /* <DEDUP_REMOVED lines=46> */
[----:B---3--:R-:W-:-:S06]  /*32a00*/  WARPGROUP.ARRIVE ;  /* 0x00000000000079c5 */ /* 0x008fcc0000000000 */
        /* <DEDUP_REMOVED lines=94> */
[----:B-1----:R-:W4:Y:S04]  /*32ff0*/  LDL.LU.64 R124, [R1+0x400] ;  /* 0x00040000017c7983 */ /* 0x002f280000300a00 */
[----:B---3--:R-:W3:Y:S04]  /*33000*/  LDL.LU.64 R126, [R1+0x408] ;  /* 0x00040800017e7983 */ /* 0x008ee80000300a00 */
[----:B--2---:R-:W2:Y:S04]  /*33010*/  LDL.LU.64 R128, [R1+0x410] ;  /* 0x0004100001807983 */ /* 0x004ea80000300a00 */
[----:B----4-:R-:W4:Y:S04]  /*33020*/  LDL.LU.64 R130, [R1+0x418] ;  /* 0x0004180001827983 */ /* 0x010f280000300a00 */
        /* <DEDUP_REMOVED lines=10> */
[----:B---3--:R-:W-:Y:S04]  /*330d0*/  STL.64 [R1+0x22f8], R150 ;  /* 0x0022f89601007387 */ /* 0x008fe80000100a00 */
[----:B----4-:R-:W-:Y:S04]  /*330e0*/  STL.64 [R1+0x22f0], R148 ;  /* 0x0022f09401007387 */ /* 0x010fe80000100a00 */
[----:B--2---:R-:W-:Y:S04]  /*330f0*/  STL.64 [R1+0x22e8], R146 ;  /* 0x0022e89201007387 */ /* 0x004fe80000100a00 */
        /* <DEDUP_REMOVED lines=125> */
[----:B------:R-:W-:Y:S01]  /*338d0*/  UMOV UR44, UR8 ;  /* 0x00000008002c7c82 */ /* 0x000fe20008000000 */
[----:B------:R-:W-:Y:S01]  /*338e0*/  UMOV UR45, UR9 ;  /* 0x00000009002d7c82 */ /* 0x000fe20008000000 */
[----:B------:R-:W-:Y:S01]  /*338f0*/  UMOV UR42, UR4 ;  /* 0x00000004002a7c82 */ /* 0x000fe20008000000 */
[----:B------:R-:W-:Y:S01]  /*33900*/  UMOV UR43, UR5 ;  /* 0x00000005002b7c82 */ /* 0x000fe20008000000 */
[----:B--2---:R-:W-:Y:S01]  /*33910*/  WARPGROUP.ARRIVE ;  /* 0x00000000000079c5 */ /* 0x004fe20000000000 */
[----:B------:R-:W2:Y:S01]  /*33920*/  LDL.LU.64 R152, [R1+0x470] ;  /* 0x0004700001987983 */ /* 0x000ea20000300a00 */
[----:B------:R-:W-:-:S03]  /*33930*/  UIADD3.64 UR8, UR14, 0x1002, URZ ;  /* 0x000010020e087897 */ /* 0x000fc6000fffe03f */
[----:B------:R-:W2:Y:S01]  /*33940*/  LDL.LU.64 R154, [R1+0x478] ;  /* 0x00047800019a7983 */ /* 0x000ea20000300a00 */
[----:B------:R-:W-:Y:S03]  /*33950*/  HGMMA.64x256x8.F32.TF32 R24, gdesc[UR44], R24, gsb0 ;  /* 0x07e000002c1879f0 */ /* 0x000fe60008002818 */
        /* <DEDUP_REMOVED lines=48> */
[----:B------:R-:W-:-:S02]  /*33c60*/  WARPGROUP.DEPBAR.LE gsb0, 0x0 ;  /* 0x00008000000079c5 */ /* 0x000fc40000010000 */
[----:B------:R-:W-:-:S06]  /*33c70*/  WARPGROUP.ARRIVE ;  /* 0x00000000000079c5 */ /* 0x000fcc0000000000 */
[----:B------:R-:W-:Y:S01]  /*33c80*/  HGMMA.64x256x8.F32.TF32 R24, gdesc[UR40], R24, gsb0 ;  /* 0x07e00000281879f0 */ /* 0x000fe20008002818 */
[----:B------:R-:W-:Y:S01]  /*33c90*/  UMOV UR42, UR8 ;  /* 0x00000008002a7c82 */ /* 0x000fe20008000000 */
[----:B------:R-:W-:Y:S01]  /*33ca0*/  UMOV UR43, UR9 ;  /* 0x00000009002b7c82 */ /* 0x000fe20008000000 */
[----:B------:R-:W-:Y:S01]  /*33cb0*/  UMOV UR40, UR36 ;  /* 0x0000002400287c82 */ /* 0x000fe20008000000 */
[----:B------:R-:W-:Y:S01]  /*33cc0*/  UMOV UR41, UR37 ;  /* 0x0000002500297c82 */ /* 0x000fe20008000000 */
[----:B------:R-:W-:Y:S02]  /*33cd0*/  WARPGROUP.DEPBAR.LE gsb0, 0x0 ;  /* 0x00008000000079c5 */ /* 0x000fe40000010000 */
[----:B------:R-:W-:-:S15]  /*33ce0*/  WARPGROUP.ARRIVE ;  /* 0x00000000000079c5 */ /* 0x000fde0000000000 */
[----:B------:R-:W-:-:S06]  /*33cf0*/  NOP ;  /* 0x0000000000007918 */ /* 0x000fcc0000000000 */
        /* <DEDUP_REMOVED lines=120> */
[----:B------:R-:W-:-:S02]  /*34480*/  UIADD3.64 UR8, UR12, 0x3fe, URZ ;  /* 0x000003fe0c087897 */ /* 0x000fc4000fffe03f */
[----:B------:R-:W-:Y:S01]  /*34490*/  UIADD3.64 UR40, UR12, 0x400, URZ ;  /* 0x000004000c287897 */ /* 0x000fe2000fffe03f */
[----:B------:R-:W3:Y:S01]  /*344a0*/  LDL.LU.64 R122, [R1+0x2288] ;  /* 0x00228800017a7983 */ /* 0x000ee20000300a00 */
        /* <DEDUP_REMOVED lines=152> */
[----:B-1----:R-:W4:Y:S04]  /*34e30*/  LDL.LU.64 R124, [R1] ;  /* 0x00000000017c7983 */ /* 0x002f280000300a00 */
[----:B--2---:R-:W2:Y:S04]  /*34e40*/  LDL.LU.64 R126, [R1+0x8] ;  /* 0x00000800017e7983 */ /* 0x004ea80000300a00 */
[----:B---3--:R-:W3:Y:S04]  /*34e50*/  LDL.LU.64 R128, [R1+0x10] ;  /* 0x0000100001807983 */ /* 0x008ee80000300a00 */
[----:B----4-:R-:W4:Y:S04]  /*34e60*/  LDL.LU.64 R130, [R1+0x18] ;  /* 0x0000180001827983 */ /* 0x010f280000300a00 */
[----:B------:R-:W2:Y:S04]  /*34e70*/  LDL.LU.64 R132, [R1+0x20] ;  /* 0x0000200001847983 */ /* 0x000ea80000300a00 */
[----:B------:R-:W3:Y:S04]  /*34e80*/  LDL.LU.64 R134, [R1+0x28] ;  /* 0x0000280001867983 */ /* 0x000ee80000300a00 */
[----:B------:R-:W4:Y:S04]  /*34e90*/  LDL.LU.64 R136, [R1+0x30] ;  /* 0x0000300001887983 */ /* 0x000f280000300a00 */
[----:B------:R-:W2:Y:S04]  /*34ea0*/  LDL.LU.64 R138, [R1+0x38] ;  /* 0x00003800018a7983 */ /* 0x000ea80000300a00 */
[----:B------:R-:W3:Y:S04]  /*34eb0*/  LDL.LU.64 R140, [R1+0x40] ;  /* 0x00004000018c7983 */ /* 0x000ee80000300a00 */
[----:B------:R-:W4:Y:S04]  /*34ec0*/  LDL.LU.64 R142, [R1+0x48] ;  /* 0x00004800018e7983 */ /* 0x000f280000300a00 */
[----:B------:R-:W2:Y:S04]  /*34ed0*/  LDL.LU.64 R144, [R1+0x50] ;  /* 0x0000500001907983 */ /* 0x000ea80000300a00 */
[----:B------:R-:W3:Y:S04]  /*34ee0*/  LDL.LU.64 R146, [R1+0x58] ;  /* 0x0000580001927983 */ /* 0x000ee80000300a00 */
[----:B------:R-:W4:Y:S04]  /*34ef0*/  LDL.LU.64 R148, [R1+0x60] ;  /* 0x0000600001947983 */ /* 0x000f280000300a00 */
[----:B------:R-:W2:Y:S04]  /*34f00*/  LDL.LU.64 R150, [R1+0x68] ;  /* 0x0000680001967983 */ /* 0x000ea80000300a00 */
[----:B--2---:R-:W-:Y:S04]  /*34f10*/  STL.64 [R1+0x20f8], R150 ;  /* 0x0020f89601007387 */ /* 0x004fe80000100a00 */
[----:B----4-:R-:W-:Y:S04]  /*34f20*/  STL.64 [R1+0x20f0], R148 ;  /* 0x0020f09401007387 */ /* 0x010fe80000100a00 */
[----:B---3--:R-:W-:Y:S04]  /*34f30*/  STL.64 [R1+0x20e8], R146 ;  /* 0x0020e89201007387 */ /* 0x008fe80000100a00 */
        /* <DEDUP_REMOVED lines=179> */
[----:B--2---:R-:W-:-:S06]  /*35a70*/  WARPGROUP.ARRIVE ;  /* 0x00000000000079c5 */ /* 0x004fcc0000000000 */
[----:B------:R-:W-:Y:S01]  /*35a80*/  HGMMA.64x256x8.F32.TF32 R24, gdesc[UR44], R24, gsb0 ;  /* 0x07e000002c1879f0 */ /* 0x000fe20008002818 */
[----:B------:R-:W-:Y:S02]  /*35a90*/  UIADD3.64 UR44, UR14, 0x1002, URZ ;  /* 0x000010020e2c7897 */ /* 0x000fe4000fffe03f */
[----:B------:R-:W-:Y:S02]  /*35aa0*/  WARPGROUP.DEPBAR.LE gsb0, 0x0 ;  /* 0x00008000000079c5 */ /* 0x000fe40000010000 */
[----:B------:R-:W-:-:S15]  /*35ab0*/  WARPGROUP.ARRIVE ;  /* 0x00000000000079c5 */ /* 0x000fde0000000000 */
[----:B------:R-:W-:-:S08]  /*35ac0*/  NOP ;  /* 0x0000000000007918 */ /* 0x000fd00000000000 */
        /* <DEDUP_REMOVED lines=128> */
[----:B------:R-:W-:Y:S01]  /*362d0*/  UIADD3.64 UR40, UR12, 0x5fe, URZ ;  /* 0x000005fe0c287897 */ /* 0x000fe2000fffe03f */
[----:B------:R-:W-:Y:S01]  /*362e0*/  UMOV UR42, UR10 ;  /* 0x0000000a002a7c82 */ /* 0x000fe20008000000 */
[----:B------:R-:W-:Y:S01]  /*362f0*/  UMOV UR43, UR11 ;  /* 0x0000000b002b7c82 */ /* 0x000fe20008000000 */
[----:B------:R-:W-:Y:S01]  /*36300*/  UIADD3.64 UR8, UR12, 0x600, URZ ;  /* 0x000006000c087897 */ /* 0x000fe2000fffe03f */
[----:B------:R-:W2:Y:S01]  /*36310*/  LDL.LU.64 R122, [R1+0x2088] ;  /* 0x00208800017a7983 */ /* 0x000ea20000300a00 */
[----:B------:R-:W-:Y:S01]  /*36320*/  UMOV UR10, UR14 ;  /* 0x0000000e000a7c82 */ /* 0x000fe20008000000 */
[----:B------:R-:W-:Y:S01]  /*36330*/  UMOV UR11, UR15 ;  /* 0x0000000f000b7c82 */ /* 0x000fe20008000000 */
[----:B---3--:R-:W-:Y:S01]  /*36340*/  WARPGROUP.ARRIVE ;  /* 0x00000000000079c5 */ /* 0x008fe20000000000 */
[----:B------:R-:W-:Y:S01]  /*36350*/  UIADD3.64 UR36, UR12, 0x602, URZ ;  /* 0x000006020c247897 */ /* 0x000fe2000fffe03f */
[----:B------:R-:W2:Y:S04]  /*36360*/  LDL.LU.64 R120, [R1+0x2080] ;  /* 0x0020800001787983 */ /* 0x000ea80000300a00 */
[----:B------:R-:W-:Y:S01]  /*36370*/  HGMMA.64x256x8.F32.TF32 R124, gdesc[UR40], R124, gsb0 ;  /* 0x07e00000287c79f0 */ /* 0x000fe2000800287c */
[----:B------:R-:W-:Y:S01]  /*36380*/  UIADD3.64 UR32, UR12, 0x604, URZ ;  /* 0x000006040c207897 */ /* 0x000fe2000fffe03f */
[----:B------:R-:W2:Y:S01]  /*36390*/  LDL.LU.64 R118, [R1+0x2078] ;  /* 0x0020780001767983 */ /* 0x000ea20000300a00 */
[----:B------:R-:W-:-:S02]  /*363a0*/  UIADD3.64 UR28, UR12, 0xdfe, URZ ;  /* 0x00000dfe0c1c7897 */ /* 0x000fc4000fffe03f */
[----:B------:R-:W-:Y:S01]  /*363b0*/  UIADD3.64 UR24, UR12, 0xe00, URZ ;  /* 0x00000e000c187897 */ /* 0x000fe2000fffe03f */
[----:B------:R-:W2:Y:S01]  /*363c0*/  LDL.LU.64 R116, [R1+0x2070] ;  /* 0x0020700001747983 */ /* 0x000ea20000300a00 */
[----:B------:R-:W-:Y:S01]  /*363d0*/  UIADD3.64 UR20, UR12, 0xe02, URZ ;  /* 0x00000e020c147897 */ /* 0x000fe2000fffe03f */
[----:B------:R-:W-:Y:S02]  /*363e0*/  WARPGROUP.DEPBAR.LE gsb0, 0x0 ;  /* 0x00008000000079c5 */ /* 0x000fe40000010000 */
[----:B------:R-:W-:Y:S01]  /*363f0*/  WARPGROUP.ARRIVE ;  /* 0x00000000000079c5 */ /* 0x000fe20000000000 */
[----:B------:R-:W-:Y:S01]  /*36400*/  UMOV UR14, UR18 ;  /* 0x00000012000e7c82 */ /* 0x000fe20008000000 */
[----:B------:R-:W-:Y:S01]  /*36410*/  UMOV UR15, UR19 ;  /* 0x00000013000f7c82 */ /* 0x000fe20008000000 */
[----:B------:R-:W2:-:S15]  /*36420*/  LDL.LU.64 R114, [R1+0x2068] ;  /* 0x0020680001727983 */ /* 0x000e9e0000300a00 */
[----:B------:R-:W-:Y:S01]  /*36430*/  HGMMA.64x256x8.F32.TF32 R124, gdesc[UR8], R124, gsb0 ;  /* 0x07e00000087c79f0 */ /* 0x000fe2000800287c */
[----:B------:R-:W-:Y:S01]  /*36440*/  UIADD3.64 UR12, UR12, 0xe04, URZ ;  /* 0x00000e040c0c7897 */ /* 0x000fe2000fffe03f */
        /* <DEDUP_REMOVED lines=69> */
[----:B------:R-:W-:Y:S04]  /*368a0*/  STL.64 [R1], R124 ;  /* 0x0000007c01007387 */ /* 0x000fe80000100a00 */
        /* <DEDUP_REMOVED lines=64> */
[----:B------:R-:W4:Y:S04]  /*36cb0*/  LDL.LU.64 R248, [R1+0x1ef0] ;  /* 0x001ef00001f87983 */ /* 0x000f280000300a00 */
        /* <DEDUP_REMOVED lines=66> */
[----:B--2---:R-:W-:-:S06]  /*370e0*/  WARPGROUP.ARRIVE ;  /* 0x00000000000079c5 */ /* 0x004fcc0000000000 */
[----:B------:R-:W-:Y:S01]  /*370f0*/  HGMMA.64x256x8.F32.TF32 R24, gdesc[UR40], R24, gsb0 ;  /* 0x07e00000281879f0 */ /* 0x000fe20008002818 */
[----:B------:R-:W-:Y:S01]  /*37100*/  UMOV UR38, UR44 ;  /* 0x0000002c00267c82 */ /* 0x000fe20008000000 */
[----:B------:R-:W-:Y:S01]  /*37110*/  UMOV UR39, UR45 ;  /* 0x0000002d00277c82 */ /* 0x000fe20008000000 */
[----:B------:R-:W-:Y:S02]  /*37120*/  WARPGROUP.DEPBAR.LE gsb0, 0x0 ;  /* 0x00008000000079c5 */ /* 0x000fe40000010000 */
[----:B------:R-:W-:-:S15]  /*37130*/  WARPGROUP.ARRIVE ;  /* 0x00000000000079c5 */ /* 0x000fde0000000000 */
[----:B------:R-:W-:-:S08]  /*37140*/  NOP ;  /* 0x0000000000007918 */ /* 0x000fd00000000000 */
        /* <DEDUP_REMOVED lines=21> */
[----:B------:R-:W-:Y:S02]  /*372a0*/  R2UR UR52, R7 ;  /* 0x00000000073472ca */ /* 0x000fe400000e0000 */
[----:B------:R-:W-:Y:S01]  /*372b0*/  R2UR UR53, R8 ;  /* 0x00000000083572ca */ /* 0x000fe200000e0000 */
[----:B------:R-:W2:Y:S04]  /*372c0*/  LDL R7, [R1+0x18bc] ;  /* 0x0018bc0001077983 */ /* 0x000ea80000100800 */
[----:B------:R-:W4:Y:S01]  /*372d0*/  LDL.LU R8, [R1+0x1030] ;  /* 0x0010300001087983 */ /* 0x000f220000300800 */
[----:B------:R-:W-:-:S02]  /*372e0*/  WARPGROUP.DEPBAR.LE gsb0, 0x0 ;  /* 0x00008000000079c5 */ /* 0x000fc40000010000 */
[----:B------:R-:W-:-:S15]  /*372f0*/  WARPGROUP.ARRIVE ;  /* 0x00000000000079c5 */ /* 0x000fde0000000000 */
[----:B------:R-:W-:Y:S01]  /*37300*/  HGMMA.64x256x8.F32.TF32 R24, gdesc[UR24], R24, gsb0 ;  /* 0x07e00000181879f0 */ /* 0x000fe20008002818 */
[----:B------:R-:W-:Y:S01]  /*37310*/  UMOV UR14, UR48 ;  /* 0x00000030000e7c82 */ /* 0x000fe20008000000 */
[----:B------:R-:W-:Y:S01]  /*37320*/  UMOV UR15, UR49 ;  /* 0x00000031000f7c82 */ /* 0x000fe20008000000 */
[----:B------:R-:W-:Y:S02]  /*37330*/  WARPGROUP.DEPBAR.LE gsb0, 0x0 ;  /* 0x00008000000079c5 */ /* 0x000fe40000010000 */
[----:B------:R-:W-:-:S15]  /*37340*/  WARPGROUP.ARRIVE ;  /* 0x00000000000079c5 */ /* 0x000fde0000000000 */
[----:B------:R-:W-:-:S08]  /*37350*/  NOP ;  /* 0x0000000000007918 */ /* 0x000fd00000000000 */
[----:B------:R-:W-:Y:S01]  /*37360*/  HGMMA.64x256x8.F32.TF32 R24, gdesc[UR20], R24, gsb0 ;  /* 0x07e00000141879f0 */ /* 0x000fe20008002818 */
[----:B------:R-:W-:Y:S02]  /*37370*/  R2UR UR5, R6 ;  /* 0x00000000060572ca */ /* 0x000fe400000e0000 */
[----:B------:R-:W1:Y:S01]  /*37380*/  S2R R6, SR_TID.X ;  /* 0x0000000000067919 */ /* 0x000e620000002100 */
[----:B------:R-:W-:-:S04]  /*37390*/  UIADD3 UR6, UR6, 0x1, URZ ;  /* 0x0000000106067890 */ /* 0x000fc8000fffe03f */
[----:B------:R-:W-:-:S04]  /*373a0*/  UISETP.GT.AND UP2, UPT, UR6, 0x3, UPT ;  /* 0x000000030600788c */ /* 0x000fc8000bf44270 */
[----:B------:R-:W-:-:S04]  /*373b0*/  USEL UR6, UR6, URZ, !UP2 ;  /* 0x0000003f06067287 */ /* 0x000fc8000d000000 */
[----:B------:R-:W-:Y:S01]  /*373c0*/  ULEA UR10, UR6, UR61, 0x10 ;  /* 0x0000003d060a7291 */ /* 0x000fe2000f8e803f */
[----:B------:R-:W-:Y:S02]  /*373d0*/  R2UR UR4, R5 ;  /* 0x00000000050472ca */ /* 0x000fe400000e0000 */
[----:B----4-:R-:W-:-:S03]  /*373e0*/  IADD3 R8, P1, R8, R4, RZ ;  /* 0x0000000408087210 */ /* 0x010fc60007f3e0ff */
[----:B------:R-:W-:Y:S02]  /*373f0*/  IMAD.U32 R5, RZ, RZ, UR10 ;  /* 0x0000000aff057e24 */ /* 0x000fe4000f8e00ff */
[C---:B-1----:R-:W-:Y:S01]  /*37400*/  IMAD.SHL.U32 R9, R6.reuse, 0x10, RZ ;  /* 0x0000001006097824 */ /* 0x042fe200078e00ff */
[----:B------:R-:W-:-:S04]  /*37410*/  LOP3.LUT R6, R6, 0x7f, RZ, 0xc0, !PT ;  /* 0x0000007f06067812 */ /* 0x000fc800078ec0ff */
[----:B------:R-:W-:-:S05]  /*37420*/  LOP3.LUT R9, R9, 0x70, RZ, 0xc0, !PT ;  /* 0x0000007009097812 */ /* 0x000fca00078ec0ff */
[----:B------:R-:W-:Y:S01]  /*37430*/  IMAD R9, R6, 0x80, R9 ;  /* 0x0000008006097824 */ /* 0x000fe200078e0209 */
[----:B------:R-:W-:Y:S01]  /*37440*/  STL [R1+0x1030], R8 ;  /* 0x0010300801007387 */ /* 0x000fe20000100800 */
[----:B--2---:R-:W-:-:S03]  /*37450*/  R2UR UR11, R7 ;  /* 0x00000000070b72ca */ /* 0x004fc600000e0000 */
[----:B------:R-:W-:Y:S02]  /*37460*/  IADD3 R5, R9, 0x100000, R5 ;  /* 0x0010000009057810 */ /* 0x000fe40007ffe005 */
[----:B------:R-:W2:Y:S04]  /*37470*/  LDL.LU R9, [R1+0x1038] ;  /* 0x0010380001097983 */ /* 0x000ea80000300800 */
[----:B------:R-:W4:Y:S04]  /*37480*/  LDL.LU R7, [R1+0x1048] ;  /* 0x0010480001077983 */ /* 0x000f280000300800 */
[----:B------:R-:W3:Y:S01]  /*37490*/  LDL.LU R6, [R1+0x1050] ;  /* 0x0010500001067983 */ /* 0x000ee20000300800 */
[----:B------:R-:W-:-:S02]  /*374a0*/  WARPGROUP.DEPBAR.LE gsb0, 0x0 ;  /* 0x00008000000079c5 */ /* 0x000fc40000010000 */
[----:B------:R-:W-:-:S06]  /*374b0*/  WARPGROUP.ARRIVE ;  /* 0x00000000000079c5 */ /* 0x000fcc0000000000 */
[----:B------:R-:W-:Y:S03]  /*374c0*/  HGMMA.64x256x8.F32.TF32 R24, gdesc[UR12], R24, gsb0 ;  /* 0x07e000000c1879f0 */ /* 0x000fe60008002818 */
[----:B------:R-:W-:Y:S02]  /*374d0*/  WARPGROUP.DEPBAR.LE gsb0, 0x0 ;  /* 0x00008000000079c5 */ /* 0x000fe40000010000 */
[----:B------:R1:W-:Y:S04]  /*374e0*/  STL [R1+0x1cf8], R106 ;  /* 0x001cf86a01007387 */ /* 0x0003e80000100800 */
[----:B-1----:R-:W3:Y:S04]  /*374f0*/  LDL.LU R106, [R1+0x1044] ;  /* 0x00104400016a7983 */ /* 0x002ee80000300800 */
[----:B------:R1:W-:Y:S04]  /*37500*/  STL [R1+0x1cf4], R107 ;  /* 0x001cf46b01007387 */ /* 0x0003e80000100800 */
[----:B-1----:R-:W4:Y:S04]  /*37510*/  LDL.LU R107, [R1+0x1040] ;  /* 0x00104000016b7983 */ /* 0x002f280000300800 */
[----:B------:R1:W-:Y:S04]  /*37520*/  STL [R1+0x1cf0], R108 ;  /* 0x001cf06c01007387 */ /* 0x0003e80000100800 */
[----:B-1----:R-:W3:Y:S04]  /*37530*/  LDL.LU R108, [R1+0x103c] ;  /* 0x00103c00016c7983 */ /* 0x002ee80000300800 */
[----:B------:R1:W-:Y:S04]  /*37540*/  STL [R1+0x1cec], R109 ;  /* 0x001cec6d01007387 */ /* 0x0003e80000100800 */
[----:B-1----:R-:W4:Y:S04]  /*37550*/  LDL.LU R109, [R1+0x1034] ;  /* 0x00103400016d7983 */ /* 0x002f280000300800 */
[----:B------:R-:W-:Y:S04]  /*37560*/  STL [R1+0x1ce8], R110 ;  /* 0x001ce86e01007387 */ /* 0x000fe80000100800 */
[----:B------:R1:W-:Y:S04]  /*37570*/  STL [R1+0x1ce4], R111 ;  /* 0x001ce46f01007387 */ /* 0x0003e80000100800 */
[----:B-1----:R-:W3:Y:S04]  /*37580*/  LDL.LU R111, [R1+0x104c] ;  /* 0x00104c00016f7983 */ /* 0x002ee80000300800 */
[----:B------:R1:W-:Y:S04]  /*37590*/  STL [R1+0x1ce0], R112 ;  /* 0x001ce07001007387 */ /* 0x0003e80000100800 */
[----:B------:R2:W-:Y:S04]  /*375a0*/  STL [R1+0x1cdc], R113 ;  /* 0x001cdc7101007387 */ /* 0x0005e80000100800 */
[----:B------:R-:W-:Y:S04]  /*375b0*/  STL [R1+0x1cd8], R114 ;  /* 0x001cd87201007387 */ /* 0x000fe80000100800 */
[----:B------:R-:W-:Y:S04]  /*375c0*/  STL [R1+0x1cd4], R115 ;  /* 0x001cd47301007387 */ /* 0x000fe80000100800 */
[----:B------:R-:W-:Y:S04]  /*375d0*/  STL [R1+0x1cd0], R116 ;  /* 0x001cd07401007387 */ /* 0x000fe80000100800 */
[----:B------:R-:W-:Y:S04]  /*375e0*/  STL [R1+0x1ccc], R117 ;  /* 0x001ccc7501007387 */ /* 0x000fe80000100800 */
[----:B------:R-:W-:Y:S04]  /*375f0*/  STL [R1+0x1cc8], R118 ;  /* 0x001cc87601007387 */ /* 0x000fe80000100800 */
[----:B------:R-:W-:Y:S04]  /*37600*/  STL [R1+0x1cc4], R119 ;  /* 0x001cc47701007387 */ /* 0x000fe80000100800 */
        /* <DEDUP_REMOVED lines=13> */
[----:B-1----:R-:W-:-:S03]  /*376e0*/  MOV R112, R8 ;  /* 0x0000000800707202 */ /* 0x002fc60000000f00 */
[----:B------:R-:W-:Y:S04]  /*376f0*/  STL.64 [R1+0x1c50], R146 ;  /* 0x001c509201007387 */ /* 0x000fe80000100a00 */
[----:B------:R-:W-:Y:S04]  /*37700*/  STL.64 [R1+0x1c48], R148 ;  /* 0x001c489401007387 */ /* 0x000fe80000100a00 */
[----:B------:R-:W-:Y:S04]  /*37710*/  STL.64 [R1+0x1c40], R150 ;  /* 0x001c409601007387 */ /* 0x000fe80000100a00 */
[----:B------:R-:W3:Y:S04]  /*37720*/  LDL.LU R110, [R1+0x1054] ;  /* 0x00105400016e7983 */ /* 0x000ee80000300800 */
[----:B------:R-:W3:Y:S01]  /*37730*/  LDL.LU R8, [R1+0x1058] ;  /* 0x0010580001087983 */ /* 0x000ee20000300800 */
[----:B------:R-:W-:-:S04]  /*37740*/  UIMAD UR9, UR7, -0x40, UR53 ;  /* 0xffffffc0070978a4 */ /* 0x000fc8000f8e0235 */
[----:B------:R-:W-:Y:S02]  /*37750*/  UISETP.GT.AND UP1, UPT, UR9, URZ, UPT ;  /* 0x0000003f0900728c */ /* 0x000fe4000bf24270 */
[----:B------:R-:W-:Y:S02]  /*37760*/  UISETP.GE.AND UP0, UPT, UR7, UR52, UPT ;  /* 0x000000340700728c */ /* 0x000fe4000bf06270 */
[----:B------:R-:W-:-:S04]  /*37770*/  USEL UR8, URZ, 0x4, !UP1 ;  /* 0x000000043f087887 */ /* 0x000fc8000c800000 */
[----:B------:R-:W-:Y:S01]  /*37780*/  USEL UR8, UR8, URZ, !UP0 ;  /* 0x0000003f08087287 */ /* 0x000fe2000c000000 */
[----:B------:R-:W-:Y:S01]  /*37790*/  IMAD.X R252, R252, 0x1, R3, P1 ;  /* 0x00000001fcfc7824 */ /* 0x000fe200008e0603 */
[----:B------:R-:W-:Y:S04]  /*377a0*/  BAR.SYNC.DEFER_BLOCKING 0x0 ;  /* 0x0000000000007b1d */ /* 0x000fe80000010000 */
[----:B------:R-:W-:Y:S02]  /*377b0*/  ISETP.NE.U32.AND P0, PT, RZ, UR8, PT ;  /* 0x00000008ff007c0c */ /* 0x000fe4000bf05070 */
[----:B--2---:R-:W-:Y:S01]  /*377c0*/  IADD3 R9, P1, R9, R4, RZ ;  /* 0x0000000409097210 */ /* 0x004fe20007f3e0ff */
[----:B------:R-:W-:-:S04]  /*377d0*/  IMAD.MOV.U32 R113, RZ, RZ, R252 ;  /* 0x000000ffff717224 */ /* 0x000fc800078e00fc */
[----:B------:R-:W-:Y:S06]  /*377e0*/  STL [R1+0x1038], R9 ;  /* 0x0010380901007387 */ /* 0x000fec0000100800 */
[----:B------:R-:W-:Y:S01]  /*377f0*/  @!PT LDS RZ, [RZ] ;  /* 0x00000000fffff984 */ /* 0x000fe20000000800 */
[----:B------:R-:W-:Y:S01]  /*37800*/  @!PT LDS RZ, [RZ] ;  /* 0x00000000fffff984 */ /* 0x000fe20000000800 */
[----:B------:R-:W-:Y:S01]  /*37810*/  @!PT LDS RZ, [RZ] ;  /* 0x00000000fffff984 */ /* 0x000fe20000000800 */
[----:B------:R1:W-:Y:S02]  /*37820*/  LDGSTS.E [R5+-0x80000], desc[UR4][R112.64], P0 ;  /* 0x8000000070057fae */ /* 0x0003e40008121844 */
[----:B-1----:R-:W-:Y:S02]  /*37830*/  IMAD.MOV.U32 R112, RZ, RZ, R9 ;  /* 0x000000ffff707224 */ /* 0x002fe400078e0009 */
[----:B----4-:R-:W-:-:S04]  /*37840*/  IMAD.X R109, R109, 0x1, R3, P1 ;  /* 0x000000016d6d7824 */ /* 0x010fc800008e0603 */
[----:B------:R-:W-:Y:S01]  /*37850*/  IMAD.MOV.U32 R113, RZ, RZ, R109 ;  /* 0x000000ffff717224 */ /* 0x000fe200078e006d */
[----:B------:R1:W-:Y:S01]  /*37860*/  STL [R1+0x1034], R109 ;  /* 0x0010346d01007387 */ /* 0x0003e20000100800 */
[----:B------:R-:W-:Y:S01]  /*37870*/  UISETP.GT.AND UP1, UPT, UR9, 0x1, UPT ;  /* 0x000000010900788c */ /* 0x000fe2000bf24270 */
[----:B------:R-:W-:Y:S02]  /*37880*/  IADD3 R107, P1, R107, R4, RZ ;  /* 0x000000046b6b7210 */ /* 0x000fe40007f3e0ff */
[----:B------:R2:W-:Y:S04]  /*37890*/  LDGSTS.E [R5+-0x7c000], desc[UR4][R112.64], P0 ;  /* 0x8400000070057fae */ /* 0x0005e80008121844 */
[----:B-1----:R-:W4:Y:S04]  /*378a0*/  LDL.LU R109, [R1+0x105c] ;  /* 0x00105c00016d7983 */ /* 0x002f280000300800 */
[----:B------:R-:W4:Y:S01]  /*378b0*/  LDL.LU R9, [R1+0x1060] ;  /* 0x0010600001097983 */ /* 0x000f220000300800 */
[----:B------:R-:W-:-:S04]  /*378c0*/  USEL UR8, URZ, 0x4, !UP1 ;  /* 0x000000043f087887 */ /* 0x000fc8000c800000 */
[----:B------:R-:W-:Y:S01]  /*378d0*/  USEL UR8, UR8, URZ, !UP0 ;  /* 0x0000003f08087287 */ /* 0x000fe2000c000000 */
[----:B------:R-:W-:Y:S01]  /*378e0*/  IADD3 R7, P2, R7, R4, RZ ;  /* 0x0000000407077210 */ /* 0x000fe20007f5e0ff */
[----:B---3--:R-:W-:-:S04]  /*378f0*/  IMAD.X R108, R108, 0x1, R3, P1 ;  /* 0x000000016c6c7824 */ /* 0x008fc800008e0603 */
[----:B------:R-:W-:Y:S01]  /*37900*/  ISETP.NE.U32.AND P0, PT, RZ, UR8, PT ;  /* 0x00000008ff007c0c */ /* 0x000fe2000bf05070 */
[----:B------:R-:W-:Y:S01]  /*37910*/  IMAD.X R106, R106, 0x1, R3, P2 ;  /* 0x000000016a6a7824 */ /* 0x000fe200010e0603 */
[----:B------:R-:W-:Y:S01]  /*37920*/  IADD3 R6, P3, R6, R4, RZ ;  /* 0x0000000406067210 */ /* 0x000fe20007f7e0ff */
[----:B------:R1:W-:Y:S01]  /*37930*/  STL [R1+0x1040], R107 ;  /* 0x0010406b01007387 */ /* 0x0003e20000100800 */
[----:B--2---:R-:W-:Y:S02]  /*37940*/  IMAD.MOV.U32 R112, RZ, RZ, R107 ;  /* 0x000000ffff707224 */ /* 0x004fe400078e006b */
[----:B------:R-:W-:Y:S01]  /*37950*/  IMAD.MOV.U32 R113, RZ, RZ, R108 ;  /* 0x000000ffff717224 */ /* 0x000fe200078e006c */
[----:B------:R-:W-:Y:S01]  /*37960*/  STL [R1+0x103c], R108 ;  /* 0x00103c6c01007387 */ /* 0x000fe20000100800 */
[----:B------:R-:W-:-:S03]  /*37970*/  IMAD.X R111, R111, 0x1, R3, P3 ;  /* 0x000000016f6f7824 */ /* 0x000fc600018e0603 */
[----:B------:R2:W-:Y:S04]  /*37980*/  STL [R1+0x1048], R7 ;  /* 0x0010480701007387 */ /* 0x0005e80000100800 */
[----:B------:R3:W-:Y:S04]  /*37990*/  STL [R1+0x1044], R106 ;  /* 0x0010446a01007387 */ /* 0x0007e80000100800 */
[----:B------:R3:W-:Y:S04]  /*379a0*/  STL [R1+0x1050], R6 ;  /* 0x0010500601007387 */ /* 0x0007e80000100800 */
[----:B-1----:R-:W4:Y:S04]  /*379b0*/  LDL.LU R107, [R1+0x1068] ;  /* 0x00106800016b7983 */ /* 0x002f280000300800 */
[----:B------:R1:W-:Y:S04]  /*379c0*/  LDGSTS.E [R5+-0x7fffc], desc[UR4][R112.64], P0 ;  /* 0x8000400070057fae */ /* 0x0003e80008121844 */
[----:B------:R3:W-:Y:S01]  /*379d0*/  STL [R1+0x104c], R111 ;  /* 0x00104c6f01007387 */ /* 0x0007e20000100800 */
[----:B-1----:R-:W-:-:S02]  /*379e0*/  IMAD.MOV.U32 R112, RZ, RZ, R7 ;  /* 0x000000ffff707224 */ /* 0x002fc400078e0007 */
[----:B------:R-:W-:Y:S01]  /*379f0*/  IMAD.MOV.U32 R113, RZ, RZ, R106 ;  /* 0x000000ffff717224 */ /* 0x000fe200078e006a */
[----:B--2---:R-:W2:Y:S04]  /*37a00*/  LDL.LU R7, [R1+0x1230] ;  /* 0x0012300001077983 */ /* 0x004ea80000300800 */
[----:B------:R-:W2:Y:S04]  /*37a10*/  LDL.LU R108, [R1+0x1064] ;  /* 0x00106400016c7983 */ /* 0x000ea80000300800 */
[----:B------:R1:W-:Y:S04]  /*37a20*/  LDGSTS.E [R5+-0x7bffc], desc[UR4][R112.64], P0 ;  /* 0x8400400070057fae */ /* 0x0003e80008121844 */
[----:B---3--:R-:W3:Y:S01]  /*37a30*/  LDL.LU R106, [R1+0x122c] ;  /* 0x00122c00016a7983 */ /* 0x008ee20000300800 */
[----:B-1----:R-:W-:-:S03]  /*37a40*/  IMAD.MOV.U32 R112, RZ, RZ, R6 ;  /* 0x000000ffff707224 */ /* 0x002fc600078e0006 */
[----:B------:R-:W3:Y:S01]  /*37a50*/  LDL.LU R6, [R1+0x1238] ;  /* 0x0012380001067983 */ /* 0x000ee20000300800 */
[----:B------:R-:W-:Y:S01]  /*37a60*/  IMAD.MOV.U32 R113, RZ, RZ, R111 ;  /* 0x000000ffff717224 */ /* 0x000fe200078e006f */
[----:B------:R-:W-:Y:S01]  /*37a70*/  UISETP.GT.AND UP1, UPT, UR9, 0x2, UPT ;  /* 0x000000020900788c */ /* 0x000fe2000bf24270 */
[----:B------:R-:W-:-:S05]  /*37a80*/  IADD3 R8, P0, R8, R4, RZ ;  /* 0x0000000408087210 */ /* 0x000fca0007f1e0ff */
[----:B------:R-:W-:Y:S01]  /*37a90*/  IMAD.X R110, R110, 0x1, R3, P0 ;  /* 0x000000016e6e7824 */ /* 0x000fe200000e0603 */
[----:B------:R-:W-:Y:S03]  /*37aa0*/  STL [R1+0x1058], R8 ;  /* 0x0010580801007387 */ /* 0x000fe60000100800 */
[----:B------:R-:W-:Y:S01]  /*37ab0*/  IMAD.MOV.U32 R111, RZ, RZ, R110 ;  /* 0x000000ffff6f7224 */ /* 0x000fe200078e006e */
[----:B------:R1:W-:Y:S02]  /*37ac0*/  STL [R1+0x1054], R110 ;  /* 0x0010546e01007387 */ /* 0x0003e40000100800 */
[----:B-1----:R-:W-:Y:S02]  /*37ad0*/  IMAD.MOV.U32 R110, RZ, RZ, R8 ;  /* 0x000000ffff6e7224 */ /* 0x002fe400078e0008 */
[----:B------:R-:W3:Y:S01]  /*37ae0*/  LDL.LU R8, [R1+0x1234] ;  /* 0x0012340001087983 */ /* 0x000ee20000300800 */
[----:B------:R-:W-:-:S04]  /*37af0*/  USEL UR8, URZ, 0x4, !UP1 ;  /* 0x000000043f087887 */ /* 0x000fc8000c800000 */
[----:B------:R-:W-:Y:S02]  /*37b00*/  USEL UR8, UR8, URZ, !UP0 ;  /* 0x0000003f08087287 */ /* 0x000fe4000c000000 */
[----:B------:R-:W-:-:S04]  /*37b10*/  UISETP.GT.AND UP1, UPT, UR9, 0x3, UPT ;  /* 0x000000030900788c */ /* 0x000fc8000bf24270 */
[----:B------:R-:W-:Y:S01]  /*37b20*/  ISETP.NE.U32.AND P1, PT, RZ, UR8, PT ;  /* 0x00000008ff007c0c */ /* 0x000fe2000bf25070 */
[----:B------:R-:W-:-:S04]  /*37b30*/  USEL UR8, URZ, 0x4, !UP1 ;  /* 0x000000043f087887 */ /* 0x000fc8000c800000 */
[----:B------:R-:W-:-:S08]  /*37b40*/  USEL UR8, UR8, URZ, !UP0 ;  /* 0x0000003f08087287 */ /* 0x000fd0000c000000 */
[----:B------:R-:W-:Y:S01]  /*37b50*/  LDGSTS.E [R5+-0x7fff8], desc[UR4][R112.64], P1 ;  /* 0x8000800070057fae */ /* 0x000fe20008921844 */
[----:B------:R-:W-:-:S03]  /*37b60*/  ISETP.NE.U32.AND P0, PT, RZ, UR8, PT ;  /* 0x00000008ff007c0c */ /* 0x000fc6000bf05070 */
[----:B------:R1:W-:Y:S01]  /*37b70*/  LDGSTS.E [R5+-0x7bff8], desc[UR4][R110.64], P1 ;  /* 0x840080006e057fae */ /* 0x0003e20008921844 */
[----:B----4-:R-:W-:-:S05]  /*37b80*/  IADD3 R9, P1, R9, R4, RZ ;  /* 0x0000000409097210 */ /* 0x010fca0007f3e0ff */
[----:B------:R-:W-:Y:S02]  /*37b90*/  IMAD.X R109, R109, 0x1, R3, P1 ;  /* 0x000000016d6d7824 */ /* 0x000fe400008e0603 */
[----:B-1----:R-:W-:Y:S02]  /*37ba0*/  IMAD.MOV.U32 R110, RZ, RZ, R9 ;  /* 0x000000ffff6e7224 */ /* 0x002fe400078e0009 */
[----:B------:R-:W-:Y:S01]  /*37bb0*/  IMAD.MOV.U32 R111, RZ, RZ, R109 ;  /* 0x000000ffff6f7224 */ /* 0x000fe200078e006d */
[----:B------:R-:W-:Y:S04]  /*37bc0*/  STL [R1+0x1060], R9 ;  /* 0x0010600901007387 */ /* 0x000fe80000100800 */
[----:B------:R1:W-:Y:S04]  /*37bd0*/  STL [R1+0x105c], R109 ;  /* 0x00105c6d01007387 */ /* 0x0003e80000100800 */
[----:B------:R-:W4:Y:S04]  /*37be0*/  LDL.LU R112, [R1+0x1240] ;  /* 0x0012400001707983 */ /* 0x000f280000300800 */
[----:B------:R-:W-:Y:S04]  /*37bf0*/  LDGSTS.E [R5+-0x7fff4], desc[UR4][R110.64], P0 ;  /* 0x8000c0006e057fae */ /* 0x000fe80008121844 */
[----:B------:R-:W4:Y:S04]  /*37c00*/  LDL.LU R113, [R1+0x123c] ;  /* 0x00123c0001717983 */ /* 0x000f280000300800 */
[----:B------:R-:W4:Y:S04]  /*37c10*/  LDL.LU R111, [R1+0x1244] ;  /* 0x00124400016f7983 */ /* 0x000f280000300800 */
[----:B------:R-:W4:Y:S04]  /*37c20*/  LDL.LU R110, [R1+0x1248] ;  /* 0x00124800016e7983 */ /* 0x000f280000300800 */
[----:B-1----:R-:W4:Y:S04]  /*37c30*/  LDL.LU R109, [R1+0x124c] ;  /* 0x00124c00016d7983 */ /* 0x002f280000300800 */
[----:B------:R-:W4:Y:S01]  /*37c40*/  LDL.LU R9, [R1+0x1250] ;  /* 0x0012500001097983 */ /* 0x000f220000300800 */
[----:B------:R-:W-:Y:S01]  /*37c50*/  UISETP.GT.AND UP1, UPT, UR9, 0x20, UPT ;  /* 0x000000200900788c */ /* 0x000fe2000bf24270 */
[----:B------:R-:W-:-:S03]  /*37c60*/  IADD3 R107, P2, R107, R4, RZ ;  /* 0x000000046b6b7210 */ /* 0x000fc60007f5e0ff */
[----:B------:R-:W-:Y:S01]  /*37c70*/  USEL UR8, URZ, 0x4, !UP1 ;  /* 0x000000043f087887 */ /* 0x000fe2000c800000 */
[----:B--2---:R-:W-:-:S03]  /*37c80*/  IADD3 R7, P3, R7, R4, RZ ;  /* 0x0000000407077210 */ /* 0x004fc60007f7e0ff */
[----:B------:R-:W-:Y:S01]  /*37c90*/  USEL UR8, UR8, URZ, !UP0 ;  /* 0x0000003f08087287 */ /* 0x000fe2000c000000 */
[----:B------:R-:W-:Y:S01]  /*37ca0*/  IADD3.X R108, R108, R3, RZ, P2, !PT ;  /* 0x000000036c6c7210 */ /* 0x000fe200017fe4ff */
[----:B------:R-:W-:Y:S01]  /*37cb0*/  IMAD.MOV.U32 R114, RZ, RZ, R107 ;  /* 0x000000ffff727224 */ /* 0x000fe200078e006b */
[----:B------:R1:W-:Y:S03]  /*37cc0*/  STL [R1+0x1068], R107 ;  /* 0x0010686b01007387 */ /* 0x0003e60000100800 */
[----:B------:R-:W-:Y:S01]  /*37cd0*/  ISETP.NE.U32.AND P1, PT, RZ, UR8, PT ;  /* 0x00000008ff007c0c */ /* 0x000fe2000bf25070 */
[----:B------:R-:W-:Y:S02]  /*37ce0*/  IMAD.MOV.U32 R115, RZ, RZ, R108 ;  /* 0x000000ffff737224 */ /* 0x000fe400078e006c */
[----:B---3--:R-:W-:Y:S01]  /*37cf0*/  IMAD.X R106, R106, 0x1, R3, P3 ;  /* 0x000000016a6a7824 */ /* 0x008fe200018e0603 */
[----:B------:R2:W-:Y:S03]  /*37d00*/  STL [R1+0x1064], R108 ;  /* 0x0010646c01007387 */ /* 0x0005e60000100800 */
[----:B-1----:R-:W-:Y:S01]  /*37d10*/  IMAD.MOV.U32 R107, RZ, RZ, R106 ;  /* 0x000000ffff6b7224 */ /* 0x002fe200078e006a */
[----:B------:R-:W-:Y:S04]  /*37d20*/  STL [R1+0x1230], R7 ;  /* 0x0012300701007387 */ /* 0x000fe80000100800 */
[----:B------:R1:W-:Y:S04]  /*37d30*/  STL [R1+0x122c], R106 ;  /* 0x00122c6a01007387 */ /* 0x0003e80000100800 */
[----:B------:R-:W-:Y:S01]  /*37d40*/  LDGSTS.E [R5+-0x7bff4], desc[UR4][R114.64], P0 ;  /* 0x8400c00072057fae */ /* 0x000fe20008121844 */
[----:B------:R-:W-:-:S03]  /*37d50*/  IADD3 R6, P0, R6, R4, RZ ;  /* 0x0000000406067210 */ /* 0x000fc60007f1e0ff */
[----:B--2---:R-:W2:Y:S01]  /*37d60*/  LDL.LU R108, [R1+0x1254] ;  /* 0x00125400016c7983 */ /* 0x004ea20000300800 */
[----:B-1----:R-:W-:-:S03]  /*37d70*/  IMAD.MOV.U32 R106, RZ, RZ, R7 ;  /* 0x000000ffff6a7224 */ /* 0x002fc600078e0007 */
[----:B------:R-:W3:Y:S04]  /*37d80*/  LDL.LU R7, [R1+0x1258] ;  /* 0x0012580001077983 */ /* 0x000ee80000300800 */
[----:B------:R1:W-:Y:S04]  /*37d90*/  LDGSTS.E [R5+-0x78000], desc[UR4][R106.64], P1 ;  /* 0x880000006a057fae */ /* 0x0003e80008921844 */
[----:B------:R-:W-:Y:S01]  /*37da0*/  STL [R1+0x1238], R6 ;  /* 0x0012380601007387 */ /* 0x000fe20000100800 */
[----:B-1----:R-:W-:Y:S02]  /*37db0*/  IMAD.MOV.U32 R106, RZ, RZ, R6 ;  /* 0x000000ffff6a7224 */ /* 0x002fe400078e0006 */
[----:B------:R-:W-:-:S04]  /*37dc0*/  IMAD.X R8, R8, 0x1, R3, P0 ;  /* 0x0000000108087824 */ /* 0x000fc800000e0603 */
[----:B------:R-:W-:Y:S01]  /*37dd0*/  IMAD.MOV.U32 R107, RZ, RZ, R8 ;  /* 0x000000ffff6b7224 */ /* 0x000fe200078e0008 */
[----:B------:R1:W-:Y:S04]  /*37de0*/  STL [R1+0x1234], R8 ;  /* 0x0012340801007387 */ /* 0x0003e80000100800 */
[----:B------:R-:W-:Y:S04]  /*37df0*/  LDGSTS.E [R5+-0x74000], desc[UR4][R106.64], P1 ;  /* 0x8c0000006a057fae */ /* 0x000fe80008921844 */
[----:B------:R-:W2:Y:S04]  /*37e00*/  LDL.LU R107, [R1+0x125c] ;  /* 0x00125c00016b7983 */ /* 0x000ea80000300800 */
[----:B------:R-:W2:Y:S04]  /*37e10*/  LDL.LU R106, [R1+0x1260] ;  /* 0x00126000016a7983 */ /* 0x000ea80000300800 */
[----:B-1----:R-:W2:Y:S04]  /*37e20*/  LDL.LU R8, [R1+0x1264] ;  /* 0x0012640001087983 */ /* 0x002ea80000300800 */
[----:B------:R-:W2:Y:S01]  /*37e30*/  LDL.LU R6, [R1+0x1268] ;  /* 0x0012680001067983 */ /* 0x000ea20000300800 */
[----:B------:R-:W-:-:S04]  /*37e40*/  UISETP.GT.AND UP1, UPT, UR9, 0x21, UPT ;  /* 0x000000210900788c */ /* 0x000fc8000bf24270 */
[----:B------:R-:W-:-:S04]  /*37e50*/  USEL UR8, URZ, 0x4, !UP1 ;  /* 0x000000043f087887 */ /* 0x000fc8000c800000 */
[----:B------:R-:W-:Y:S02]  /*37e60*/  USEL UR8, UR8, URZ, !UP0 ;  /* 0x0000003f08087287 */ /* 0x000fe4000c000000 */
[----:B------:R-:W-:-:S04]  /*37e70*/  UISETP.GT.AND UP1, UPT, UR9, 0x22, UPT ;  /* 0x000000220900788c */ /* 0x000fc8000bf24270 */
[----:B------:R-:W-:Y:S01]  /*37e80*/  ISETP.NE.U32.AND P0, PT, RZ, UR8, PT ;  /* 0x00000008ff007c0c */ /* 0x000fe2000bf05070 */
[----:B------:R-:W-:-:S04]  /*37e90*/  USEL UR8, URZ, 0x4, !UP1 ;  /* 0x000000043f087887 */ /* 0x000fc8000c800000 */
[----:B------:R-:W-:Y:S01]  /*37ea0*/  USEL UR8, UR8, URZ, !UP0 ;  /* 0x0000003f08087287 */ /* 0x000fe2000c000000 */
[----:B----4-:R-:W-:-:S05]  /*37eb0*/  IADD3 R112, P1, R112, R4, RZ ;  /* 0x0000000470707210 */ /* 0x010fca0007f3e0ff */
[----:B------:R-:W-:Y:S01]  /*37ec0*/  IMAD.X R113, R113, 0x1, R3, P1 ;  /* 0x0000000171717824 */ /* 0x000fe200008e0603 */
[----:B------:R-:W-:Y:S01]  /*37ed0*/  ISETP.NE.U32.AND P1, PT, RZ, UR8, PT ;  /* 0x00000008ff007c0c */ /* 0x000fe2000bf25070 */
[----:B------:R-:W-:Y:S01]  /*37ee0*/  STL [R1+0x1240], R112 ;  /* 0x0012407001007387 */ /* 0x000fe20000100800 */
[----:B------:R-:W-:-:S03]  /*37ef0*/  IADD3 R110, P2, R110, R4, RZ ;  /* 0x000000046e6e7210 */ /* 0x000fc60007f5e0ff */
[----:B------:R-:W-:Y:S02]  /*37f00*/  STL [R1+0x123c], R113 ;  /* 0x00123c7101007387 */ /* 0x000fe40000100800 */
[--C-:B------:R-:W-:Y:S01]  /*37f10*/  IMAD.X R111, R111, 0x1, R3.reuse, P2 ;  /* 0x000000016f6f7824 */ /* 0x100fe200010e0603 */
[----:B------:R-:W-:Y:S01]  /*37f20*/  IADD3 R9, P3, R9, R4, RZ ;  /* 0x0000000409097210 */ /* 0x000fe20007f7e0ff */
[----:B------:R1:W-:Y:S04]  /*37f30*/  STL [R1+0x1248], R110 ;  /* 0x0012486e01007387 */ /* 0x0003e80000100800 */
[----:B------:R-:W-:Y:S01]  /*37f40*/  IMAD.X R109, R109, 0x1, R3, P3 ;  /* 0x000000016d6d7824 */ /* 0x000fe200018e0603 */
[----:B------:R-:W-:Y:S04]  /*37f50*/  LDGSTS.E [R5+-0x77ffc], desc[UR4][R112.64], P0 ;  /* 0x8800400070057fae */ /* 0x000fe80008121844 */
[----:B------:R4:W-:Y:S04]  /*37f60*/  STL [R1+0x1244], R111 ;  /* 0x0012446f01007387 */ /* 0x0009e80000100800 */
[----:B------:R4:W-:Y:S04]  /*37f70*/  STL [R1+0x1250], R9 ;  /* 0x0012500901007387 */ /* 0x0009e80000100800 */
[----:B------:R1:W-:Y:S04]  /*37f80*/  LDGSTS.E [R5+-0x73ffc], desc[UR4][R110.64], P0 ;  /* 0x8c0040006e057fae */ /* 0x0003e80008121844 */
[----:B------:R2:W-:Y:S01]  /*37f90*/  STL [R1+0x124c], R109 ;  /* 0x00124c6d01007387 */ /* 0x0005e20000100800 */
[----:B-1----:R-:W-:-:S02]  /*37fa0*/  IMAD.MOV.U32 R110, RZ, RZ, R9 ;  /* 0x000000ffff6e7224 */ /* 0x002fc400078e0009 */
[----:B----4-:R-:W-:Y:S01]  /*37fb0*/  IMAD.MOV.U32 R111, RZ, RZ, R109 ;  /* 0x000000ffff6f7224 */ /* 0x010fe200078e006d */
[----:B------:R-:W4:Y:S04]  /*37fc0*/  LDL.LU R9, [R1+0x1070] ;  /* 0x0010700001097983 */ /* 0x000f280000300800 */
[----:B------:R-:W-:Y:S04]  /*37fd0*/  LDGSTS.E [R5+-0x77ff8], desc[UR4][R110.64], P1 ;  /* 0x880080006e057fae */ /* 0x000fe80008921844 */
[----:B------:R-:W4:Y:S01]  /*37fe0*/  LDL.LU R110, [R1+0x106c] ;  /* 0x00106c00016e7983 */ /* 0x000f220000300800 */
[----:B---3--:R-:W-:Y:S01]  /*37ff0*/  IADD3 R7, P0, R7, R4, RZ ;  /* 0x0000000407077210 */ /* 0x008fe20007f1e0ff */
[----:B------:R-:W-:-:S04]  /*38000*/  UISETP.GT.AND UP1, UPT, UR9, 0x23, UPT ;  /* 0x000000230900788c */ /* 0x000fc8000bf24270 */
[----:B--2---:R-:W-:Y:S01]  /*38010*/  IMAD.X R108, R108, 0x1, R3, P0 ;  /* 0x000000016c6c7824 */ /* 0x004fe200000e0603 */
[----:B------:R-:W-:Y:S01]  /*38020*/  USEL UR8, URZ, 0x4, !UP1 ;  /* 0x000000043f087887 */ /* 0x000fe2000c800000 */
[----:B------:R-:W-:Y:S02]  /*38030*/  STL [R1+0x1258], R7 ;  /* 0x0012580701007387 */ /* 0x000fe40000100800 */
[----:B------:R-:W-:Y:S01]  /*38040*/  IMAD.MOV.U32 R109, RZ, RZ, R108 ;  /* 0x000000ffff6d7224 */ /* 0x000fe200078e006c */
[----:B------:R-:W-:Y:S01]  /*38050*/  USEL UR8, UR8, URZ, !UP0 ;  /* 0x0000003f08087287 */ /* 0x000fe2000c000000 */
[----:B------:R1:W-:Y:S05]  /*38060*/  STL [R1+0x1254], R108 ;  /* 0x0012546c01007387 */ /* 0x0003ea0000100800 */
[----:B------:R-:W-:Y:S01]  /*38070*/  ISETP.NE.U32.AND P0, PT, RZ, UR8, PT ;  /* 0x00000008ff007c0c */ /* 0x000fe2000bf05070 */
[----:B-1----:R-:W-:-:S02]  /*38080*/  IMAD.MOV.U32 R108, RZ, RZ, R7 ;  /* 0x000000ffff6c7224 */ /* 0x002fc400078e0007 */
[----:B------:R-:W2:Y:S04]  /*38090*/  LDL.LU R7, [R1+0x1078] ;  /* 0x0010780001077983 */ /* 0x000ea80000300800 */
[----:B------:R-:W-:Y:S04]  /*380a0*/  LDGSTS.E [R5+-0x73ff8], desc[UR4][R108.64], P1 ;  /* 0x8c0080006c057fae */ /* 0x000fe80008921844 */
[----:B------:R-:W3:Y:S01]  /*380b0*/  LDL.LU R109, [R1+0x1074] ;  /* 0x00107400016d7983 */ /* 0x000ee20000300800 */
[-C--:B------:R-:W-:Y:S02]  /*380c0*/  IADD3 R106, P1, R106, R4.reuse, RZ ;  /* 0x000000046a6a7210 */ /* 0x080fe40007f3e0ff */
[----:B------:R-:W-:-:S03]  /*380d0*/  IADD3 R6, P2, R6, R4, RZ ;  /* 0x0000000406067210 */ /* 0x000fc60007f5e0ff */
[--C-:B------:R-:W-:Y:S01]  /*380e0*/  IMAD.X R107, R107, 0x1, R3.reuse, P1 ;  /* 0x000000016b6b7824 */ /* 0x100fe200008e0603 */
[----:B------:R-:W-:Y:S01]  /*380f0*/  STL [R1+0x1260], R106 ;  /* 0x0012606a01007387 */ /* 0x000fe20000100800 */
[----:B------:R-:W-:-:S03]  /*38100*/  IMAD.X R8, R8, 0x1, R3, P2 ;  /* 0x0000000108087824 */ /* 0x000fc600010e0603 */
[----:B------:R1:W-:Y:S01]  /*38110*/  STL [R1+0x125c], R107 ;  /* 0x00125c6b01007387 */ /* 0x0003e20000100800 */
[----:B------:R-:W-:-:S03]  /*38120*/  IMAD.MOV.U32 R112, RZ, RZ, R6 ;  /* 0x000000ffff707224 */ /* 0x000fc600078e0006 */
[----:B------:R-:W-:Y:S01]  /*38130*/  STL [R1+0x1268], R6 ;  /* 0x0012680601007387 */ /* 0x000fe20000100800 */
[----:B------:R-:W-:-:S03]  /*38140*/  MOV R113, R8 ;  /* 0x0000000800717202 */ /* 0x000fc60000000f00 */
[----:B------:R-:W-:Y:S04]  /*38150*/  LDGSTS.E [R5+-0x77ff4], desc[UR4][R106.64], P0 ;  /* 0x8800c0006a057fae */ /* 0x000fe80008121844 */
[----:B------:R1:W-:Y:S04]  /*38160*/  STL [R1+0x1264], R8 ;  /* 0x0012640801007387 */ /* 0x0003e80000100800 */
[----:B------:R1:W-:Y:S04]  /*38170*/  LDGSTS.E [R5+-0x73ff4], desc[UR4][R112.64], P0 ;  /* 0x8c00c00070057fae */ /* 0x0003e80008121844 */
[----:B-1----:R-:W3:Y:S04]  /*38180*/  LDL.LU R107, [R1+0x1080] ;  /* 0x00108000016b7983 */ /* 0x002ee80000300800 */
[----:B------:R-:W3:Y:S04]  /*38190*/  LDL.LU R108, [R1+0x107c] ;  /* 0x00107c00016c7983 */ /* 0x000ee80000300800 */
[----:B------:R-:W3:Y:S04]  /*381a0*/  LDL.LU R106, [R1+0x1084] ;  /* 0x00108400016a7983 */ /* 0x000ee80000300800 */
[----:B------:R-:W3:Y:S01]  /*381b0*/  LDL.LU R8, [R1+0x1088] ;  /* 0x0010880001087983 */ /* 0x000ee20000300800 */
[----:B------:R-:W1:Y:S03]  /*381c0*/  S2R R113, SR_TID.X ;  /* 0x0000000000717919 */ /* 0x000e660000002100 */
[----:B------:R-:W3:Y:S04]  /*381d0*/  LDL.LU R111, [R1+0x108c] ;  /* 0x00108c00016f7983 */ /* 0x000ee80000300800 */
[----:B------:R-:W3:Y:S01]  /*381e0*/  LDL.LU R6, [R1+0x1090] ;  /* 0x0010900001067983 */ /* 0x000ee20000300800 */
[----:B------:R-:W-:-:S02]  /*381f0*/  IMAD.U32 R5, RZ, RZ, UR10 ;  /* 0x0000000aff057e24 */ /* 0x000fc4000f8e00ff */
[C---:B-1----:R-:W-:Y:S01]  /*38200*/  IMAD.SHL.U32 R112, R113.reuse, 0x10, RZ ;  /* 0x0000001071707824 */ /* 0x042fe200078e00ff */
[----:B------:R-:W-:-:S04]  /*38210*/  LOP3.LUT R113, R113, 0x7f, RZ, 0xc0, !PT ;  /* 0x0000007f71717812 */ /* 0x000fc800078ec0ff */
[----:B------:R-:W-:-:S05]  /*38220*/  LOP3.LUT R112, R112, 0x70, RZ, 0xc0, !PT ;  /* 0x0000007070707812 */ /* 0x000fca00078ec0ff */
[----:B------:R-:W-:-:S05]  /*38230*/  IMAD R112, R113, 0x80, R112 ;  /* 0x0000008071707824 */ /* 0x000fca00078e0270 */
[----:B------:R-:W-:-:S04]  /*38240*/  LOP3.LUT R112, R112, 0x10, RZ, 0x3c, !PT ;  /* 0x0000001070707812 */ /* 0x000fc800078e3cff */
[----:B------:R-:W-:Y:S02]  /*38250*/  IADD3 R5, R112, 0x100000, R5 ;  /* 0x0010000070057810 */ /* 0x000fe40007ffe005 */
[----:B----4-:R-:W-:-:S05]  /*38260*/  IADD3 R9, P1, R9, R4, RZ ;  /* 0x0000000409097210 */ /* 0x010fca0007f3e0ff */
[----:B------:R-:W-:Y:S01]  /*38270*/  STL [R1+0x1070], R9 ;  /* 0x0010700901007387 */ /* 0x000fe20000100800 */
[----:B------:R-:W-:Y:S02]  /*38280*/  IMAD.MOV.U32 R112, RZ, RZ, R9 ;  /* 0x000000ffff707224 */ /* 0x000fe400078e0009 */
[----:B------:R-:W-:-:S04]  /*38290*/  IMAD.X R110, R110, 0x1, R3, P1 ;  /* 0x000000016e6e7824 */ /* 0x000fc800008e0603 */
[----:B------:R-:W-:Y:S01]  /*382a0*/  IMAD.MOV.U32 R113, RZ, RZ, R110 ;  /* 0x000000ffff717224 */ /* 0x000fe200078e006e */
[----:B------:R1:W-:Y:S04]  /*382b0*/  STL [R1+0x106c], R110 ;  /* 0x00106c6e01007387 */ /* 0x0003e80000100800 */
[----:B-1----:R-:W4:Y:S04]  /*382c0*/  LDL.LU R110, [R1+0x1094] ;  /* 0x00109400016e7983 */ /* 0x002f280000300800 */
[----:B------:R-:W4:Y:S01]  /*382d0*/  LDL.LU R9, [R1+0x1098] ;  /* 0x0010980001097983 */ /* 0x000f220000300800 */
[----:B------:R-:W-:-:S04]  /*382e0*/  UISETP.GT.AND UP1, UPT, UR9, 0x4, UPT ;  /* 0x000000040900788c */ /* 0x000fc8000bf24270 */
[----:B------:R-:W-:-:S04]  /*382f0*/  USEL UR8, URZ, 0x4, !UP1 ;  /* 0x000000043f087887 */ /* 0x000fc8000c800000 */
[----:B------:R-:W-:Y:S01]  /*38300*/  USEL UR8, UR8, URZ, !UP0 ;  /* 0x0000003f08087287 */ /* 0x000fe2000c000000 */
[----:B--2---:R-:W-:-:S05]  /*38310*/  IADD3 R7, P1, R7, R4, RZ ;  /* 0x0000000407077210 */ /* 0x004fca0007f3e0ff */
[----:B------:R-:W-:Y:S01]  /*38320*/  ISETP.NE.U32.AND P0, PT, RZ, UR8, PT ;  /* 0x00000008ff007c0c */ /* 0x000fe2000bf05070 */
[----:B------:R-:W-:Y:S01]  /*38330*/  UISETP.GT.AND UP1, UPT, UR9, 0x5, UPT ;  /* 0x000000050900788c */ /* 0x000fe2000bf24270 */
[----:B------:R-:W-:Y:S01]  /*38340*/  STL [R1+0x1078], R7 ;  /* 0x0010780701007387 */ /* 0x000fe20000100800 */
[----:B---3--:R-:W-:Y:S02]  /*38350*/  IMAD.X R109, R109, 0x1, R3, P1 ;  /* 0x000000016d6d7824 */ /* 0x008fe400008e0603 */
[----:B------:R-:W-:-:S03]  /*38360*/  USEL UR8, URZ, 0x4, !UP1 ;  /* 0x000000043f087887 */ /* 0x000fc6000c800000 */
[----:B------:R1:W-:Y:S05]  /*38370*/  STL [R1+0x1074], R109 ;  /* 0x0010746d01007387 */ /* 0x0003ea0000100800 */
[----:B------:R2:W-:Y:S01]  /*38380*/  LDGSTS.E [R5+-0x80000], desc[UR4][R112.64], P0 ;  /* 0x8000000070057fae */ /* 0x0005e20008121844 */
[----:B------:R-:W-:Y:S01]  /*38390*/  USEL UR8, UR8, URZ, !UP0 ;  /* 0x0000003f08087287 */ /* 0x000fe2000c000000 */
[----:B--2---:R-:W-:Y:S02]  /*383a0*/  IMAD.MOV.U32 R113, RZ, RZ, R109 ;  /* 0x000000ffff717224 */ /* 0x004fe400078e006d */
[----:B------:R-:W-:Y:S01]  /*383b0*/  IMAD.MOV.U32 R112, RZ, RZ, R7 ;  /* 0x000000ffff707224 */ /* 0x000fe200078e0007 */
[----:B-1----:R-:W2:Y:S04]  /*383c0*/  LDL.LU R109, [R1+0x109c] ;  /* 0x00109c00016d7983 */ /* 0x002ea80000300800 */
[----:B------:R-:W3:Y:S04]  /*383d0*/  LDL.LU R7, [R1+0x10a0] ;  /* 0x0010a00001077983 */ /* 0x000ee80000300800 */
[----:B------:R1:W-:Y:S01]  /*383e0*/  LDGSTS.E [R5+-0x7c000], desc[UR4][R112.64], P0 ;  /* 0x8400000070057fae */ /* 0x0003e20008121844 */
[----:B------:R-:W-:-:S02]  /*383f0*/  ISETP.NE.U32.AND P0, PT, RZ, UR8, PT ;  /* 0x00000008ff007c0c */ /* 0x000fc4000bf05070 */
[----:B------:R-:W-:-:S05]  /*38400*/  IADD3 R107, P1, R107, R4, RZ ;  /* 0x000000046b6b7210 */ /* 0x000fca0007f3e0ff */
[----:B------:R-:W-:Y:S01]  /*38410*/  IMAD.X R108, R108, 0x1, R3, P1 ;  /* 0x000000016c6c7824 */ /* 0x000fe200008e0603 */
[-C--:B------:R-:W-:Y:S01]  /*38420*/  IADD3 R8, P2, R8, R4.reuse, RZ ;  /* 0x0000000408087210 */ /* 0x080fe20007f5e0ff */
[----:B------:R1:W-:Y:S02]  /*38430*/  STL [R1+0x1080], R107 ;  /* 0x0010806b01007387 */ /* 0x0003e40000100800 */
[----:B-1----:R-:W-:Y:S02]  /*38440*/  IMAD.MOV.U32 R112, RZ, RZ, R107 ;  /* 0x000000ffff707224 */ /* 0x002fe400078e006b */
[--C-:B------:R-:W-:Y:S01]  /*38450*/  IMAD.X R106, R106, 0x1, R3.reuse, P2 ;  /* 0x000000016a6a7824 */ /* 0x100fe200010e0603 */
[----:B------:R-:W-:Y:S01]  /*38460*/  STL [R1+0x107c], R108 ;  /* 0x00107c6c01007387 */ /* 0x000fe20000100800 */
[----:B------:R-:W-:Y:S01]  /*38470*/  IMAD.MOV.U32 R113, RZ, RZ, R108 ;  /* 0x000000ffff717224 */ /* 0x000fe200078e006c */
[----:B------:R-:W-:Y:S02]  /*38480*/  IADD3 R6, P3, R6, R4, RZ ;  /* 0x0000000406067210 */ /* 0x000fe40007f7e0ff */
[----:B------:R1:W-:Y:S03]  /*38490*/  STL [R1+0x1088], R8 ;  /* 0x0010880801007387 */ /* 0x0003e60000100800 */
[----:B------:R-:W-:Y:S01]  /*384a0*/  IMAD.X R111, R111, 0x1, R3, P3 ;  /* 0x000000016f6f7824 */ /* 0x000fe200018e0603 */
[----:B------:R1:W-:Y:S04]  /*384b0*/  STL [R1+0x1084], R106 ;  /* 0x0010846a01007387 */ /* 0x0003e80000100800 */
[----:B------:R1:W-:Y:S04]  /*384c0*/  STL [R1+0x1090], R6 ;  /* 0x0010900601007387 */ /* 0x0003e80000100800 */
[----:B------:R1:W-:Y:S04]  /*384d0*/  LDGSTS.E [R5+-0x7fffc], desc[UR4][R112.64], P0 ;  /* 0x8000400070057fae */ /* 0x0003e80008121844 */
[----:B------:R-:W2:Y:S04]  /*384e0*/  LDL.LU R107, [R1+0x10a8] ;  /* 0x0010a800016b7983 */ /* 0x000ea80000300800 */
[----:B------:R4:W-:Y:S01]  /*384f0*/  STL [R1+0x108c], R111 ;  /* 0x00108c6f01007387 */ /* 0x0009e20000100800 */
[----:B-1----:R-:W-:-:S03]  /*38500*/  IMAD.MOV.U32 R112, RZ, RZ, R8 ;  /* 0x000000ffff707224 */ /* 0x002fc600078e0008 */
[----:B------:R-:W2:Y:S01]  /*38510*/  LDL.LU R8, [R1+0x1270] ;  /* 0x0012700001087983 */ /* 0x000ea20000300800 */
[----:B------:R-:W-:-:S03]  /*38520*/  IMAD.MOV.U32 R113, RZ, RZ, R106 ;  /* 0x000000ffff717224 */ /* 0x000fc600078e006a */
[----:B------:R-:W2:Y:S04]  /*38530*/  LDL.LU R108, [R1+0x10a4] ;  /* 0x0010a400016c7983 */ /* 0x000ea80000300800 */
[----:B------:R-:W2:Y:S04]  /*38540*/  LDL.LU R106, [R1+0x126c] ;  /* 0x00126c00016a7983 */ /* 0x000ea80000300800 */
[----:B------:R1:W-:Y:S02]  /*38550*/  LDGSTS.E [R5+-0x7bffc], desc[UR4][R112.64], P0 ;  /* 0x8400400070057fae */ /* 0x0003e40008121844 */
[----:B-1----:R-:W-:-:S02]  /*38560*/  IMAD.MOV.U32 R112, RZ, RZ, R6 ;  /* 0x000000ffff707224 */ /* 0x002fc400078e0006 */
[----:B------:R-:W2:Y:S01]  /*38570*/  LDL.LU R6, [R1+0x1278] ;  /* 0x0012780001067983 */ /* 0x000ea20000300800 */
[----:B------:R-:W-:Y:S01]  /*38580*/  IMAD.MOV.U32 R113, RZ, RZ, R111 ;  /* 0x000000ffff717224 */ /* 0x000fe200078e006f */
[----:B----4-:R-:W-:-:S05]  /*38590*/  IADD3 R9, P0, R9, R4, RZ ;  /* 0x0000000409097210 */ /* 0x010fca0007f1e0ff */
[----:B------:R-:W-:Y:S01]  /*385a0*/  IMAD.X R110, R110, 0x1, R3, P0 ;  /* 0x000000016e6e7824 */ /* 0x000fe200000e0603 */
[----:B------:R-:W-:Y:S04]  /*385b0*/  STL [R1+0x1098], R9 ;  /* 0x0010980901007387 */ /* 0x000fe80000100800 */
[----:B------:R1:W-:Y:S01]  /*385c0*/  STL [R1+0x1094], R110 ;  /* 0x0010946e01007387 */ /* 0x0003e20000100800 */
[----:B------:R-:W-:Y:S01]  /*385d0*/  MOV R111, R110 ;  /* 0x0000006e006f7202 */ /* 0x000fe20000000f00 */
[----:B-1----:R-:W-:Y:S02]  /*385e0*/  IMAD.MOV.U32 R110, RZ, RZ, R9 ;  /* 0x000000ffff6e7224 */ /* 0x002fe400078e0009 */
[----:B------:R-:W4:Y:S01]  /*385f0*/  LDL.LU R9, [R1+0x1274] ;  /* 0x0012740001097983 */ /* 0x000f220000300800 */
[----:B------:R-:W-:-:S04]  /*38600*/  UISETP.GT.AND UP1, UPT, UR9, 0x6, UPT ;  /* 0x000000060900788c */ /* 0x000fc8000bf24270 */
        /* <DEDUP_REMOVED lines=9> */
[----:B---3--:R-:W-:-:S05]  /*386a0*/  IADD3 R7, P1, R7, R4, RZ ;  /* 0x0000000407077210 */ /* 0x008fca0007f3e0ff */
[----:B--2---:R-:W-:Y:S01]  /*386b0*/  IMAD.X R109, R109, 0x1, R3, P1 ;  /* 0x000000016d6d7824 */ /* 0x004fe200008e0603 */
[----:B------:R-:W-:Y:S01]  /*386c0*/  STL [R1+0x10a0], R7 ;  /* 0x0010a00701007387 */ /* 0x000fe20000100800 */
[----:B-1----:R-:W-:Y:S02]  /*386d0*/  IMAD.MOV.U32 R110, RZ, RZ, R7 ;  /* 0x000000ffff6e7224 */ /* 0x002fe400078e0007 */
[----:B------:R-:W-:Y:S01]  /*386e0*/  IMAD.MOV.U32 R111, RZ, RZ, R109 ;  /* 0x000000ffff6f7224 */ /* 0x000fe200078e006d */
[----:B------:R1:W-:Y:S04]  /*386f0*/  STL [R1+0x109c], R109 ;  /* 0x00109c6d01007387 */ /* 0x0003e80000100800 */
[----:B------:R-:W2:Y:S04]  /*38700*/  LDL.LU R112, [R1+0x1280] ;  /* 0x0012800001707983 */ /* 0x000ea80000300800 */
[----:B------:R-:W-:Y:S04]  /*38710*/  LDGSTS.E [R5+-0x7fff4], desc[UR4][R110.64], P0 ;  /* 0x8000c0006e057fae */ /* 0x000fe80008121844 */
[----:B------:R-:W3:Y:S04]  /*38720*/  LDL.LU R113, [R1+0x127c] ;  /* 0x00127c0001717983 */ /* 0x000ee80000300800 */
[----:B------:R-:W3:Y:S04]  /*38730*/  LDL.LU R111, [R1+0x1284] ;  /* 0x00128400016f7983 */ /* 0x000ee80000300800 */
[----:B------:R-:W3:Y:S04]  /*38740*/  LDL.LU R110, [R1+0x1288] ;  /* 0x00128800016e7983 */ /* 0x000ee80000300800 */
[----:B-1----:R-:W3:Y:S04]  /*38750*/  LDL.LU R109, [R1+0x128c] ;  /* 0x00128c00016d7983 */ /* 0x002ee80000300800 */
[----:B------:R-:W3:Y:S01]  /*38760*/  LDL.LU R7, [R1+0x1290] ;  /* 0x0012900001077983 */ /* 0x000ee20000300800 */
[----:B------:R-:W-:-:S02]  /*38770*/  IADD3 R107, P2, R107, R4, RZ ;  /* 0x000000046b6b7210 */ /* 0x000fc40007f5e0ff */
[----:B------:R-:W-:-:S03]  /*38780*/  IADD3 R8, P3, R8, R4, RZ ;  /* 0x0000000408087210 */ /* 0x000fc60007f7e0ff */
[--C-:B------:R-:W-:Y:S01]  /*38790*/  IMAD.X R108, R108, 0x1, R3.reuse, P2 ;  /* 0x000000016c6c7824 */ /* 0x100fe200010e0603 */
[----:B------:R1:W-:Y:S01]  /*387a0*/  STL [R1+0x10a8], R107 ;  /* 0x0010a86b01007387 */ /* 0x0003e20000100800 */
[----:B------:R-:W-:-:S03]  /*387b0*/  IMAD.X R106, R106, 0x1, R3, P3 ;  /* 0x000000016a6a7824 */ /* 0x000fc600018e0603 */
[----:B------:R1:W-:Y:S01]  /*387c0*/  STL [R1+0x10a4], R108 ;  /* 0x0010a46c01007387 */ /* 0x0003e20000100800 */
[----:B------:R-:W-:Y:S02]  /*387d0*/  IMAD.MOV.U32 R114, RZ, RZ, R107 ;  /* 0x000000ffff727224 */ /* 0x000fe400078e006b */
[----:B------:R-:W-:Y:S01]  /*387e0*/  IMAD.MOV.U32 R115, RZ, RZ, R108 ;  /* 0x000000ffff737224 */ /* 0x000fe200078e006c */
[----:B------:R-:W-:Y:S01]  /*387f0*/  STL [R1+0x1270], R8 ;  /* 0x0012700801007387 */ /* 0x000fe20000100800 */
[----:B-1----:R-:W-:-:S03]  /*38800*/  IMAD.MOV.U32 R107, RZ, RZ, R106 ;  /* 0x000000ffff6b7224 */ /* 0x002fc600078e006a */
[----:B------:R1:W-:Y:S04]  /*38810*/  STL [R1+0x126c], R106 ;  /* 0x00126c6a01007387 */ /* 0x0003e80000100800 */
[----:B------:R-:W3:Y:S01]  /*38820*/  LDL.LU R108, [R1+0x1294] ;  /* 0x00129400016c7983 */ /* 0x000ee20000300800 */
[----:B------:R-:W-:-:S03]  /*38830*/  UISETP.GT.AND UP1, UPT, UR9, 0x24, UPT ;  /* 0x000000240900788c */ /* 0x000fc6000bf24270 */
[----:B------:R-:W-:Y:S01]  /*38840*/  LDGSTS.E [R5+-0x7bff4], desc[UR4][R114.64], P0 ;  /* 0x8400c00072057fae */ /* 0x000fe20008121844 */
[----:B-1----:R-:W-:-:S03]  /*38850*/  IMAD.MOV.U32 R106, RZ, RZ, R8 ;  /* 0x000000ffff6a7224 */ /* 0x002fc600078e0008 */
[----:B------:R-:W3:Y:S01]  /*38860*/  LDL.LU R8, [R1+0x1298] ;  /* 0x0012980001087983 */ /* 0x000ee20000300800 */
[----:B------:R-:W-:-:S04]  /*38870*/  USEL UR8, URZ, 0x4, !UP1 ;  /* 0x000000043f087887 */ /* 0x000fc8000c800000 */
[----:B------:R-:W-:Y:S01]  /*38880*/  USEL UR8, UR8, URZ, !UP0 ;  /* 0x0000003f08087287 */ /* 0x000fe2000c000000 */
[----:B------:R-:W-:-:S05]  /*38890*/  IADD3 R6, P0, R6, R4, RZ ;  /* 0x0000000406067210 */ /* 0x000fca0007f1e0ff */
[----:B------:R-:W-:Y:S01]  /*388a0*/  ISETP.NE.U32.AND P1, PT, RZ, UR8, PT ;  /* 0x00000008ff007c0c */ /* 0x000fe2000bf25070 */
[----:B------:R-:W-:-:S12]  /*388b0*/  STL [R1+0x1278], R6 ;  /* 0x0012780601007387 */ /* 0x000fd80000100800 */
[----:B------:R1:W-:Y:S02]  /*388c0*/  LDGSTS.E [R5+-0x78000], desc[UR4][R106.64], P1 ;  /* 0x880000006a057fae */ /* 0x0003e40008921844 */
[----:B-1----:R-:W-:Y:S02]  /*388d0*/  IMAD.MOV.U32 R106, RZ, RZ, R6 ;  /* 0x000000ffff6a7224 */ /* 0x002fe400078e0006 */
[----:B----4-:R-:W-:-:S04]  /*388e0*/  IMAD.X R9, R9, 0x1, R3, P0 ;  /* 0x0000000109097824 */ /* 0x010fc800000e0603 */
[----:B------:R-:W-:Y:S01]  /*388f0*/  IMAD.MOV.U32 R107, RZ, RZ, R9 ;  /* 0x000000ffff6b7224 */ /* 0x000fe200078e0009 */
[----:B------:R1:W-:Y:S04]  /*38900*/  STL [R1+0x1274], R9 ;  /* 0x0012740901007387 */ /* 0x0003e80000100800 */
[----:B------:R-:W-:Y:S04]  /*38910*/  LDGSTS.E [R5+-0x74000], desc[UR4][R106.64], P1 ;  /* 0x8c0000006a057fae */ /* 0x000fe80008921844 */
[----:B------:R-:W4:Y:S04]  /*38920*/  LDL.LU R107, [R1+0x129c] ;  /* 0x00129c00016b7983 */ /* 0x000f280000300800 */
[----:B------:R-:W4:Y:S04]  /*38930*/  LDL.LU R106, [R1+0x12a0] ;  /* 0x0012a000016a7983 */ /* 0x000f280000300800 */
[----:B-1----:R-:W4:Y:S04]  /*38940*/  LDL.LU R9, [R1+0x12a4] ;  /* 0x0012a40001097983 */ /* 0x002f280000300800 */
[----:B------:R-:W4:Y:S01]  /*38950*/  LDL.LU R6, [R1+0x12a8] ;  /* 0x0012a80001067983 */ /* 0x000f220000300800 */
[----:B------:R-:W-:-:S04]  /*38960*/  UISETP.GT.AND UP1, UPT, UR9, 0x25, UPT ;  /* 0x000000250900788c */ /* 0x000fc8000bf24270 */
[----:B------:R-:W-:-:S04]  /*38970*/  USEL UR8, URZ, 0x4, !UP1 ;  /* 0x000000043f087887 */ /* 0x000fc8000c800000 */
[----:B------:R-:W-:Y:S02]  /*38980*/  USEL UR8, UR8, URZ, !UP0 ;  /* 0x0000003f08087287 */ /* 0x000fe4000c000000 */
[----:B------:R-:W-:-:S04]  /*38990*/  UISETP.GT.AND UP1, UPT, UR9, 0x26, UPT ;  /* 0x000000260900788c */ /* 0x000fc8000bf24270 */
[----:B------:R-:W-:Y:S01]  /*389a0*/  ISETP.NE.U32.AND P0, PT, RZ, UR8, PT ;  /* 0x00000008ff007c0c */ /* 0x000fe2000bf05070 */
[----:B------:R-:W-:Y:S01]  /*389b0*/  USEL UR8, URZ, 0x4, !UP1 ;  /* 0x000000043f087887 */ /* 0x000fe2000c800000 */
[----:B--2---:R-:W-:-:S03]  /*389c0*/  IADD3 R112, P1, R112, R4, RZ ;  /* 0x0000000470707210 */ /* 0x004fc60007f3e0ff */
[----:B------:R-:W-:Y:S02]  /*389d0*/  USEL UR8, UR8, URZ, !UP0 ;  /* 0x0000003f08087287 */ /* 0x000fe4000c000000 */
[----:B---3--:R-:W-:-:S04]  /*389e0*/  IMAD.X R113, R113, 0x1, R3, P1 ;  /* 0x0000000171717824 */ /* 0x008fc800008e0603 */
        /* <DEDUP_REMOVED lines=14> */
[----:B--2---:R-:W-:Y:S01]  /*38ad0*/  IMAD.MOV.U32 R111, RZ, RZ, R109 ;  /* 0x000000ffff6f7224 */ /* 0x004fe200078e006d */
[----:B---3--:R-:W2:Y:S04]  /*38ae0*/  LDL.LU R7, [R1+0x10b0] ;  /* 0x0010b00001077983 */ /* 0x008ea80000300800 */
[----:B------:R-:W-:Y:S04]  /*38af0*/  LDGSTS.E [R5+-0x77ff8], desc[UR4][R110.64], P1 ;  /* 0x880080006e057fae */ /* 0x000fe80008921844 */
[----:B------:R-:W3:Y:S01]  /*38b00*/  LDL.LU R110, [R1+0x10ac] ;  /* 0x0010ac00016e7983 */ /* 0x000ee20000300800 */
[----:B------:R-:W-:-:S05]  /*38b10*/  IADD3 R8, P0, R8, R4, RZ ;  /* 0x0000000408087210 */ /* 0x000fca0007f1e0ff */
[----:B------:R-:W-:Y:S01]  /*38b20*/  IMAD.X R108, R108, 0x1, R3, P0 ;  /* 0x000000016c6c7824 */ /* 0x000fe200000e0603 */
[----:B------:R-:W-:Y:S04]  /*38b30*/  STL [R1+0x1298], R8 ;  /* 0x0012980801007387 */ /* 0x000fe80000100800 */
[----:B------:R1:W-:Y:S01]  /*38b40*/  STL [R1+0x1294], R108 ;  /* 0x0012946c01007387 */ /* 0x0003e20000100800 */
[----:B------:R-:W-:Y:S01]  /*38b50*/  MOV R109, R108 ;  /* 0x0000006c006d7202 */ /* 0x000fe20000000f00 */
[----:B-1----:R-:W-:Y:S02]  /*38b60*/  IMAD.MOV.U32 R108, RZ, RZ, R8 ;  /* 0x000000ffff6c7224 */ /* 0x002fe400078e0008 */
[----:B------:R-:W3:Y:S04]  /*38b70*/  LDL.LU R8, [R1+0x10b8] ;  /* 0x0010b80001087983 */ /* 0x000ee80000300800 */
[----:B------:R-:W-:Y:S04]  /*38b80*/  LDGSTS.E [R5+-0x73ff8], desc[UR4][R108.64], P1 ;  /* 0x8c0080006c057fae */ /* 0x000fe80008921844 */
[----:B------:R-:W3:Y:S01]  /*38b90*/  LDL.LU R109, [R1+0x10b4] ;  /* 0x0010b400016d7983 */ /* 0x000ee20000300800 */
[----:B------:R-:W-:-:S04]  /*38ba0*/  UISETP.GT.AND UP1, UPT, UR9, 0x27, UPT ;  /* 0x000000270900788c */ /* 0x000fc8000bf24270 */
[----:B------:R-:W-:-:S04]  /*38bb0*/  USEL UR8, URZ, 0x4, !UP1 ;  /* 0x000000043f087887 */ /* 0x000fc8000c800000 */
[----:B------:R-:W-:-:S06]  /*38bc0*/  USEL UR8, UR8, URZ, !UP0 ;  /* 0x0000003f08087287 */ /* 0x000fcc000c000000 */
[----:B------:R-:W-:Y:S02]  /*38bd0*/  ISETP.NE.U32.AND P0, PT, RZ, UR8, PT ;  /* 0x00000008ff007c0c */ /* 0x000fe4000bf05070 */
[----:B----4-:R-:W-:-:S05]  /*38be0*/  IADD3 R106, P1, R106, R4, RZ ;  /* 0x000000046a6a7210 */ /* 0x010fca0007f3e0ff */
[--C-:B------:R-:W-:Y:S01]  /*38bf0*/  IMAD.X R107, R107, 0x1, R3.reuse, P1 ;  /* 0x000000016b6b7824 */ /* 0x100fe200008e0603 */
[----:B------:R-:W-:Y:S01]  /*38c00*/  IADD3 R6, P2, R6, R4, RZ ;  /* 0x0000000406067210 */ /* 0x000fe20007f5e0ff */
[----:B------:R-:W-:Y:S04]  /*38c10*/  STL [R1+0x12a0], R106 ;  /* 0x0012a06a01007387 */ /* 0x000fe80000100800 */
[----:B------:R-:W-:Y:S01]  /*38c20*/  IMAD.X R9, R9, 0x1, R3, P2 ;  /* 0x0000000109097824 */ /* 0x000fe200010e0603 */
[----:B------:R1:W-:Y:S04]  /*38c30*/  STL [R1+0x129c], R107 ;  /* 0x00129c6b01007387 */ /* 0x0003e80000100800 */
[----:B------:R-:W-:Y:S01]  /*38c40*/  STL [R1+0x12a8], R6 ;  /* 0x0012a80601007387 */ /* 0x000fe20000100800 */
[----:B------:R-:W-:-:S03]  /*38c50*/  IMAD.MOV.U32 R113, RZ, RZ, R9 ;  /* 0x000000ffff717224 */ /* 0x000fc600078e0009 */
[----:B------:R-:W-:Y:S04]  /*38c60*/  LDGSTS.E [R5+-0x77ff4], desc[UR4][R106.64], P0 ;  /* 0x8800c0006a057fae */ /* 0x000fe80008121844 */
[----:B------:R4:W-:Y:S01]  /*38c70*/  STL [R1+0x12a4], R9 ;  /* 0x0012a40901007387 */ /* 0x0009e20000100800 */
[----:B------:R-:W-:-:S05]  /*38c80*/  IMAD.MOV.U32 R112, RZ, RZ, R6 ;  /* 0x000000ffff707224 */ /* 0x000fca00078e0006 */
[----:B------:R4:W-:Y:S04]  /*38c90*/  LDGSTS.E [R5+-0x73ff4], desc[UR4][R112.64], P0 ;  /* 0x8c00c00070057fae */ /* 0x0009e80008121844 */
[----:B-1----:R-:W3:Y:S04]  /*38ca0*/  LDL.LU R107, [R1+0x10c0] ;  /* 0x0010c000016b7983 */ /* 0x002ee80000300800 */
[----:B------:R-:W3:Y:S04]  /*38cb0*/  LDL.LU R108, [R1+0x10bc] ;  /* 0x0010bc00016c7983 */ /* 0x000ee80000300800 */
[----:B------:R-:W3:Y:S04]  /*38cc0*/  LDL.LU R106, [R1+0x10c4] ;  /* 0x0010c400016a7983 */ /* 0x000ee80000300800 */
[----:B----4-:R-:W4:Y:S04]  /*38cd0*/  LDL.LU R9, [R1+0x10c8] ;  /* 0x0010c80001097983 */ /* 0x010f280000300800 */
[----:B------:R-:W4:Y:S04]  /*38ce0*/  LDL.LU R111, [R1+0x10cc] ;  /* 0x0010cc00016f7983 */ /* 0x000f280000300800 */
[----:B------:R-:W4:Y:S01]  /*38cf0*/  LDL.LU R6, [R1+0x10d0] ;  /* 0x0010d00001067983 */ /* 0x000f220000300800 */
[----:B------:R-:W1:Y:S01]  /*38d00*/  S2R R113, SR_TID.X ;  /* 0x0000000000717919 */ /* 0x000e620000002100 */
[----:B------:R-:W-:Y:S01]  /*38d10*/  UISETP.GT.AND UP1, UPT, UR9, 0x8, UPT ;  /* 0x000000080900788c */ /* 0x000fe2000bf24270 */
[----:B------:R-:W-:-:S03]  /*38d20*/  IMAD.U32 R5, RZ, RZ, UR10 ;  /* 0x0000000aff057e24 */ /* 0x000fc6000f8e00ff */
[----:B------:R-:W-:-:S04]  /*38d30*/  USEL UR8, URZ, 0x4, !UP1 ;  /* 0x000000043f087887 */ /* 0x000fc8000c800000 */
[----:B------:R-:W-:Y:S01]  /*38d40*/  USEL UR8, UR8, URZ, !UP0 ;  /* 0x0000003f08087287 */ /* 0x000fe2000c000000 */
[C---:B-1----:R-:W-:Y:S01]  /*38d50*/  IMAD.SHL.U32 R112, R113.reuse, 0x10, RZ ;  /* 0x0000001071707824 */ /* 0x042fe200078e00ff */
[----:B------:R-:W-:-:S04]  /*38d60*/  LOP3.LUT R113, R113, 0x7f, RZ, 0xc0, !PT ;  /* 0x0000007f71717812 */ /* 0x000fc800078ec0ff */
[----:B------:R-:W-:Y:S02]  /*38d70*/  LOP3.LUT R112, R112, 0x70, RZ, 0xc0, !PT ;  /* 0x0000007070707812 */ /* 0x000fe400078ec0ff */
[----:B--2---:R-:W-:-:S03]  /*38d80*/  IADD3 R7, P1, R7, R4, RZ ;  /* 0x0000000407077210 */ /* 0x004fc60007f3e0ff */
[----:B------:R-:W-:Y:S02]  /*38d90*/  IMAD R112, R113, 0x80, R112 ;  /* 0x0000008071707824 */ /* 0x000fe400078e0270 */
[----:B---3--:R-:W-:-:S03]  /*38da0*/  IMAD.X R110, R110, 0x1, R3, P1 ;  /* 0x000000016e6e7824 */ /* 0x008fc600008e0603 */
[----:B------:R-:W-:Y:S01]  /*38db0*/  LOP3.LUT R112, R112, 0x20, RZ, 0x3c, !PT ;  /* 0x0000002070707812 */ /* 0x000fe200078e3cff */
[----:B------:R-:W-:Y:S01]  /*38dc0*/  STL [R1+0x10b0], R7 ;  /* 0x0010b00701007387 */ /* 0x000fe20000100800 */
[----:B------:R-:W-:Y:S02]  /*38dd0*/  IMAD.MOV.U32 R113, RZ, RZ, R110 ;  /* 0x000000ffff717224 */ /* 0x000fe400078e006e */
[----:B------:R-:W-:Y:S01]  /*38de0*/  IADD3 R5, R112, 0x100000, R5 ;  /* 0x0010000070057810 */ /* 0x000fe20007ffe005 */
[----:B------:R1:W-:Y:S01]  /*38df0*/  STL [R1+0x10ac], R110 ;  /* 0x0010ac6e01007387 */ /* 0x0003e20000100800 */
[----:B------:R-:W-:Y:S01]  /*38e00*/  IMAD.MOV.U32 R112, RZ, RZ, R7 ;  /* 0x000000ffff707224 */ /* 0x000fe200078e0007 */
[----:B------:R-:W-:Y:S02]  /*38e10*/  ISETP.NE.U32.AND P0, PT, RZ, UR8, PT ;  /* 0x00000008ff007c0c */ /* 0x000fe4000bf05070 */
[----:B-1----:R-:W2:Y:S04]  /*38e20*/  LDL.LU R110, [R1+0x10d4] ;  /* 0x0010d400016e7983 */ /* 0x002ea80000300800 */
[----:B------:R-:W3:Y:S01]  /*38e30*/  LDL.LU R7, [R1+0x10d8] ;  /* 0x0010d80001077983 */ /* 0x000ee20000300800 */
[----:B------:R-:W-:-:S06]  /*38e40*/  IADD3 R8, P1, R8, R4, RZ ;  /* 0x0000000408087210 */ /* 0x000fcc0007f3e0ff */
[----:B------:R1:W-:Y:S04]  /*38e50*/  LDGSTS.E [R5+-0x80000], desc[UR4][R112.64], P0 ;  /* 0x8000000070057fae */ /* 0x0003e80008121844 */
[----:B------:R-:W-:Y:S01]  /*38e60*/  STL [R1+0x10b8], R8 ;  /* 0x0010b80801007387 */ /* 0x000fe20000100800 */
[----:B------:R-:W-:Y:S02]  /*38e70*/  IMAD.X R109, R109, 0x1, R3, P1 ;  /* 0x000000016d6d7824 */ /* 0x000fe400008e0603 */
[----:B-1----:R-:W-:Y:S02]  /*38e80*/  IMAD.MOV.U32 R112, RZ, RZ, R8 ;  /* 0x000000ffff707224 */ /* 0x002fe400078e0008 */
[----:B------:R-:W-:Y:S01]  /*38e90*/  IMAD.MOV.U32 R113, RZ, RZ, R109 ;  /* 0x000000ffff717224 */ /* 0x000fe200078e006d */
[----:B------:R1:W-:Y:S01]  /*38ea0*/  STL [R1+0x10b4], R109 ;  /* 0x0010b46d01007387 */ /* 0x0003e20000100800 */
[----:B------:R-:W-:-:S03]  /*38eb0*/  UISETP.GT.AND UP1, UPT, UR9, 0x9, UPT ;  /* 0x000000090900788c */ /* 0x000fc6000bf24270 */
[----:B------:R4:W-:Y:S04]  /*38ec0*/  LDGSTS.E [R5+-0x7c000], desc[UR4][R112.64], P0 ;  /* 0x8400000070057fae */ /* 0x0009e80008121844 */
[----:B-1----:R-:W2:Y:S04]  /*38ed0*/  LDL.LU R109, [R1+0x10dc] ;  /* 0x0010dc00016d7983 */ /* 0x002ea80000300800 */
[----:B------:R-:W2:Y:S01]  /*38ee0*/  LDL.LU R8, [R1+0x10e0] ;  /* 0x0010e00001087983 */ /* 0x000ea20000300800 */
[----:B------:R-:W-:-:S04]  /*38ef0*/  USEL UR8, URZ, 0x4, !UP1 ;  /* 0x000000043f087887 */ /* 0x000fc8000c800000 */
[----:B------:R-:W-:-:S06]  /*38f00*/  USEL UR8, UR8, URZ, !UP0 ;  /* 0x0000003f08087287 */ /* 0x000fcc000c000000 */
[----:B------:R-:W-:Y:S02]  /*38f10*/  ISETP.NE.U32.AND P0, PT, RZ, UR8, PT ;  /* 0x00000008ff007c0c */ /* 0x000fe4000bf05070 */
[----:B------:R-:W-:-:S05]  /*38f20*/  IADD3 R107, P1, R107, R4, RZ ;  /* 0x000000046b6b7210 */ /* 0x000fca0007f3e0ff */
[----:B------:R-:W-:Y:S01]  /*38f30*/  IMAD.X R108, R108, 0x1, R3, P1 ;  /* 0x000000016c6c7824 */ /* 0x000fe200008e0603 */
[----:B----4-:R-:W-:Y:S01]  /*38f40*/  IADD3 R9, P2, R9, R4, RZ ;  /* 0x0000000409097210 */ /* 0x010fe20007f5e0ff */
[----:B------:R1:W-:Y:S01]  /*38f50*/  STL [R1+0x10c0], R107 ;  /* 0x0010c06b01007387 */ /* 0x0003e20000100800 */
[----:B------:R-:W-:-:S03]  /*38f60*/  IMAD.MOV.U32 R112, RZ, RZ, R107 ;  /* 0x000000ffff707224 */ /* 0x000fc600078e006b */
[--C-:B------:R-:W-:Y:S01]  /*38f70*/  IMAD.X R106, R106, 0x1, R3.reuse, P2 ;  /* 0x000000016a6a7824 */ /* 0x100fe200010e0603 */
[----:B------:R-:W-:Y:S01]  /*38f80*/  IADD3 R6, P3, R6, R4, RZ ;  /* 0x0000000406067210 */ /* 0x000fe20007f7e0ff */
[----:B------:R-:W-:Y:S01]  /*38f90*/  IMAD.MOV.U32 R113, RZ, RZ, R108 ;  /* 0x000000ffff717224 */ /* 0x000fe200078e006c */
[----:B------:R-:W-:Y:S03]  /*38fa0*/  STL [R1+0x10bc], R108 ;  /* 0x0010bc6c01007387 */ /* 0x000fe60000100800 */
[----:B------:R-:W-:Y:S01]  /*38fb0*/  IMAD.X R111, R111, 0x1, R3, P3 ;  /* 0x000000016f6f7824 */ /* 0x000fe200018e0603 */
[----:B------:R4:W-:Y:S04]  /*38fc0*/  STL [R1+0x10c8], R9 ;  /* 0x0010c80901007387 */ /* 0x0009e80000100800 */
[----:B------:R4:W-:Y:S04]  /*38fd0*/  STL [R1+0x10c4], R106 ;  /* 0x0010c46a01007387 */ /* 0x0009e80000100800 */
[----:B------:R4:W-:Y:S04]  /*38fe0*/  STL [R1+0x10d0], R6 ;  /* 0x0010d00601007387 */ /* 0x0009e80000100800 */
[----:B------:R4:W-:Y:S04]  /*38ff0*/  LDGSTS.E [R5+-0x7fffc], desc[UR4][R112.64], P0 ;  /* 0x8000400070057fae */ /* 0x0009e80008121844 */
[----:B-1----:R-:W2:Y:S04]  /*39000*/  LDL.LU R107, [R1+0x10e8] ;  /* 0x0010e800016b7983 */ /* 0x002ea80000300800 */
[----:B------:R1:W-:Y:S01]  /*39010*/  STL [R1+0x10cc], R111 ;  /* 0x0010cc6f01007387 */ /* 0x0003e20000100800 */
[----:B----4-:R-:W-:-:S03]  /*39020*/  MOV R112, R9 ;  /* 0x0000000900707202 */ /* 0x010fc60000000f00 */
[----:B------:R-:W4:Y:S01]  /*39030*/  LDL.LU R9, [R1+0x12b0] ;  /* 0x0012b00001097983 */ /* 0x000f220000300800 */
[----:B------:R-:W-:-:S03]  /*39040*/  IMAD.MOV.U32 R113, RZ, RZ, R106 ;  /* 0x000000ffff717224 */ /* 0x000fc600078e006a */
[----:B------:R-:W4:Y:S04]  /*39050*/  LDL.LU R108, [R1+0x10e4] ;  /* 0x0010e400016c7983 */ /* 0x000f280000300800 */
[----:B------:R-:W4:Y:S01]  /*39060*/  LDL.LU R106, [R1+0x12ac] ;  /* 0x0012ac00016a7983 */ /* 0x000f220000300800 */
[----:B------:R-:W-:-:S03]  /*39070*/  UISETP.GT.AND UP1, UPT, UR9, 0xa, UPT ;  /* 0x0000000a0900788c */ /* 0x000fc6000bf24270 */
[----:B------:R1:W-:Y:S01]  /*39080*/  LDGSTS.E [R5+-0x7bffc], desc[UR4][R112.64], P0 ;  /* 0x8400400070057fae */ /* 0x0003e20008121844 */
[----:B------:R-:W-:-:S04]  /*39090*/  USEL UR8, URZ, 0x4, !UP1 ;  /* 0x000000043f087887 */ /* 0x000fc8000c800000 */
[----:B------:R-:W-:Y:S02]  /*390a0*/  USEL UR8, UR8, URZ, !UP0 ;  /* 0x0000003f08087287 */ /* 0x000fe4000c000000 */
[----:B------:R-:W-:-:S04]  /*390b0*/  UISETP.GT.AND UP1, UPT, UR9, 0xb, UPT ;  /* 0x0000000b0900788c */ /* 0x000fc8000bf24270 */
[----:B------:R-:W-:Y:S01]  /*390c0*/  ISETP.NE.U32.AND P1, PT, RZ, UR8, PT ;  /* 0x00000008ff007c0c */ /* 0x000fe2000bf25070 */
[----:B-1----:R-:W-:Y:S01]  /*390d0*/  IMAD.MOV.U32 R112, RZ, RZ, R6 ;  /* 0x000000ffff707224 */ /* 0x002fe200078e0006 */
[----:B------:R-:W-:Y:S01]  /*390e0*/  USEL UR8, URZ, 0x4, !UP1 ;  /* 0x000000043f087887 */ /* 0x000fe2000c800000 */
[----:B------:R-:W4:Y:S01]  /*390f0*/  LDL.LU R6, [R1+0x12b8] ;  /* 0x0012b80001067983 */ /* 0x000f220000300800 */
[----:B------:R-:W-:Y:S01]  /*39100*/  IMAD.MOV.U32 R113, RZ, RZ, R111 ;  /* 0x000000ffff717224 */ /* 0x000fe200078e006f */
[----:B---3--:R-:W-:Y:S01]  /*39110*/  IADD3 R7, P0, R7, R4, RZ ;  /* 0x0000000407077210 */ /* 0x008fe20007f1e0ff */
[----:B------:R-:W-:-:S07]  /*39120*/  USEL UR8, UR8, URZ, !UP0 ;  /* 0x0000003f08087287 */ /* 0x000fce000c000000 */
[----:B------:R-:W-:Y:S01]  /*39130*/  LDGSTS.E [R5+-0x7fff8], desc[UR4][R112.64], P1 ;  /* 0x8000800070057fae */ /* 0x000fe20008921844 */
[----:B--2---:R-:W-:-:S03]  /*39140*/  IMAD.X R110, R110, 0x1, R3, P0 ;  /* 0x000000016e6e7824 */ /* 0x004fc600000e0603 */
[----:B------:R-:W-:Y:S01]  /*39150*/  STL [R1+0x10d8], R7 ;  /* 0x0010d80701007387 */ /* 0x000fe20000100800 */
[----:B------:R-:W-:-:S03]  /*39160*/  IMAD.MOV.U32 R111, RZ, RZ, R110 ;  /* 0x000000ffff6f7224 */ /* 0x000fc600078e006e */
[----:B------:R1:W-:Y:S01]  /*39170*/  STL [R1+0x10d4], R110 ;  /* 0x0010d46e01007387 */ /* 0x0003e20000100800 */
[----:B------:R-:W-:Y:S01]  /*39180*/  ISETP.NE.U32.AND P0, PT, RZ, UR8, PT ;  /* 0x00000008ff007c0c */ /* 0x000fe2000bf05070 */
[----:B-1----:R-:W-:Y:S02]  /*39190*/  IMAD.MOV.U32 R110, RZ, RZ, R7 ;  /* 0x000000ffff6e7224 */ /* 0x002fe400078e0007 */
[----:B------:R-:W2:Y:S04]  /*391a0*/  LDL.LU R7, [R1+0x12b4] ;  /* 0x0012b40001077983 */ /* 0x000ea80000300800 */
[----:B------:R1:W-:Y:S01]  /*391b0*/  LDGSTS.E [R5+-0x7bff8], desc[UR4][R110.64], P1 ;  /* 0x840080006e057fae */ /* 0x0003e20008921844 */
[----:B------:R-:W-:-:S05]  /*391c0*/  IADD3 R8, P1, R8, R4, RZ ;  /* 0x0000000408087210 */ /* 0x000fca0007f3e0ff */
[----:B------:R-:W-:Y:S02]  /*391d0*/  IMAD.X R109, R109, 0x1, R3, P1 ;  /* 0x000000016d6d7824 */ /* 0x000fe400008e0603 */
[----:B-1----:R-:W-:Y:S02]  /*391e0*/  IMAD.MOV.U32 R110, RZ, RZ, R8 ;  /* 0x000000ffff6e7224 */ /* 0x002fe400078e0008 */
[----:B------:R-:W-:Y:S01]  /*391f0*/  IMAD.MOV.U32 R111, RZ, RZ, R109 ;  /* 0x000000ffff6f7224 */ /* 0x000fe200078e006d */
[----:B------:R-:W-:Y:S04]  /*39200*/  STL [R1+0x10e0], R8 ;  /* 0x0010e00801007387 */ /* 0x000fe80000100800 */
[----:B------:R1:W-:Y:S04]  /*39210*/  STL [R1+0x10dc], R109 ;  /* 0x0010dc6d01007387 */ /* 0x0003e80000100800 */
[----:B------:R-:W3:Y:S04]  /*39220*/  LDL.LU R112, [R1+0x12c0] ;  /* 0x0012c00001707983 */ /* 0x000ee80000300800 */
[----:B------:R3:W-:Y:S04]  /*39230*/  LDGSTS.E [R5+-0x7fff4], desc[UR4][R110.64], P0 ;  /* 0x8000c0006e057fae */ /* 0x0007e80008121844 */
[----:B------:R-:W3:Y:S04]  /*39240*/  LDL.LU R113, [R1+0x12bc] ;  /* 0x0012bc0001717983 */ /* 0x000ee80000300800 */
[----:B------:R-:W3:Y:S04]  /*39250*/  LDL.LU R111, [R1+0x12c4] ;  /* 0x0012c400016f7983 */ /* 0x000ee80000300800 */
[----:B------:R-:W3:Y:S04]  /*39260*/  LDL.LU R110, [R1+0x12c8] ;  /* 0x0012c800016e7983 */ /* 0x000ee80000300800 */
[----:B-1----:R-:W3:Y:S04]  /*39270*/  LDL.LU R109, [R1+0x12cc] ;  /* 0x0012cc00016d7983 */ /* 0x002ee80000300800 */
[----:B------:R-:W3:Y:S01]  /*39280*/  LDL.LU R8, [R1+0x12d0] ;  /* 0x0012d00001087983 */ /* 0x000ee20000300800 */
[----:B------:R-:W-:-:S02]  /*39290*/  IADD3 R107, P2, R107, R4, RZ ;  /* 0x000000046b6b7210 */ /* 0x000fc40007f5e0ff */
[----:B----4-:R-:W-:-:S03]  /*392a0*/  IADD3 R9, P3, R9, R4, RZ ;  /* 0x0000000409097210 */ /* 0x010fc60007f7e0ff */
        /* <DEDUP_REMOVED lines=9> */
[----:B----4-:R-:W4:Y:S01]  /*39340*/  LDL.LU R108, [R1+0x12d4] ;  /* 0x0012d400016c7983 */ /* 0x010f220000300800 */
[----:B------:R-:W-:-:S03]  /*39350*/  UISETP.GT.AND UP1, UPT, UR9, 0x28, UPT ;  /* 0x000000280900788c */ /* 0x000fc6000bf24270 */
[----:B------:R-:W-:Y:S01]  /*39360*/  LDGSTS.E [R5+-0x7bff4], desc[UR4][R114.64], P0 ;  /* 0x8400c00072057fae */ /* 0x000fe20008121844 */
[----:B-1----:R-:W-:-:S03]  /*39370*/  IMAD.MOV.U32 R106, RZ, RZ, R9 ;  /* 0x000000ffff6a7224 */ /* 0x002fc600078e0009 */
[----:B------:R-:W4:Y:S01]  /*39380*/  LDL.LU R9, [R1+0x12d8] ;  /* 0x0012d80001097983 */ /* 0x000f220000300800 */
[----:B------:R-:W-:-:S04]  /*39390*/  USEL UR8, URZ, 0x4, !UP1 ;  /* 0x000000043f087887 */ /* 0x000fc8000c800000 */
[----:B------:R-:W-:Y:S01]  /*393a0*/  USEL UR8, UR8, URZ, !UP0 ;  /* 0x0000003f08087287 */ /* 0x000fe2000c000000 */
[----:B------:R-:W-:-:S05]  /*393b0*/  IADD3 R6, P0, R6, R4, RZ ;  /* 0x0000000406067210 */ /* 0x000fca0007f1e0ff */
[----:B------:R-:W-:Y:S01]  /*393c0*/  ISETP.NE.U32.AND P1, PT, RZ, UR8, PT ;  /* 0x00000008ff007c0c */ /* 0x000fe2000bf25070 */
[----:B------:R-:W-:Y:S01]  /*393d0*/  UISETP.GT.AND UP1, UPT, UR9, 0x29, UPT ;  /* 0x000000290900788c */ /* 0x000fe2000bf24270 */
[----:B------:R-:W-:Y:S03]  /*393e0*/  STL [R1+0x12b8], R6 ;  /* 0x0012b80601007387 */ /* 0x000fe60000100800 */
[----:B------:R-:W-:-:S04]  /*393f0*/  USEL UR8, URZ, 0x4, !UP1 ;  /* 0x000000043f087887 */ /* 0x000fc8000c800000 */
[----:B------:R-:W-:-:S04]  /*39400*/  USEL UR8, UR8, URZ, !UP0 ;  /* 0x0000003f08087287 */ /* 0x000fc8000c000000 */
[----:B------:R-:W-:Y:S01]  /*39410*/  LDGSTS.E [R5+-0x78000], desc[UR4][R106.64], P1 ;  /* 0x880000006a057fae */ /* 0x000fe20008921844 */
[----:B--2---:R-:W-:Y:S01]  /*39420*/  IMAD.X R7, R7, 0x1, R3, P0 ;  /* 0x0000000107077824 */ /* 0x004fe200000e0603 */
[----:B------:R-:W-:-:S04]  /*39430*/  UISETP.GT.AND UP1, UPT, UR9, 0x2a, UPT ;  /* 0x0000002a0900788c */ /* 0x000fc8000bf24270 */
[----:B------:R1:W-:Y:S04]  /*39440*/  STL [R1+0x12b4], R7 ;  /* 0x0012b40701007387 */ /* 0x0003e80000100800 */
[----:B------:R-:W2:Y:S04]  /*39450*/  LDL.LU R107, [R1+0x12dc] ;  /* 0x0012dc00016b7983 */ /* 0x000ea80000300800 */
[----:B------:R-:W-:Y:S04]  /*39460*/  LDGSTS.E [R5+-0x74000], desc[UR4][R6.64], P1 ;  /* 0x8c00000006057fae */ /* 0x000fe80008921844 */
[----:B------:R-:W2:Y:S01]  /*39470*/  LDL.LU R106, [R1+0x12e0] ;  /* 0x0012e000016a7983 */ /* 0x000ea20000300800 */
[----:B------:R-:W-:Y:S01]  /*39480*/  ISETP.NE.U32.AND P0, PT, RZ, UR8, PT ;  /* 0x00000008ff007c0c */ /* 0x000fe2000bf05070 */
[----:B------:R-:W-:-:S02]  /*39490*/  USEL UR8, URZ, 0x4, !UP1 ;  /* 0x000000043f087887 */ /* 0x000fc4000c800000 */
[----:B-1----:R-:W2:Y:S04]  /*394a0*/  LDL.LU R7, [R1+0x12e4] ;  /* 0x0012e40001077983 */ /* 0x002ea80000300800 */
[----:B------:R-:W2:Y:S01]  /*394b0*/  LDL.LU R6, [R1+0x12e8] ;  /* 0x0012e80001067983 */ /* 0x000ea20000300800 */
[----:B------:R-:W-:Y:S01]  /*394c0*/  USEL UR8, UR8, URZ, !UP0 ;  /* 0x0000003f08087287 */ /* 0x000fe2000c000000 */
[----:B---3--:R-:W-:-:S05]  /*394d0*/  IADD3 R112, P1, R112, R4, RZ ;  /* 0x0000000470707210 */ /* 0x008fca0007f3e0ff */
        /* <DEDUP_REMOVED lines=14> */
[----:B-1----:R-:W-:Y:S01]  /*395c0*/  MOV R110, R8 ;  /* 0x00000008006e7202 */ /* 0x002fe20000000f00 */
[----:B---3--:R-:W-:-:S02]  /*395d0*/  IMAD.MOV.U32 R111, RZ, RZ, R109 ;  /* 0x000000ffff6f7224 */ /* 0x008fc400078e006d */
[----:B------:R-:W3:Y:S04]  /*395e0*/  LDL.LU R8, [R1+0x10f0] ;  /* 0x0010f00001087983 */ /* 0x000ee80000300800 */
[----:B------:R-:W-:Y:S04]  /*395f0*/  LDGSTS.E [R5+-0x77ff8], desc[UR4][R110.64], P1 ;  /* 0x880080006e057fae */ /* 0x000fe80008921844 */
[----:B------:R-:W3:Y:S01]  /*39600*/  LDL.LU R110, [R1+0x10ec] ;  /* 0x0010ec00016e7983 */ /* 0x000ee20000300800 */
[----:B----4-:R-:W-:-:S05]  /*39610*/  IADD3 R9, P0, R9, R4, RZ ;  /* 0x0000000409097210 */ /* 0x010fca0007f1e0ff */
[----:B------:R-:W-:Y:S01]  /*39620*/  IMAD.X R108, R108, 0x1, R3, P0 ;  /* 0x000000016c6c7824 */ /* 0x000fe200000e0603 */
[----:B------:R-:W-:Y:S03]  /*39630*/  STL [R1+0x12d8], R9 ;  /* 0x0012d80901007387 */ /* 0x000fe60000100800 */
[----:B------:R-:W-:Y:S01]  /*39640*/  IMAD.MOV.U32 R109, RZ, RZ, R108 ;  /* 0x000000ffff6d7224 */ /* 0x000fe200078e006c */
[----:B------:R1:W-:Y:S02]  /*39650*/  STL [R1+0x12d4], R108 ;  /* 0x0012d46c01007387 */ /* 0x0003e40000100800 */
[----:B-1----:R-:W-:Y:S02]  /*39660*/  IMAD.MOV.U32 R108, RZ, RZ, R9 ;  /* 0x000000ffff6c7224 */ /* 0x002fe400078e0009 */
[----:B------:R-:W4:Y:S04]  /*39670*/  LDL.LU R9, [R1+0x10f8] ;  /* 0x0010f80001097983 */ /* 0x000f280000300800 */
[----:B------:R-:W-:Y:S04]  /*39680*/  LDGSTS.E [R5+-0x73ff8], desc[UR4][R108.64], P1 ;  /* 0x8c0080006c057fae */ /* 0x000fe80008921844 */
[----:B------:R-:W4:Y:S01]  /*39690*/  LDL.LU R109, [R1+0x10f4] ;  /* 0x0010f400016d7983 */ /* 0x000f220000300800 */
[----:B------:R-:W-:Y:S01]  /*396a0*/  UISETP.GT.AND UP1, UPT, UR9, 0x2b, UPT ;  /* 0x0000002b0900788c */ /* 0x000fe2000bf24270 */
[----:B------:R-:W1:Y:S03]  /*396b0*/  S2R R113, SR_TID.X ;  /* 0x0000000000717919 */ /* 0x000e660000002100 */
[----:B------:R-:W-:-:S04]  /*396c0*/  USEL UR8, URZ, 0x4, !UP1 ;  /* 0x000000043f087887 */ /* 0x000fc8000c800000 */
[----:B------:R-:W-:Y:S01]  /*396d0*/  USEL UR8, UR8, URZ, !UP0 ;  /* 0x0000003f08087287 */ /* 0x000fe2000c000000 */
[----:B--2---:R-:W-:-:S05]  /*396e0*/  IADD3 R106, P1, R106, R4, RZ ;  /* 0x000000046a6a7210 */ /* 0x004fca0007f3e0ff */
[----:B------:R-:W-:Y:S01]  /*396f0*/  ISETP.NE.U32.AND P0, PT, RZ, UR8, PT ;  /* 0x00000008ff007c0c */ /* 0x000fe2000bf05070 */
[--C-:B------:R-:W-:Y:S01]  /*39700*/  IMAD.X R107, R107, 0x1, R3.reuse, P1 ;  /* 0x000000016b6b7824 */ /* 0x100fe200008e0603 */
[----:B------:R-:W-:Y:S01]  /*39710*/  IADD3 R6, P2, R6, R4, RZ ;  /* 0x0000000406067210 */ /* 0x000fe20007f5e0ff */
[----:B------:R-:W-:Y:S04]  /*39720*/  STL [R1+0x12e0], R106 ;  /* 0x0012e06a01007387 */ /* 0x000fe80000100800 */
[----:B------:R-:W-:Y:S01]  /*39730*/  IMAD.X R7, R7, 0x1, R3, P2 ;  /* 0x0000000107077824 */ /* 0x000fe200010e0603 */
[----:B------:R2:W-:Y:S04]  /*39740*/  STL [R1+0x12dc], R107 ;  /* 0x0012dc6b01007387 */ /* 0x0005e80000100800 */
[----:B------:R-:W-:Y:S04]  /*39750*/  STL [R1+0x12e8], R6 ;  /* 0x0012e80601007387 */ /* 0x000fe80000100800 */
[----:B------:R-:W-:Y:S01]  /*39760*/  LDGSTS.E [R5+-0x77ff4], desc[UR4][R106.64], P0 ;  /* 0x8800c0006a057fae */ /* 0x000fe20008121844 */
[----:B-1----:R-:W-:-:S03]  /*39770*/  IMAD.SHL.U32 R112, R113, 0x10, RZ ;  /* 0x0000001071707824 */ /* 0x002fc600078e00ff */
[----:B------:R1:W-:Y:S04]  /*39780*/  STL [R1+0x12e4], R7 ;  /* 0x0012e40701007387 */ /* 0x0003e80000100800 */
[----:B------:R1:W-:Y:S04]  /*39790*/  LDGSTS.E [R5+-0x73ff4], desc[UR4][R6.64], P0 ;  /* 0x8c00c00006057fae */ /* 0x0003e80008121844 */
[----:B--2---:R-:W2:Y:S04]  /*397a0*/  LDL.LU R107, [R1+0x1100] ;  /* 0x00110000016b7983 */ /* 0x004ea80000300800 */
[----:B------:R-:W2:Y:S04]  /*397b0*/  LDL.LU R108, [R1+0x10fc] ;  /* 0x0010fc00016c7983 */ /* 0x000ea80000300800 */
[----:B------:R-:W2:Y:S04]  /*397c0*/  LDL.LU R106, [R1+0x1104] ;  /* 0x00110400016a7983 */ /* 0x000ea80000300800 */
[----:B-1----:R-:W2:Y:S01]  /*397d0*/  LDL.LU R7, [R1+0x1108] ;  /* 0x0011080001077983 */ /* 0x002ea20000300800 */
[----:B------:R-:W-:-:S02]  /*397e0*/  LOP3.LUT R113, R113, 0x7f, RZ, 0xc0, !PT ;  /* 0x0000007f71717812 */ /* 0x000fc400078ec0ff */
[----:B------:R-:W-:Y:S01]  /*397f0*/  LOP3.LUT R112, R112, 0x70, RZ, 0xc0, !PT ;  /* 0x0000007070707812 */ /* 0x000fe200078ec0ff */
[----:B------:R-:W2:Y:S04]  /*39800*/  LDL.LU R111, [R1+0x110c] ;  /* 0x00110c00016f7983 */ /* 0x000ea80000300800 */
[----:B------:R-:W2:Y:S01]  /*39810*/  LDL.LU R6, [R1+0x1110] ;  /* 0x0011100001067983 */ /* 0x000ea20000300800 */
[----:B------:R-:W-:Y:S02]  /*39820*/  IMAD R112, R113, 0x80, R112 ;  /* 0x0000008071707824 */ /* 0x000fe400078e0270 */
[----:B------:R-:W-:-:S03]  /*39830*/  IMAD.U32 R5, RZ, RZ, UR10 ;  /* 0x0000000aff057e24 */ /* 0x000fc6000f8e00ff */
[----:B------:R-:W-:Y:S02]  /*39840*/  LOP3.LUT R112, R112, 0x30, RZ, 0x3c, !PT ;  /* 0x0000003070707812 */ /* 0x000fe400078e3cff */
[----:B---3--:R-:W-:Y:S02]  /*39850*/  IADD3 R8, P1, R8, R4, RZ ;  /* 0x0000000408087210 */ /* 0x008fe40007f3e0ff */
[----:B------:R-:W-:-:S03]  /*39860*/  IADD3 R5, R112, 0x100000, R5 ;  /* 0x0010000070057810 */ /* 0x000fc60007ffe005 */
[----:B------:R-:W-:Y:S01]  /*39870*/  STL [R1+0x10f0], R8 ;  /* 0x0010f00801007387 */ /* 0x000fe20000100800 */
[----:B------:R-:W-:Y:S02]  /*39880*/  IMAD.MOV.U32 R112, RZ, RZ, R8 ;  /* 0x000000ffff707224 */ /* 0x000fe400078e0008 */
[----:B------:R-:W-:-:S04]  /*39890*/  IMAD.X R110, R110, 0x1, R3, P1 ;  /* 0x000000016e6e7824 */ /* 0x000fc800008e0603 */
[----:B------:R-:W-:Y:S01]  /*398a0*/  IMAD.MOV.U32 R113, RZ, RZ, R110 ;  /* 0x000000ffff717224 */ /* 0x000fe200078e006e */
[----:B------:R1:W-:Y:S04]  /*398b0*/  STL [R1+0x10ec], R110 ;  /* 0x0010ec6e01007387 */ /* 0x0003e80000100800 */
[----:B-1----:R-:W3:Y:S04]  /*398c0*/  LDL.LU R110, [R1+0x1114] ;  /* 0x00111400016e7983 */ /* 0x002ee80000300800 */
[----:B------:R-:W3:Y:S01]  /*398d0*/  LDL.LU R8, [R1+0x1118] ;  /* 0x0011180001087983 */ /* 0x000ee20000300800 */
[----:B------:R-:W-:-:S04]  /*398e0*/  UISETP.GT.AND UP1, UPT, UR9, 0xc, UPT ;  /* 0x0000000c0900788c */ /* 0x000fc8000bf24270 */
[----:B------:R-:W-:-:S04]  /*398f0*/  USEL UR8, URZ, 0x4, !UP1 ;  /* 0x000000043f087887 */ /* 0x000fc8000c800000 */
[----:B------:R-:W-:-:S06]  /*39900*/  USEL UR8, UR8, URZ, !UP0 ;  /* 0x0000003f08087287 */ /* 0x000fcc000c000000 */
[----:B------:R-:W-:-:S13]  /*39910*/  ISETP.NE.U32.AND P0, PT, RZ, UR8, PT ;  /* 0x00000008ff007c0c */ /* 0x000fda000bf05070 */
[----:B------:R1:W-:Y:S01]  /*39920*/  LDGSTS.E [R5+-0x80000], desc[UR4][R112.64], P0 ;  /* 0x8000000070057fae */ /* 0x0003e20008121844 */
[----:B----4-:R-:W-:-:S05]  /*39930*/  IADD3 R9, P1, R9, R4, RZ ;  /* 0x0000000409097210 */ /* 0x010fca0007f3e0ff */
[----:B------:R-:W-:Y:S01]  /*39940*/  STL [R1+0x10f8], R9 ;  /* 0x0010f80901007387 */ /* 0x000fe20000100800 */
[----:B-1----:R-:W-:Y:S02]  /*39950*/  IMAD.MOV.U32 R112, RZ, RZ, R9 ;  /* 0x000000ffff707224 */ /* 0x002fe400078e0009 */
[----:B------:R-:W-:-:S04]  /*39960*/  IMAD.X R109, R109, 0x1, R3, P1 ;  /* 0x000000016d6d7824 */ /* 0x000fc800008e0603 */
[----:B------:R-:W-:Y:S01]  /*39970*/  IMAD.MOV.U32 R113, RZ, RZ, R109 ;  /* 0x000000ffff717224 */ /* 0x000fe200078e006d */
[----:B------:R1:W-:Y:S01]  /*39980*/  STL [R1+0x10f4], R109 ;  /* 0x0010f46d01007387 */ /* 0x0003e20000100800 */
[----:B------:R-:W-:-:S03]  /*39990*/  UISETP.GT.AND UP1, UPT, UR9, 0xd, UPT ;  /* 0x0000000d0900788c */ /* 0x000fc6000bf24270 */
[----:B------:R4:W-:Y:S04]  /*399a0*/  LDGSTS.E [R5+-0x7c000], desc[UR4][R112.64], P0 ;  /* 0x8400000070057fae */ /* 0x0009e80008121844 */
[----:B-1----:R-:W3:Y:S04]  /*399b0*/  LDL.LU R109, [R1+0x111c] ;  /* 0x00111c00016d7983 */ /* 0x002ee80000300800 */
[----:B------:R-:W3:Y:S01]  /*399c0*/  LDL.LU R9, [R1+0x1120] ;  /* 0x0011200001097983 */ /* 0x000ee20000300800 */
[----:B------:R-:W-:-:S04]  /*399d0*/  USEL UR8, URZ, 0x4, !UP1 ;  /* 0x000000043f087887 */ /* 0x000fc8000c800000 */
[----:B------:R-:W-:-:S06]  /*399e0*/  USEL UR8, UR8, URZ, !UP0 ;  /* 0x0000003f08087287 */ /* 0x000fcc000c000000 */
[----:B------:R-:W-:Y:S02]  /*399f0*/  ISETP.NE.U32.AND P0, PT, RZ, UR8, PT ;  /* 0x00000008ff007c0c */ /* 0x000fe4000bf05070 */
[----:B--2---:R-:W-:-:S05]  /*39a00*/  IADD3 R107, P1, R107, R4, RZ ;  /* 0x000000046b6b7210 */ /* 0x004fca0007f3e0ff */
[----:B------:R-:W-:Y:S01]  /*39a10*/  IMAD.X R108, R108, 0x1, R3, P1 ;  /* 0x000000016c6c7824 */ /* 0x000fe200008e0603 */
[----:B------:R-:W-:Y:S01]  /*39a20*/  IADD3 R7, P2, R7, R4, RZ ;  /* 0x0000000407077210 */ /* 0x000fe20007f5e0ff */
[----:B------:R1:W-:Y:S01]  /*39a30*/  STL [R1+0x1100], R107 ;  /* 0x0011006b01007387 */ /* 0x0003e20000100800 */
[----:B----4-:R-:W-:-:S03]  /*39a40*/  IMAD.MOV.U32 R112, RZ, RZ, R107 ;  /* 0x000000ffff707224 */ /* 0x010fc600078e006b */
[----:B------:R-:W-:Y:S01]  /*39a50*/  IMAD.X R106, R106, 0x1, R3, P2 ;  /* 0x000000016a6a7824 */ /* 0x000fe200010e0603 */
[----:B------:R-:W-:Y:S01]  /*39a60*/  STL [R1+0x10fc], R108 ;  /* 0x0010fc6c01007387 */ /* 0x000fe20000100800 */
[----:B------:R-:W-:Y:S01]  /*39a70*/  IADD3 R6, P3, R6, R4, RZ ;  /* 0x0000000406067210 */ /* 0x000fe20007f7e0ff */
[----:B------:R-:W-:Y:S02]  /*39a80*/  IMAD.MOV.U32 R113, RZ, RZ, R108 ;  /* 0x000000ffff717224 */ /* 0x000fe400078e006c */
[----:B------:R2:W-:Y:S01]  /*39a90*/  STL [R1+0x1108], R7 ;  /* 0x0011080701007387 */ /* 0x0005e20000100800 */
[----:B------:R-:W-:-:S03]  /*39aa0*/  IADD3.X R111, R111, R3, RZ, P3, !PT ;  /* 0x000000036f6f7210 */ /* 0x000fc60001ffe4ff */
[----:B------:R4:W-:Y:S04]  /*39ab0*/  STL [R1+0x1104], R106 ;  /* 0x0011046a01007387 */ /* 0x0009e80000100800 */
[----:B------:R3:W-:Y:S04]  /*39ac0*/  STL [R1+0x1110], R6 ;  /* 0x0011100601007387 */ /* 0x0007e80000100800 */
[----:B-1----:R-:W3:Y:S04]  /*39ad0*/  LDL.LU R107, [R1+0x1128] ;  /* 0x00112800016b7983 */ /* 0x002ee80000300800 */
[----:B------:R1:W-:Y:S04]  /*39ae0*/  LDGSTS.E [R5+-0x7fffc], desc[UR4][R112.64], P0 ;  /* 0x8000400070057fae */ /* 0x0003e80008121844 */
[----:B------:R3:W-:Y:S01]  /*39af0*/  STL [R1+0x110c], R111 ;  /* 0x00110c6f01007387 */ /* 0x0007e20000100800 */
[----:B-1----:R-:W-:-:S02]  /*39b00*/  IMAD.MOV.U32 R112, RZ, RZ, R7 ;  /* 0x000000ffff707224 */ /* 0x002fc400078e0007 */
[----:B------:R-:W-:Y:S01]  /*39b10*/  IMAD.MOV.U32 R113, RZ, RZ, R106 ;  /* 0x000000ffff717224 */ /* 0x000fe200078e006a */
[----:B--2---:R-:W2:Y:S04]  /*39b20*/  LDL.LU R7, [R1+0x12f0] ;  /* 0x0012f00001077983 */ /* 0x004ea80000300800 */
[----:B------:R-:W2:Y:S04]  /*39b30*/  LDL.LU R108, [R1+0x1124] ;  /* 0x00112400016c7983 */ /* 0x000ea80000300800 */
[----:B------:R1:W-:Y:S04]  /*39b40*/  LDGSTS.E [R5+-0x7bffc], desc[UR4][R112.64], P0 ;  /* 0x8400400070057fae */ /* 0x0003e80008121844 */
[----:B----4-:R-:W4:Y:S01]  /*39b50*/  LDL.LU R106, [R1+0x12ec] ;  /* 0x0012ec00016a7983 */ /* 0x010f220000300800 */
[----:B---3--:R-:W-:Y:S01]  /*39b60*/  IADD3 R8, P0, R8, R4, RZ ;  /* 0x0000000408087210 */ /* 0x008fe20007f1e0ff */
[----:B-1----:R-:W-:-:S02]  /*39b70*/  IMAD.MOV.U32 R112, RZ, RZ, R6 ;  /* 0x000000ffff707224 */ /* 0x002fc400078e0006 */
[----:B------:R-:W3:Y:S02]  /*39b80*/  LDL.LU R6, [R1+0x12f8] ;  /* 0x0012f80001067983 */ /* 0x000ee40000300800 */
[----:B------:R-:W-:Y:S02]  /*39b90*/  IMAD.X R110, R110, 0x1, R3, P0 ;  /* 0x000000016e6e7824 */ /* 0x000fe400000e0603 */
[----:B------:R-:W-:Y:S01]  /*39ba0*/  IMAD.MOV.U32 R113, RZ, RZ, R111 ;  /* 0x000000ffff717224 */ /* 0x000fe200078e006f */
[----:B------:R-:W-:Y:S01]  /*39bb0*/  STL [R1+0x1118], R8 ;  /* 0x0011180801007387 */ /* 0x000fe20000100800 */
[----:B------:R-:W-:-:S03]  /*39bc0*/  IMAD.MOV.U32 R111, RZ, RZ, R110 ;  /* 0x000000ffff6f7224 */ /* 0x000fc600078e006e */
[----:B------:R1:W-:Y:S02]  /*39bd0*/  STL [R1+0x1114], R110 ;  /* 0x0011146e01007387 */ /* 0x0003e40000100800 */
[----:B-1----:R-:W-:Y:S02]  /*39be0*/  IMAD.MOV.U32 R110, RZ, RZ, R8 ;  /* 0x000000ffff6e7224 */ /* 0x002fe400078e0008 */
[----:B------:R-:W3:Y:S01]  /*39bf0*/  LDL.LU R8, [R1+0x12f4] ;  /* 0x0012f40001087983 */ /* 0x000ee20000300800 */
        /* <DEDUP_REMOVED lines=17> */
[----:B------:R-:W-:Y:S04]  /*39d10*/  LDGSTS.E [R5+-0x7fff4], desc[UR4][R110.64], P0 ;  /* 0x8000c0006e057fae */ /* 0x000fe80008121844 */
[----:B------:R-:W3:Y:S04]  /*39d20*/  LDL.LU R113, [R1+0x12fc] ;  /* 0x0012fc0001717983 */ /* 0x000ee80000300800 */
[----:B------:R-:W3:Y:S04]  /*39d30*/  LDL.LU R111, [R1+0x1304] ;  /* 0x00130400016f7983 */ /* 0x000ee80000300800 */
[----:B------:R-:W3:Y:S04]  /*39d40*/  LDL.LU R110, [R1+0x1308] ;  /* 0x00130800016e7983 */ /* 0x000ee80000300800 */
[----:B-1----:R-:W3:Y:S04]  /*39d50*/  LDL.LU R109, [R1+0x130c] ;  /* 0x00130c00016d7983 */ /* 0x002ee80000300800 */
[----:B------:R-:W3:Y:S01]  /*39d60*/  LDL.LU R9, [R1+0x1310] ;  /* 0x0013100001097983 */ /* 0x000ee20000300800 */
[----:B------:R-:W-:-:S04]  /*39d70*/  UISETP.GT.AND UP1, UPT, UR9, 0x2c, UPT ;  /* 0x0000002c0900788c */ /* 0x000fc8000bf24270 */
[----:B------:R-:W-:-:S04]  /*39d80*/  USEL UR8, URZ, 0x4, !UP1 ;  /* 0x000000043f087887 */ /* 0x000fc8000c800000 */
[----:B------:R-:W-:Y:S01]  /*39d90*/  USEL UR8, UR8, URZ, !UP0 ;  /* 0x0000003f08087287 */ /* 0x000fe2000c000000 */
[----:B------:R-:W-:-:S05]  /*39da0*/  IADD3 R107, P2, R107, R4, RZ ;  /* 0x000000046b6b7210 */ /* 0x000fca0007f5e0ff */
[----:B------:R-:W-:Y:S01]  /*39db0*/  ISETP.NE.U32.AND P1, PT, RZ, UR8, PT ;  /* 0x00000008ff007c0c */ /* 0x000fe2000bf25070 */
[----:B------:R-:W-:Y:S01]  /*39dc0*/  IMAD.MOV.U32 R114, RZ, RZ, R107 ;  /* 0x000000ffff727224 */ /* 0x000fe200078e006b */
[----:B------:R1:W-:Y:S01]  /*39dd0*/  STL [R1+0x1128], R107 ;  /* 0x0011286b01007387 */ /* 0x0003e20000100800 */
[----:B--2---:R-:W-:Y:S01]  /*39de0*/  IADD3 R7, P3, R7, R4, RZ ;  /* 0x0000000407077210 */ /* 0x004fe20007f7e0ff */
[----:B------:R-:W-:-:S04]  /*39df0*/  IMAD.X R108, R108, 0x1, R3, P2 ;  /* 0x000000016c6c7824 */ /* 0x000fc800010e0603 */
[----:B------:R-:W-:Y:S01]  /*39e00*/  IMAD.MOV.U32 R115, RZ, RZ, R108 ;  /* 0x000000ffff737224 */ /* 0x000fe200078e006c */
[----:B------:R2:W-:Y:S01]  /*39e10*/  STL [R1+0x1124], R108 ;  /* 0x0011246c01007387 */ /* 0x0005e20000100800 */
[----:B----4-:R-:W-:-:S03]  /*39e20*/  IMAD.X R106, R106, 0x1, R3, P3 ;  /* 0x000000016a6a7824 */ /* 0x010fc600018e0603 */
[----:B------:R-:W-:Y:S01]  /*39e30*/  LDGSTS.E [R5+-0x7bff4], desc[UR4][R114.64], P0 ;  /* 0x8400c00072057fae */ /* 0x000fe20008121844 */
[----:B-1----:R-:W-:-:S03]  /*39e40*/  IMAD.MOV.U32 R107, RZ, RZ, R106 ;  /* 0x000000ffff6b7224 */ /* 0x002fc600078e006a */
[----:B------:R-:W-:Y:S01]  /*39e50*/  STL [R1+0x12f0], R7 ;  /* 0x0012f00701007387 */ /* 0x000fe20000100800 */
[----:B---3--:R-:W-:-:S03]  /*39e60*/  IADD3 R6, P0, R6, R4, RZ ;  /* 0x0000000406067210 */ /* 0x008fc60007f1e0ff */
[----:B------:R1:W-:Y:S04]  /*39e70*/  STL [R1+0x12ec], R106 ;  /* 0x0012ec6a01007387 */ /* 0x0003e80000100800 */
[----:B--2---:R-:W2:Y:S01]  /*39e80*/  LDL.LU R108, [R1+0x1314] ;  /* 0x00131400016c7983 */ /* 0x004ea20000300800 */
[----:B-1----:R-:W-:-:S03]  /*39e90*/  IMAD.MOV.U32 R106, RZ, RZ, R7 ;  /* 0x000000ffff6a7224 */ /* 0x002fc600078e0007 */
[----:B------:R-:W3:Y:S04]  /*39ea0*/  LDL.LU R7, [R1+0x1318] ;  /* 0x0013180001077983 */ /* 0x000ee80000300800 */
[----:B------:R1:W-:Y:S01]  /*39eb0*/  LDGSTS.E [R5+-0x78000], desc[UR4][R106.64], P1 ;  /* 0x880000006a057fae */ /* 0x0003e20008921844 */
[----:B------:R-:W-:-:S03]  /*39ec0*/  IMAD.X R8, R8, 0x1, R3, P0 ;  /* 0x0000000108087824 */ /* 0x000fc600000e0603 */
[----:B------:R-:W-:Y:S01]  /*39ed0*/  STL [R1+0x12f8], R6 ;  /* 0x0012f80601007387 */ /* 0x000fe20000100800 */
[----:B-1----:R-:W-:Y:S02]  /*39ee0*/  IMAD.MOV.U32 R106, RZ, RZ, R6 ;  /* 0x000000ffff6a7224 */ /* 0x002fe400078e0006 */
        /* <DEDUP_REMOVED lines=12> */
[----:B------:R-:W-:-:S04]  /*39fb0*/  USEL UR8, URZ, 0x4, !UP1 ;  /* 0x000000043f087887 */ /* 0x000fc8000c800000 */
[----:B------:R-:W-:Y:S01]  /*39fc0*/  USEL UR8, UR8, URZ, !UP0 ;  /* 0x0000003f08087287 */ /* 0x000fe2000c000000 */
[----:B------:R-:W-:-:S04]  /*39fd0*/  IADD3 R112, P1, R112, R4, RZ ;  /* 0x0000000470707210 */ /* 0x000fc80007f3e0ff */
[----:B------:R-:W-:Y:S02]  /*39fe0*/  IADD3.X R113, R113, R3, RZ, P1, !PT ;  /* 0x0000000371717210 */ /* 0x000fe40000ffe4ff */
        /* <DEDUP_REMOVED lines=14> */
[----:B------:R-:W-:Y:S01]  /*3a0d0*/  IMAD.MOV.U32 R111, RZ, RZ, R109 ;  /* 0x000000ffff6f7224 */ /* 0x000fe200078e006d */
[----:B------:R-:W4:Y:S04]  /*3a0e0*/  LDL.LU R9, [R1+0x1130] ;  /* 0x0011300001097983 */ /* 0x000f280000300800 */
[----:B------:R-:W-:Y:S04]  /*3a0f0*/  LDGSTS.E [R5+-0x77ff8], desc[UR4][R110.64], P1 ;  /* 0x880080006e057fae */ /* 0x000fe80008921844 */
[----:B------:R-:W4:Y:S01]  /*3a100*/  LDL.LU R110, [R1+0x112c] ;  /* 0x00112c00016e7983 */ /* 0x000f220000300800 */
[----:B------:R-:W-:-:S04]  /*3a110*/  UISETP.GT.AND UP1, UPT, UR9, 0x2f, UPT ;  /* 0x0000002f0900788c */ /* 0x000fc8000bf24270 */
[----:B------:R-:W-:-:S04]  /*3a120*/  USEL UR8, URZ, 0x4, !UP1 ;  /* 0x000000043f087887 */ /* 0x000fc8000c800000 */
[----:B------:R-:W-:Y:S01]  /*3a130*/  USEL UR8, UR8, URZ, !UP0 ;  /* 0x0000003f08087287 */ /* 0x000fe2000c000000 */
[----:B---3--:R-:W-:-:S05]  /*3a140*/  IADD3 R7, P0, R7, R4, RZ ;  /* 0x0000000407077210 */ /* 0x008fca0007f1e0ff */
[----:B--2---:R-:W-:Y:S01]  /*3a150*/  IMAD.X R108, R108, 0x1, R3, P0 ;  /* 0x000000016c6c7824 */ /* 0x004fe200000e0603 */
[----:B------:R-:W-:Y:S03]  /*3a160*/  STL [R1+0x1318], R7 ;  /* 0x0013180701007387 */ /* 0x000fe60000100800 */
[----:B------:R-:W-:Y:S01]  /*3a170*/  IMAD.MOV.U32 R109, RZ, RZ, R108 ;  /* 0x000000ffff6d7224 */ /* 0x000fe200078e006c */
[----:B------:R1:W-:Y:S01]  /*3a180*/  STL [R1+0x1314], R108 ;  /* 0x0013146c01007387 */ /* 0x0003e20000100800 */
[----:B------:R-:W-:Y:S01]  /*3a190*/  ISETP.NE.U32.AND P0, PT, RZ, UR8, PT ;  /* 0x00000008ff007c0c */ /* 0x000fe2000bf05070 */
[----:B-1----:R-:W-:Y:S02]  /*3a1a0*/  IMAD.MOV.U32 R108, RZ, RZ, R7 ;  /* 0x000000ffff6c7224 */ /* 0x002fe400078e0007 */
[----:B------:R-:W2:Y:S04]  /*3a1b0*/  LDL.LU R7, [R1+0x1138] ;  /* 0x0011380001077983 */ /* 0x000ea80000300800 */
[----:B------:R-:W-:Y:S04]  /*3a1c0*/  LDGSTS.E [R5+-0x73ff8], desc[UR4][R108.64], P1 ;  /* 0x8c0080006c057fae */ /* 0x000fe80008921844 */
[----:B------:R-:W3:Y:S01]  /*3a1d0*/  LDL.LU R109, [R1+0x1134] ;  /* 0x00113400016d7983 */ /* 0x000ee20000300800 */
[----:B----4-:R-:W-:-:S02]  /*3a1e0*/  IADD3 R106, P1, R106, R4, RZ ;  /* 0x000000046a6a7210 */ /* 0x010fc40007f3e0ff */
[----:B------:R-:W-:-:S03]  /*3a1f0*/  IADD3 R6, P2, R6, R4, RZ ;  /* 0x0000000406067210 */ /* 0x000fc60007f5e0ff */
[--C-:B------:R-:W-:Y:S02]  /*3a200*/  IMAD.X R107, R107, 0x1, R3.reuse, P1 ;  /* 0x000000016b6b7824 */ /* 0x100fe400008e0603 */
[----:B------:R-:W-:-:S03]  /*3a210*/  IMAD.X R8, R8, 0x1, R3, P2 ;  /* 0x0000000108087824 */ /* 0x000fc600010e0603 */
[----:B------:R-:W-:Y:S01]  /*3a220*/  LDGSTS.E [R5+-0x77ff4], desc[UR4][R106.64], P0 ;  /* 0x8800c0006a057fae */ /* 0x000fe20008121844 */
[----:B------:R-:W-:Y:S02]  /*3a230*/  IMAD.MOV.U32 R112, RZ, RZ, R6 ;  /* 0x000000ffff707224 */ /* 0x000fe400078e0006 */
[----:B------:R-:W-:-:S05]  /*3a240*/  IMAD.MOV.U32 R113, RZ, RZ, R8 ;  /* 0x000000ffff717224 */ /* 0x000fca00078e0008 */
[----:B------:R1:W-:Y:S02]  /*3a250*/  LDGSTS.E [R5+-0x73ff4], desc[UR4][R112.64], P0 ;  /* 0x8c00c00070057fae */ /* 0x0003e40008121844 */
[----:B-1----:R-:W1:Y:S02]  /*3a260*/  S2R R113, SR_TID.X ;  /* 0x0000000000717919 */ /* 0x002e640000002100 */
[----:B------:R-:W-:Y:S04]  /*3a270*/  STL [R1+0x1320], R106 ;  /* 0x0013206a01007387 */ /* 0x000fe80000100800 */
[----:B------:R4:W-:Y:S04]  /*3a280*/  STL [R1+0x131c], R107 ;  /* 0x00131c6b01007387 */ /* 0x0009e80000100800 */
[----:B------:R-:W-:Y:S04]  /*3a290*/  STL [R1+0x1328], R6 ;  /* 0x0013280601007387 */ /* 0x000fe80000100800 */
[----:B------:R1:W-:Y:S04]  /*3a2a0*/  STL [R1+0x1324], R8 ;  /* 0x0013240801007387 */ /* 0x0003e80000100800 */
[----:B----4-:R-:W4:Y:S04]  /*3a2b0*/  LDL.LU R107, [R1+0x1140] ;  /* 0x00114000016b7983 */ /* 0x010f280000300800 */
[----:B------:R-:W4:Y:S04]  /*3a2c0*/  LDL.LU R108, [R1+0x113c] ;  /* 0x00113c00016c7983 */ /* 0x000f280000300800 */
[----:B------:R-:W4:Y:S04]  /*3a2d0*/  LDL.LU R106, [R1+0x1144] ;  /* 0x00114400016a7983 */ /* 0x000f280000300800 */
[----:B-1----:R-:W4:Y:S04]  /*3a2e0*/  LDL.LU R8, [R1+0x1148] ;  /* 0x0011480001087983 */ /* 0x002f280000300800 */
[----:B------:R-:W4:Y:S04]  /*3a2f0*/  LDL.LU R111, [R1+0x114c] ;  /* 0x00114c00016f7983 */ /* 0x000f280000300800 */
[----:B------:R-:W4:Y:S01]  /*3a300*/  LDL.LU R6, [R1+0x1150] ;  /* 0x0011500001067983 */ /* 0x000f220000300800 */
[C---:B------:R-:W-:Y:S01]  /*3a310*/  IMAD.SHL.U32 R112, R113.reuse, 0x10, RZ ;  /* 0x0000001071707824 */ /* 0x040fe200078e00ff */
[----:B------:R-:W-:-:S04]  /*3a320*/  LOP3.LUT R113, R113, 0x7f, RZ, 0xc0, !PT ;  /* 0x0000007f71717812 */ /* 0x000fc800078ec0ff */
[----:B------:R-:W-:Y:S01]  /*3a330*/  LOP3.LUT R112, R112, 0x70, RZ, 0xc0, !PT ;  /* 0x0000007070707812 */ /* 0x000fe200078ec0ff */
[----:B------:R-:W-:-:S04]  /*3a340*/  IMAD.U32 R5, RZ, RZ, UR10 ;  /* 0x0000000aff057e24 */ /* 0x000fc8000f8e00ff */
[----:B------:R-:W-:-:S05]  /*3a350*/  IMAD R112, R113, 0x80, R112 ;  /* 0x0000008071707824 */ /* 0x000fca00078e0270 */
[----:B------:R-:W-:-:S04]  /*3a360*/  LOP3.LUT R112, R112, 0x40, RZ, 0x3c, !PT ;  /* 0x0000004070707812 */ /* 0x000fc800078e3cff */
[----:B------:R-:W-:Y:S02]  /*3a370*/  IADD3 R5, R112, 0x100000, R5 ;  /* 0x0010000070057810 */ /* 0x000fe40007ffe005 */
[----:B------:R-:W-:-:S05]  /*3a380*/  IADD3 R9, P1, R9, R4, RZ ;  /* 0x0000000409097210 */ /* 0x000fca0007f3e0ff */
        /* <DEDUP_REMOVED lines=9> */
[----:B------:R-:W-:-:S06]  /*3a420*/  USEL UR8, UR8, URZ, !UP0 ;  /* 0x0000003f08087287 */ /* 0x000fcc000c000000 */
[----:B------:R-:W-:Y:S01]  /*3a430*/  ISETP.NE.U32.AND P0, PT, RZ, UR8, PT ;  /* 0x00000008ff007c0c */ /* 0x000fe2000bf05070 */
[----:B------:R-:W-:Y:S01]  /*3a440*/  UISETP.GT.AND UP1, UPT, UR9, 0x11, UPT ;  /* 0x000000110900788c */ /* 0x000fe2000bf24270 */
[----:B--2---:R-:W-:-:S03]  /*3a450*/  IADD3 R7, P1, R7, R4, RZ ;  /* 0x0000000407077210 */ /* 0x004fc60007f3e0ff */
[----:B------:R-:W-:-:S08]  /*3a460*/  USEL UR8, URZ, 0x4, !UP1 ;  /* 0x000000043f087887 */ /* 0x000fd0000c800000 */
[----:B------:R1:W-:Y:S04]  /*3a470*/  LDGSTS.E [R5+-0x80000], desc[UR4][R112.64], P0 ;  /* 0x8000000070057fae */ /* 0x0003e80008121844 */
[----:B------:R-:W-:Y:S01]  /*3a480*/  STL [R1+0x1138], R7 ;  /* 0x0011380701007387 */ /* 0x000fe20000100800 */
[----:B------:R-:W-:Y:S01]  /*3a490*/  USEL UR8, UR8, URZ, !UP0 ;  /* 0x0000003f08087287 */ /* 0x000fe2000c000000 */
[----:B---3--:R-:W-:Y:S02]  /*3a4a0*/  IMAD.X R109, R109, 0x1, R3, P1 ;  /* 0x000000016d6d7824 */ /* 0x008fe400008e0603 */
[----:B-1----:R-:W-:-:S03]  /*3a4b0*/  IMAD.MOV.U32 R112, RZ, RZ, R7 ;  /* 0x000000ffff707224 */ /* 0x002fc600078e0007 */
[----:B------:R1:W-:Y:S01]  /*3a4c0*/  STL [R1+0x1134], R109 ;  /* 0x0011346d01007387 */ /* 0x0003e20000100800 */
[----:B------:R-:W-:-:S05]  /*3a4d0*/  MOV R113, R109 ;  /* 0x0000006d00717202 */ /* 0x000fca0000000f00 */
[----:B------:R2:W-:Y:S04]  /*3a4e0*/  LDGSTS.E [R5+-0x7c000], desc[UR4][R112.64], P0 ;  /* 0x8400000070057fae */ /* 0x0005e80008121844 */
[----:B-1----:R-:W3:Y:S04]  /*3a4f0*/  LDL.LU R109, [R1+0x115c] ;  /* 0x00115c00016d7983 */ /* 0x002ee80000300800 */
[----:B------:R-:W3:Y:S01]  /*3a500*/  LDL.LU R7, [R1+0x1160] ;  /* 0x0011600001077983 */ /* 0x000ee20000300800 */
[----:B------:R-:W-:Y:S02]  /*3a510*/  ISETP.NE.U32.AND P0, PT, RZ, UR8, PT ;  /* 0x00000008ff007c0c */ /* 0x000fe4000bf05070 */
[----:B----4-:R-:W-:-:S05]  /*3a520*/  IADD3 R107, P1, R107, R4, RZ ;  /* 0x000000046b6b7210 */ /* 0x010fca0007f3e0ff */
[----:B------:R-:W-:Y:S01]  /*3a530*/  IMAD.X R108, R108, 0x1, R3, P1 ;  /* 0x000000016c6c7824 */ /* 0x000fe200008e0603 */
[----:B------:R-:W-:Y:S01]  /*3a540*/  IADD3 R8, P2, R8, R4, RZ ;  /* 0x0000000408087210 */ /* 0x000fe20007f5e0ff */
[----:B------:R1:W-:Y:S01]  /*3a550*/  STL [R1+0x1140], R107 ;  /* 0x0011406b01007387 */ /* 0x0003e20000100800 */
[----:B--2---:R-:W-:-:S03]  /*3a560*/  IMAD.MOV.U32 R112, RZ, RZ, R107 ;  /* 0x000000ffff707224 */ /* 0x004fc600078e006b */
        /* <DEDUP_REMOVED lines=9> */
[----:B-1----:R-:W3:Y:S04]  /*3a600*/  LDL.LU R107, [R1+0x1168] ;  /* 0x00116800016b7983 */ /* 0x002ee80000300800 */
[----:B------:R1:W-:Y:S01]  /*3a610*/  STL [R1+0x114c], R111 ;  /* 0x00114c6f01007387 */ /* 0x0003e20000100800 */
[----:B--2---:R-:W-:-:S03]  /*3a620*/  IMAD.MOV.U32 R112, RZ, RZ, R8 ;  /* 0x000000ffff707224 */ /* 0x004fc600078e0008 */
[----:B------:R-:W2:Y:S01]  /*3a630*/  LDL.LU R8, [R1+0x1330] ;  /* 0x0013300001087983 */ /* 0x000ea20000300800 */
[----:B------:R-:W-:-:S03]  /*3a640*/  IMAD.MOV.U32 R113, RZ, RZ, R106 ;  /* 0x000000ffff717224 */ /* 0x000fc600078e006a */
[----:B------:R-:W2:Y:S04]  /*3a650*/  LDL.LU R108, [R1+0x1164] ;  /* 0x00116400016c7983 */ /* 0x000ea80000300800 */
[----:B----4-:R-:W4:Y:S04]  /*3a660*/  LDL.LU R106, [R1+0x132c] ;  /* 0x00132c00016a7983 */ /* 0x010f280000300800 */
[----:B------:R1:W-:Y:S02]  /*3a670*/  LDGSTS.E [R5+-0x7bffc], desc[UR4][R112.64], P0 ;  /* 0x8400400070057fae */ /* 0x0003e40008121844 */
[----:B-1----:R-:W-:-:S02]  /*3a680*/  IMAD.MOV.U32 R112, RZ, RZ, R6 ;  /* 0x000000ffff707224 */ /* 0x002fc400078e0006 */
[----:B------:R-:W4:Y:S01]  /*3a690*/  LDL.LU R6, [R1+0x1338] ;  /* 0x0013380001067983 */ /* 0x000f220000300800 */
[----:B------:R-:W-:Y:S01]  /*3a6a0*/  IMAD.MOV.U32 R113, RZ, RZ, R111 ;  /* 0x000000ffff717224 */ /* 0x000fe200078e006f */
[----:B------:R-:W-:-:S05]  /*3a6b0*/  IADD3 R9, P0, R9, R4, RZ ;  /* 0x0000000409097210 */ /* 0x000fca0007f1e0ff */
[----:B------:R-:W-:Y:S01]  /*3a6c0*/  IMAD.X R110, R110, 0x1, R3, P0 ;  /* 0x000000016e6e7824 */ /* 0x000fe200000e0603 */
[----:B------:R-:W-:Y:S03]  /*3a6d0*/  STL [R1+0x1158], R9 ;  /* 0x0011580901007387 */ /* 0x000fe60000100800 */
[----:B------:R-:W-:Y:S01]  /*3a6e0*/  IMAD.MOV.U32 R111, RZ, RZ, R110 ;  /* 0x000000ffff6f7224 */ /* 0x000fe200078e006e */
[----:B------:R1:W-:Y:S02]  /*3a6f0*/  STL [R1+0x1154], R110 ;  /* 0x0011546e01007387 */ /* 0x0003e40000100800 */
        /* <DEDUP_REMOVED lines=28> */
[-C--:B------:R-:W-:Y:S02]  /*3a8c0*/  IADD3 R107, P2, R107, R4.reuse, RZ ;  /* 0x000000046b6b7210 */ /* 0x080fe40007f5e0ff */
[----:B--2---:R-:W-:-:S03]  /*3a8d0*/  IADD3 R8, P3, R8, R4, RZ ;  /* 0x0000000408087210 */ /* 0x004fc60007f7e0ff */
[--C-:B------:R-:W-:Y:S01]  /*3a8e0*/  IMAD.X R108, R108, 0x1, R3.reuse, P2 ;  /* 0x000000016c6c7824 */ /* 0x100fe200010e0603 */
[----:B------:R1:W-:Y:S01]  /*3a8f0*/  STL [R1+0x1168], R107 ;  /* 0x0011686b01007387 */ /* 0x0003e20000100800 */
[----:B----4-:R-:W-:-:S03]  /*3a900*/  IMAD.X R106, R106, 0x1, R3, P3 ;  /* 0x000000016a6a7824 */ /* 0x010fc600018e0603 */
[----:B------:R2:W-:Y:S01]  /*3a910*/  STL [R1+0x1164], R108 ;  /* 0x0011646c01007387 */ /* 0x0005e20000100800 */
[----:B------:R-:W-:Y:S02]  /*3a920*/  IMAD.MOV.U32 R114, RZ, RZ, R107 ;  /* 0x000000ffff727224 */ /* 0x000fe400078e006b */
[----:B------:R-:W-:Y:S01]  /*3a930*/  IMAD.MOV.U32 R115, RZ, RZ, R108 ;  /* 0x000000ffff737224 */ /* 0x000fe200078e006c */
[----:B------:R-:W-:Y:S01]  /*3a940*/  STL [R1+0x1330], R8 ;  /* 0x0013300801007387 */ /* 0x000fe20000100800 */
[----:B-1----:R-:W-:-:S03]  /*3a950*/  MOV R107, R106 ;  /* 0x0000006a006b7202 */ /* 0x002fc60000000f00 */
[----:B------:R1:W-:Y:S04]  /*3a960*/  STL [R1+0x132c], R106 ;  /* 0x00132c6a01007387 */ /* 0x0003e80000100800 */
[----:B--2---:R-:W2:Y:S01]  /*3a970*/  LDL.LU R108, [R1+0x1354] ;  /* 0x00135400016c7983 */ /* 0x004ea20000300800 */
[----:B------:R-:W-:-:S03]  /*3a980*/  ISETP.NE.U32.AND P1, PT, RZ, UR8, PT ;  /* 0x00000008ff007c0c */ /* 0x000fc6000bf25070 */
[----:B------:R-:W-:Y:S01]  /*3a990*/  LDGSTS.E [R5+-0x7bff4], desc[UR4][R114.64], P0 ;  /* 0x8400c00072057fae */ /* 0x000fe20008121844 */
[----:B-1----:R-:W-:-:S03]  /*3a9a0*/  IMAD.MOV.U32 R106, RZ, RZ, R8 ;  /* 0x000000ffff6a7224 */ /* 0x002fc600078e0008 */
[----:B------:R-:W4:Y:S01]  /*3a9b0*/  LDL.LU R8, [R1+0x1358] ;  /* 0x0013580001087983 */ /* 0x000f220000300800 */
[----:B------:R-:W-:-:S05]  /*3a9c0*/  IADD3 R6, P0, R6, R4, RZ ;  /* 0x0000000406067210 */ /* 0x000fca0007f1e0ff */
        /* <DEDUP_REMOVED lines=18> */
[----:B---3--:R-:W-:-:S05]  /*3aaf0*/  IADD3 R112, P1, R112, R4, RZ ;  /* 0x0000000470707210 */ /* 0x008fca0007f3e0ff */
[----:B------:R-:W-:Y:S01]  /*3ab00*/  IMAD.X R113, R113, 0x1, R3, P1 ;  /* 0x0000000171717824 */ /* 0x000fe200008e0603 */
[----:B------:R-:W-:Y:S01]  /*3ab10*/  ISETP.NE.U32.AND P1, PT, RZ, UR8, PT ;  /* 0x00000008ff007c0c */ /* 0x000fe2000bf25070 */
[----:B------:R-:W-:Y:S01]  /*3ab20*/  STL [R1+0x1340], R112 ;  /* 0x0013407001007387 */ /* 0x000fe20000100800 */
[----:B------:R-:W-:-:S03]  /*3ab30*/  IADD3 R110, P2, R110, R4, RZ ;  /* 0x000000046e6e7210 */ /* 0x000fc60007f5e0ff */
[----:B------:R-:W-:Y:S02]  /*3ab40*/  STL [R1+0x133c], R113 ;  /* 0x00133c7101007387 */ /* 0x000fe40000100800 */
[----:B------:R-:W-:Y:S02]  /*3ab50*/  IMAD.X R111, R111, 0x1, R3, P2 ;  /* 0x000000016f6f7824 */ /* 0x000fe400010e0603 */
[----:B------:R-:W-:Y:S01]  /*3ab60*/  LDGSTS.E [R5+-0x77ffc], desc[UR4][R112.64], P0 ;  /* 0x8800400070057fae */ /* 0x000fe20008121844 */
[----:B------:R-:W-:-:S03]  /*3ab70*/  IADD3 R7, P3, R7, R4, RZ ;  /* 0x0000000407077210 */ /* 0x000fc60007f7e0ff */
[----:B------:R1:W-:Y:S02]  /*3ab80*/  STL [R1+0x1348], R110 ;  /* 0x0013486e01007387 */ /* 0x0003e40000100800 */
[----:B------:R-:W-:Y:S02]  /*3ab90*/  IMAD.X R109, R109, 0x1, R3, P3 ;  /* 0x000000016d6d7824 */ /* 0x000fe400018e0603 */
[----:B------:R3:W-:Y:S04]  /*3aba0*/  STL [R1+0x1344], R111 ;  /* 0x0013446f01007387 */ /* 0x0007e80000100800 */
[----:B------:R1:W-:Y:S04]  /*3abb0*/  LDGSTS.E [R5+-0x73ffc], desc[UR4][R110.64], P0 ;  /* 0x8c0040006e057fae */ /* 0x0003e80008121844 */
[----:B------:R3:W-:Y:S04]  /*3abc0*/  STL [R1+0x1350], R7 ;  /* 0x0013500701007387 */ /* 0x0007e80000100800 */
[----:B------:R2:W-:Y:S01]  /*3abd0*/  STL [R1+0x134c], R109 ;  /* 0x00134c6d01007387 */ /* 0x0005e20000100800 */
[----:B-1----:R-:W-:-:S02]  /*3abe0*/  IMAD.MOV.U32 R110, RZ, RZ, R7 ;  /* 0x000000ffff6e7224 */ /* 0x002fc400078e0007 */
[----:B---3--:R-:W-:Y:S01]  /*3abf0*/  IMAD.MOV.U32 R111, RZ, RZ, R109 ;  /* 0x000000ffff6f7224 */ /* 0x008fe200078e006d */
[----:B------:R-:W3:Y:S04]  /*3ac00*/  LDL.LU R7, [R1+0x1170] ;  /* 0x0011700001077983 */ /* 0x000ee80000300800 */
[----:B------:R-:W-:Y:S04]  /*3ac10*/  LDGSTS.E [R5+-0x77ff8], desc[UR4][R110.64], P1 ;  /* 0x880080006e057fae */ /* 0x000fe80008921844 */
[----:B------:R-:W3:Y:S01]  /*3ac20*/  LDL.LU R110, [R1+0x116c] ;  /* 0x00116c00016e7983 */ /* 0x000ee20000300800 */
[----:B------:R-:W-:-:S04]  /*3ac30*/  UISETP.GT.AND UP1, UPT, UR9, 0x33, UPT ;  /* 0x000000330900788c */ /* 0x000fc8000bf24270 */
[----:B------:R-:W-:-:S04]  /*3ac40*/  USEL UR8, URZ, 0x4, !UP1 ;  /* 0x000000043f087887 */ /* 0x000fc8000c800000 */
[----:B------:R-:W-:Y:S01]  /*3ac50*/  USEL UR8, UR8, URZ, !UP0 ;  /* 0x0000003f08087287 */ /* 0x000fe2000c000000 */
[----:B----4-:R-:W-:-:S05]  /*3ac60*/  IADD3 R8, P0, R8, R4, RZ ;  /* 0x0000000408087210 */ /* 0x010fca0007f1e0ff */
[----:B--2---:R-:W-:Y:S01]  /*3ac70*/  IMAD.X R108, R108, 0x1, R3, P0 ;  /* 0x000000016c6c7824 */ /* 0x004fe200000e0603 */
[----:B------:R-:W-:Y:S03]  /*3ac80*/  STL [R1+0x1358], R8 ;  /* 0x0013580801007387 */ /* 0x000fe60000100800 */
[----:B------:R-:W-:Y:S01]  /*3ac90*/  IMAD.MOV.U32 R109, RZ, RZ, R108 ;  /* 0x000000ffff6d7224 */ /* 0x000fe200078e006c */
[----:B------:R1:W-:Y:S02]  /*3aca0*/  STL [R1+0x1354], R108 ;  /* 0x0013546c01007387 */ /* 0x0003e40000100800 */
[----:B-1----:R-:W-:Y:S02]  /*3acb0*/  IMAD.MOV.U32 R108, RZ, RZ, R8 ;  /* 0x000000ffff6c7224 */ /* 0x002fe400078e0008 */
[----:B------:R-:W2:Y:S04]  /*3acc0*/  LDL.LU R8, [R1+0x1178] ;  /* 0x0011780001087983 */ /* 0x000ea80000300800 */
[----:B------:R-:W-:Y:S01]  /*3acd0*/  LDGSTS.E [R5+-0x73ff8], desc[UR4][R108.64], P1 ;  /* 0x8c0080006c057fae */ /* 0x000fe20008921844 */
[----:B------:R-:W-:-:S03]  /*3ace0*/  ISETP.NE.U32.AND P0, PT, RZ, UR8, PT ;  /* 0x00000008ff007c0c */ /* 0x000fc6000bf05070 */
[----:B------:R-:W4:Y:S01]  /*3acf0*/  LDL.LU R109, [R1+0x1174] ;  /* 0x00117400016d7983 */ /* 0x000f220000300800 */
[----:B------:R-:W-:-:S05]  /*3ad00*/  IADD3 R106, P1, R106, R4, RZ ;  /* 0x000000046a6a7210 */ /* 0x000fca0007f3e0ff */
        /* <DEDUP_REMOVED lines=11> */
[----:B-1----:R-:W4:Y:S04]  /*3adc0*/  LDL.LU R107, [R1+0x1180] ;  /* 0x00118000016b7983 */ /* 0x002f280000300800 */
[----:B------:R-:W4:Y:S04]  /*3add0*/  LDL.LU R108, [R1+0x117c] ;  /* 0x00117c00016c7983 */ /* 0x000f280000300800 */
[----:B------:R-:W4:Y:S04]  /*3ade0*/  LDL.LU R106, [R1+0x1184] ;  /* 0x00118400016a7983 */ /* 0x000f280000300800 */
[----:B------:R-:W4:Y:S04]  /*3adf0*/  LDL.LU R9, [R1+0x1188] ;  /* 0x0011880001097983 */ /* 0x000f280000300800 */
        /* <DEDUP_REMOVED lines=10> */
[----:B---3--:R-:W-:-:S03]  /*3aea0*/  IADD3 R7, P1, R7, R4, RZ ;  /* 0x0000000407077210 */ /* 0x008fc60007f3e0ff */
[----:B------:R-:W-:Y:S01]  /*3aeb0*/  IMAD R112, R113, 0x80, R112 ;  /* 0x0000008071707824 */ /* 0x000fe200078e0270 */
[----:B------:R-:W-:Y:S01]  /*3aec0*/  IADD3.X R110, R110, R3, RZ, P1, !PT ;  /* 0x000000036e6e7210 */ /* 0x000fe20000ffe4ff */
[----:B------:R-:W-:Y:S03]  /*3aed0*/  STL [R1+0x1170], R7 ;  /* 0x0011700701007387 */ /* 0x000fe60000100800 */
[----:B------:R-:W-:Y:S01]  /*3aee0*/  LOP3.LUT R112, R112, 0x50, RZ, 0x3c, !PT ;  /* 0x0000005070707812 */ /* 0x000fe200078e3cff */
[----:B------:R1:W-:Y:S01]  /*3aef0*/  STL [R1+0x116c], R110 ;  /* 0x00116c6e01007387 */ /* 0x0003e20000100800 */
[----:B------:R-:W-:Y:S02]  /*3af00*/  IMAD.MOV.U32 R113, RZ, RZ, R110 ;  /* 0x000000ffff717224 */ /* 0x000fe400078e006e */
[----:B------:R-:W-:Y:S01]  /*3af10*/  IADD3 R5, R112, 0x100000, R5 ;  /* 0x0010000070057810 */ /* 0x000fe20007ffe005 */
[----:B------:R-:W-:Y:S01]  /*3af20*/  IMAD.MOV.U32 R112, RZ, RZ, R7 ;  /* 0x000000ffff707224 */ /* 0x000fe200078e0007 */
[----:B------:R-:W-:Y:S01]  /*3af30*/  ISETP.NE.U32.AND P0, PT, RZ, UR8, PT ;  /* 0x00000008ff007c0c */ /* 0x000fe2000bf05070 */
[----:B-1----:R-:W3:Y:S04]  /*3af40*/  LDL.LU R110, [R1+0x1194] ;  /* 0x00119400016e7983 */ /* 0x002ee80000300800 */
[----:B------:R-:W3:Y:S08]  /*3af50*/  LDL.LU R7, [R1+0x1198] ;  /* 0x0011980001077983 */ /* 0x000ef00000300800 */
[----:B------:R1:W-:Y:S01]  /*3af60*/  LDGSTS.E [R5+-0x80000], desc[UR4][R112.64], P0 ;  /* 0x8000000070057fae */ /* 0x0003e20008121844 */
[----:B------:R-:W-:-:S04]  /*3af70*/  UISETP.GT.AND UP1, UPT, UR9, 0x15, UPT ;  /* 0x000000150900788c */ /* 0x000fc8000bf24270 */
[----:B------:R-:W-:Y:S01]  /*3af80*/  USEL UR8, URZ, 0x4, !UP1 ;  /* 0x000000043f087887 */ /* 0x000fe2000c800000 */
[----:B--2---:R-:W-:-:S05]  /*3af90*/  IADD3 R8, P1, R8, R4, RZ ;  /* 0x0000000408087210 */ /* 0x004fca0007f3e0ff */
[----:B------:R-:W-:Y:S01]  /*3afa0*/  STL [R1+0x1178], R8 ;  /* 0x0011780801007387 */ /* 0x000fe20000100800 */
[----:B-1----:R-:W-:Y:S02]  /*3afb0*/  IMAD.MOV.U32 R112, RZ, RZ, R8 ;  /* 0x000000ffff707224 */ /* 0x002fe400078e0008 */
[----:B----4-:R-:W-:-:S04]  /*3afc0*/  IMAD.X R109, R109, 0x1, R3, P1 ;  /* 0x000000016d6d7824 */ /* 0x010fc800008e0603 */
[----:B------:R-:W-:Y:S01]  /*3afd0*/  IMAD.MOV.U32 R113, RZ, RZ, R109 ;  /* 0x000000ffff717224 */ /* 0x000fe200078e006d */
[----:B------:R1:W-:Y:S01]  /*3afe0*/  STL [R1+0x1174], R109 ;  /* 0x0011746d01007387 */ /* 0x0003e20000100800 */
[----:B------:R-:W-:-:S03]  /*3aff0*/  USEL UR8, UR8, URZ, !UP0 ;  /* 0x0000003f08087287 */ /* 0x000fc6000c000000 */
[----:B------:R2:W-:Y:S04]  /*3b000*/  LDGSTS.E [R5+-0x7c000], desc[UR4][R112.64], P0 ;  /* 0x8400000070057fae */ /* 0x0005e80008121844 */
[----:B-1----:R-:W4:Y:S04]  /*3b010*/  LDL.LU R109, [R1+0x119c] ;  /* 0x00119c00016d7983 */ /* 0x002f280000300800 */
[----:B------:R-:W4:Y:S01]  /*3b020*/  LDL.LU R8, [R1+0x11a0] ;  /* 0x0011a00001087983 */ /* 0x000f220000300800 */
[----:B------:R-:W-:Y:S02]  /*3b030*/  ISETP.NE.U32.AND P0, PT, RZ, UR8, PT ;  /* 0x00000008ff007c0c */ /* 0x000fe4000bf05070 */
[----:B------:R-:W-:-:S05]  /*3b040*/  IADD3 R107, P1, R107, R4, RZ ;  /* 0x000000046b6b7210 */ /* 0x000fca0007f3e0ff */
        /* <DEDUP_REMOVED lines=13> */
[----:B-1----:R-:W4:Y:S04]  /*3b120*/  LDL.LU R107, [R1+0x11a8] ;  /* 0x0011a800016b7983 */ /* 0x002f280000300800 */
[----:B------:R1:W-:Y:S01]  /*3b130*/  STL [R1+0x118c], R111 ;  /* 0x00118c6f01007387 */ /* 0x0003e20000100800 */
[----:B--2---:R-:W-:-:S03]  /*3b140*/  IMAD.MOV.U32 R112, RZ, RZ, R9 ;  /* 0x000000ffff707224 */ /* 0x004fc600078e0009 */
[----:B------:R-:W2:Y:S01]  /*3b150*/  LDL.LU R9, [R1+0x1370] ;  /* 0x0013700001097983 */ /* 0x000ea20000300800 */
[----:B------:R-:W-:-:S03]  /*3b160*/  IMAD.MOV.U32 R113, RZ, RZ, R106 ;  /* 0x000000ffff717224 */ /* 0x000fc600078e006a */
[----:B------:R-:W2:Y:S04]  /*3b170*/  LDL.LU R108, [R1+0x11a4] ;  /* 0x0011a400016c7983 */ /* 0x000ea80000300800 */
[----:B------:R-:W2:Y:S01]  /*3b180*/  LDL.LU R106, [R1+0x136c] ;  /* 0x00136c00016a7983 */ /* 0x000ea20000300800 */
[----:B------:R-:W-:-:S03]  /*3b190*/  UISETP.GT.AND UP1, UPT, UR9, 0x16, UPT ;  /* 0x000000160900788c */ /* 0x000fc6000bf24270 */
[----:B------:R1:W-:Y:S01]  /*3b1a0*/  LDGSTS.E [R5+-0x7bffc], desc[UR4][R112.64], P0 ;  /* 0x8400400070057fae */ /* 0x0003e20008121844 */
[----:B------:R-:W-:-:S04]  /*3b1b0*/  USEL UR8, URZ, 0x4, !UP1 ;  /* 0x000000043f087887 */ /* 0x000fc8000c800000 */
[----:B------:R-:W-:Y:S02]  /*3b1c0*/  USEL UR8, UR8, URZ, !UP0 ;  /* 0x0000003f08087287 */ /* 0x000fe4000c000000 */
[----:B------:R-:W-:-:S04]  /*3b1d0*/  UISETP.GT.AND UP1, UPT, UR9, 0x17, UPT ;  /* 0x000000170900788c */ /* 0x000fc8000bf24270 */
[----:B------:R-:W-:Y:S01]  /*3b1e0*/  ISETP.NE.U32.AND P1, PT, RZ, UR8, PT ;  /* 0x00000008ff007c0c */ /* 0x000fe2000bf25070 */
[----:B-1----:R-:W-:Y:S02]  /*3b1f0*/  IMAD.MOV.U32 R112, RZ, RZ, R6 ;  /* 0x000000ffff707224 */ /* 0x002fe400078e0006 */
[----:B------:R-:W2:Y:S01]  /*3b200*/  LDL.LU R6, [R1+0x1378] ;  /* 0x0013780001067983 */ /* 0x000ea20000300800 */
[----:B---3--:R-:W-:Y:S01]  /*3b210*/  IADD3 R7, P0, R7, R4, RZ ;  /* 0x0000000407077210 */ /* 0x008fe20007f1e0ff */
[----:B------:R-:W-:-:S04]  /*3b220*/  IMAD.MOV.U32 R113, RZ, RZ, R111 ;  /* 0x000000ffff717224 */ /* 0x000fc800078e006f */
[----:B------:R-:W-:Y:S01]  /*3b230*/  IMAD.X R110, R110, 0x1, R3, P0 ;  /* 0x000000016e6e7824 */ /* 0x000fe200000e0603 */
[----:B------:R-:W-:Y:S01]  /*3b240*/  STL [R1+0x1198], R7 ;  /* 0x0011980701007387 */ /* 0x000fe20000100800 */
[----:B------:R-:W-:Y:S02]  /*3b250*/  USEL UR8, URZ, 0x4, !UP1 ;  /* 0x000000043f087887 */ /* 0x000fe4000c800000 */
[----:B------:R-:W-:Y:S01]  /*3b260*/  IMAD.MOV.U32 R111, RZ, RZ, R110 ;  /* 0x000000ffff6f7224 */ /* 0x000fe200078e006e */
[----:B------:R1:W-:Y:S01]  /*3b270*/  STL [R1+0x1194], R110 ;  /* 0x0011946e01007387 */ /* 0x0003e20000100800 */
[----:B------:R-:W-:-:S03]  /*3b280*/  USEL UR8, UR8, URZ, !UP0 ;  /* 0x0000003f08087287 */ /* 0x000fc6000c000000 */
[----:B------:R-:W-:Y:S01]  /*3b290*/  LDGSTS.E [R5+-0x7fff8], desc[UR4][R112.64], P1 ;  /* 0x8000800070057fae */ /* 0x000fe20008921844 */
[----:B-1----:R-:W-:-:S03]  /*3b2a0*/  IMAD.MOV.U32 R110, RZ, RZ, R7 ;  /* 0x000000ffff6e7224 */ /* 0x002fc600078e0007 */
[----:B------:R-:W3:Y:S01]  /*3b2b0*/  LDL.LU R7, [R1+0x1374] ;  /* 0x0013740001077983 */ /* 0x000ee20000300800 */
[----:B------:R-:W-:-:S03]  /*3b2c0*/  ISETP.NE.U32.AND P0, PT, RZ, UR8, PT ;  /* 0x00000008ff007c0c */ /* 0x000fc6000bf05070 */
[----:B------:R1:W-:Y:S01]  /*3b2d0*/  LDGSTS.E [R5+-0x7bff8], desc[UR4][R110.64], P1 ;  /* 0x840080006e057fae */ /* 0x0003e20008921844 */
[----:B------:R-:W-:-:S04]  /*3b2e0*/  UISETP.GT.AND UP1, UPT, UR9, 0x34, UPT ;  /* 0x000000340900788c */ /* 0x000fc8000bf24270 */
[----:B------:R-:W-:-:S04]  /*3b2f0*/  USEL UR8, URZ, 0x4, !UP1 ;  /* 0x000000043f087887 */ /* 0x000fc8000c800000 */
[----:B------:R-:W-:Y:S01]  /*3b300*/  USEL UR8, UR8, URZ, !UP0 ;  /* 0x0000003f08087287 */ /* 0x000fe2000c000000 */
[----:B----4-:R-:W-:-:S05]  /*3b310*/  IADD3 R8, P1, R8, R4, RZ ;  /* 0x0000000408087210 */ /* 0x010fca0007f3e0ff */
[----:B------:R-:W-:Y:S02]  /*3b320*/  IMAD.X R109, R109, 0x1, R3, P1 ;  /* 0x000000016d6d7824 */ /* 0x000fe400008e0603 */
[----:B-1----:R-:W-:Y:S01]  /*3b330*/  IMAD.MOV.U32 R110, RZ, RZ, R8 ;  /* 0x000000ffff6e7224 */ /* 0x002fe200078e0008 */
[----:B------:R-:W-:Y:S02]  /*3b340*/  STL [R1+0x11a0], R8 ;  /* 0x0011a00801007387 */ /* 0x000fe40000100800 */
[----:B------:R-:W-:Y:S02]  /*3b350*/  MOV R111, R109 ;  /* 0x0000006d006f7202 */ /* 0x000fe40000000f00 */
[----:B------:R1:W-:Y:S04]  /*3b360*/  STL [R1+0x119c], R109 ;  /* 0x00119c6d01007387 */ /* 0x0003e80000100800 */
[----:B------:R-:W4:Y:S04]  /*3b370*/  LDL.LU R112, [R1+0x1380] ;  /* 0x0013800001707983 */ /* 0x000f280000300800 */
[----:B------:R4:W-:Y:S04]  /*3b380*/  LDGSTS.E [R5+-0x7fff4], desc[UR4][R110.64], P0 ;  /* 0x8000c0006e057fae */ /* 0x0009e80008121844 */
[----:B------:R-:W4:Y:S04]  /*3b390*/  LDL.LU R113, [R1+0x137c] ;  /* 0x00137c0001717983 */ /* 0x000f280000300800 */
[----:B------:R-:W4:Y:S04]  /*3b3a0*/  LDL.LU R111, [R1+0x1384] ;  /* 0x00138400016f7983 */ /* 0x000f280000300800 */
[----:B------:R-:W4:Y:S04]  /*3b3b0*/  LDL.LU R110, [R1+0x1388] ;  /* 0x00138800016e7983 */ /* 0x000f280000300800 */
[----:B-1----:R-:W4:Y:S04]  /*3b3c0*/  LDL.LU R109, [R1+0x138c] ;  /* 0x00138c00016d7983 */ /* 0x002f280000300800 */
[----:B------:R-:W4:Y:S01]  /*3b3d0*/  LDL.LU R8, [R1+0x1390] ;  /* 0x0013900001087983 */ /* 0x000f220000300800 */
[----:B------:R-:W-:-:S02]  /*3b3e0*/  ISETP.NE.U32.AND P1, PT, RZ, UR8, PT ;  /* 0x00000008ff007c0c */ /* 0x000fc4000bf25070 */
[-C--:B------:R-:W-:Y:S02]  /*3b3f0*/  IADD3 R107, P2, R107, R4.reuse, RZ ;  /* 0x000000046b6b7210 */ /* 0x080fe40007f5e0ff */
[----:B--2---:R-:W-:-:S03]  /*3b400*/  IADD3 R9, P3, R9, R4, RZ ;  /* 0x0000000409097210 */ /* 0x004fc60007f7e0ff */
[--C-:B------:R-:W-:Y:S01]  /*3b410*/  IMAD.X R108, R108, 0x1, R3.reuse, P2 ;  /* 0x000000016c6c7824 */ /* 0x100fe200010e0603 */
[----:B------:R1:W-:Y:S01]  /*3b420*/  STL [R1+0x11a8], R107 ;  /* 0x0011a86b01007387 */ /* 0x0003e20000100800 */
[----:B------:R-:W-:-:S03]  /*3b430*/  IMAD.X R106, R106, 0x1, R3, P3 ;  /* 0x000000016a6a7824 */ /* 0x000fc600018e0603 */
[----:B------:R-:W-:Y:S01]  /*3b440*/  STL [R1+0x11a4], R108 ;  /* 0x0011a46c01007387 */ /* 0x000fe20000100800 */
[----:B------:R-:W-:Y:S02]  /*3b450*/  IMAD.MOV.U32 R114, RZ, RZ, R107 ;  /* 0x000000ffff727224 */ /* 0x000fe400078e006b */
[----:B------:R-:W-:Y:S01]  /*3b460*/  IMAD.MOV.U32 R115, RZ, RZ, R108 ;  /* 0x000000ffff737224 */ /* 0x000fe200078e006c */
[----:B------:R-:W-:Y:S01]  /*3b470*/  STL [R1+0x1370], R9 ;  /* 0x0013700901007387 */ /* 0x000fe20000100800 */
[----:B-1----:R-:W-:-:S03]  /*3b480*/  IMAD.MOV.U32 R107, RZ, RZ, R106 ;  /* 0x000000ffff6b7224 */ /* 0x002fc600078e006a */
[----:B------:R1:W-:Y:S04]  /*3b490*/  STL [R1+0x136c], R106 ;  /* 0x00136c6a01007387 */ /* 0x0003e80000100800 */
[----:B------:R-:W-:Y:S01]  /*3b4a0*/  LDGSTS.E [R5+-0x7bff4], desc[UR4][R114.64], P0 ;  /* 0x8400c00072057fae */ /* 0x000fe20008121844 */
[----:B-1----:R-:W-:-:S05]  /*3b4b0*/  IMAD.MOV.U32 R106, RZ, RZ, R9 ;  /* 0x000000ffff6a7224 */ /* 0x002fca00078e0009 */
[----:B------:R-:W-:Y:S04]  /*3b4c0*/  LDGSTS.E [R5+-0x78000], desc[UR4][R106.64], P1 ;  /* 0x880000006a057fae */ /* 0x000fe80008921844 */
[----:B------:R-:W2:Y:S04]  /*3b4d0*/  LDL.LU R107, [R1+0x1394] ;  /* 0x00139400016b7983 */ /* 0x000ea80000300800 */
[----:B------:R-:W2:Y:S01]  /*3b4e0*/  LDL.LU R106, [R1+0x1398] ;  /* 0x00139800016a7983 */ /* 0x000ea20000300800 */
[----:B------:R-:W-:Y:S01]  /*3b4f0*/  IADD3 R6, P0, R6, R4, RZ ;  /* 0x0000000406067210 */ /* 0x000fe20007f1e0ff */
[----:B------:R-:W-:-:S04]  /*3b500*/  UISETP.GT.AND UP1, UPT, UR9, 0x35, UPT ;  /* 0x000000350900788c */ /* 0x000fc8000bf24270 */
[----:B---3--:R-:W-:Y:S01]  /*3b510*/  IMAD.X R7, R7, 0x1, R3, P0 ;  /* 0x0000000107077824 */ /* 0x008fe200000e0603 */
[----:B------:R-:W-:Y:S01]  /*3b520*/  STL [R1+0x1378], R6 ;  /* 0x0013780601007387 */ /* 0x000fe20000100800 */
[----:B------:R-:W-:-:S03]  /*3b530*/  USEL UR8, URZ, 0x4, !UP1 ;  /* 0x000000043f087887 */ /* 0x000fc6000c800000 */
[----:B------:R1:W-:Y:S04]  /*3b540*/  STL [R1+0x1374], R7 ;  /* 0x0013740701007387 */ /* 0x0003e80000100800 */
[----:B------:R-:W3:Y:S01]  /*3b550*/  LDL.LU R108, [R1+0x139c] ;  /* 0x00139c00016c7983 */ /* 0x000ee20000300800 */
[----:B------:R-:W-:-:S03]  /*3b560*/  USEL UR8, UR8, URZ, !UP0 ;  /* 0x0000003f08087287 */ /* 0x000fc6000c000000 */
[----:B------:R-:W3:Y:S01]  /*3b570*/  LDL.LU R9, [R1+0x13a0] ;  /* 0x0013a00001097983 */ /* 0x000ee20000300800 */
[----:B------:R-:W-:-:S03]  /*3b580*/  UISETP.GT.AND UP1, UPT, UR9, 0x36, UPT ;  /* 0x000000360900788c */ /* 0x000fc6000bf24270 */
[----:B------:R-:W-:Y:S01]  /*3b590*/  LDGSTS.E [R5+-0x74000], desc[UR4][R6.64], P1 ;  /* 0x8c00000006057fae */ /* 0x000fe20008921844 */
[----:B------:R-:W-:Y:S01]  /*3b5a0*/  ISETP.NE.U32.AND P0, PT, RZ, UR8, PT ;  /* 0x00000008ff007c0c */ /* 0x000fe2000bf05070 */
[----:B------:R-:W-:Y:S02]  /*3b5b0*/  USEL UR8, URZ, 0x4, !UP1 ;  /* 0x000000043f087887 */ /* 0x000fe4000c800000 */
[----:B-1----:R-:W3:Y:S04]  /*3b5c0*/  LDL.LU R7, [R1+0x13a4] ;  /* 0x0013a40001077983 */ /* 0x002ee80000300800 */
[----:B------:R-:W3:Y:S01]  /*3b5d0*/  LDL.LU R6, [R1+0x13a8] ;  /* 0x0013a80001067983 */ /* 0x000ee20000300800 */
        /* <DEDUP_REMOVED lines=15> */
[----:B------:R-:W-:Y:S01]  /*3b6d0*/  STL [R1+0x138c], R109 ;  /* 0x00138c6d01007387 */ /* 0x000fe20000100800 */
[----:B-1----:R-:W-:-:S02]  /*3b6e0*/  IMAD.MOV.U32 R110, RZ, RZ, R8 ;  /* 0x000000ffff6e7224 */ /* 0x002fc400078e0008 */
[----:B----4-:R-:W-:Y:S01]  /*3b6f0*/  IMAD.MOV.U32 R111, RZ, RZ, R109 ;  /* 0x000000ffff6f7224 */ /* 0x010fe200078e006d */
[----:B------:R-:W4:Y:S04]  /*3b700*/  LDL.LU R8, [R1+0x11b0] ;  /* 0x0011b00001087983 */ /* 0x000f280000300800 */
[----:B------:R-:W-:Y:S04]  /*3b710*/  LDGSTS.E [R5+-0x77ff8], desc[UR4][R110.64], P1 ;  /* 0x880080006e057fae */ /* 0x000fe80008921844 */
[----:B------:R-:W4:Y:S01]  /*3b720*/  LDL.LU R110, [R1+0x11ac] ;  /* 0x0011ac00016e7983 */ /* 0x000f220000300800 */
[----:B--2---:R-:W-:-:S05]  /*3b730*/  IADD3 R106, P0, R106, R4, RZ ;  /* 0x000000046a6a7210 */ /* 0x004fca0007f1e0ff */
[----:B------:R-:W-:Y:S01]  /*3b740*/  IMAD.X R107, R107, 0x1, R3, P0 ;  /* 0x000000016b6b7824 */ /* 0x000fe200000e0603 */
[----:B------:R1:W-:Y:S01]  /*3b750*/  STL [R1+0x1398], R106 ;  /* 0x0013986a01007387 */ /* 0x0003e20000100800 */
[----:B------:R-:W-:-:S03]  /*3b760*/  IMAD.MOV.U32 R112, RZ, RZ, R106 ;  /* 0x000000ffff707224 */ /* 0x000fc600078e006a */
[----:B------:R2:W-:Y:S01]  /*3b770*/  STL [R1+0x1394], R107 ;  /* 0x0013946b01007387 */ /* 0x0005e20000100800 */
[----:B------:R-:W-:-:S03]  /*3b780*/  IMAD.MOV.U32 R113, RZ, RZ, R107 ;  /* 0x000000ffff717224 */ /* 0x000fc600078e006b */
[----:B-1----:R-:W4:Y:S04]  /*3b790*/  LDL.LU R106, [R1+0x11b8] ;  /* 0x0011b800016a7983 */ /* 0x002f280000300800 */
[----:B--2---:R-:W2:Y:S01]  /*3b7a0*/  LDL.LU R107, [R1+0x11b4] ;  /* 0x0011b400016b7983 */ /* 0x004ea20000300800 */
[----:B------:R-:W-:-:S03]  /*3b7b0*/  UISETP.GT.AND UP1, UPT, UR9, 0x37, UPT ;  /* 0x000000370900788c */ /* 0x000fc6000bf24270 */
[----:B------:R1:W-:Y:S01]  /*3b7c0*/  LDGSTS.E [R5+-0x73ff8], desc[UR4][R112.64], P1 ;  /* 0x8c00800070057fae */ /* 0x0003e20008921844 */
[----:B------:R-:W-:Y:S01]  /*3b7d0*/  USEL UR8, URZ, 0x4, !UP1 ;  /* 0x000000043f087887 */ /* 0x000fe2000c800000 */
[----:B-1----:R-:W1:Y:S03]  /*3b7e0*/  S2R R113, SR_TID.X ;  /* 0x0000000000717919 */ /* 0x002e660000002100 */
[----:B------:R-:W-:Y:S01]  /*3b7f0*/  USEL UR8, UR8, URZ, !UP0 ;  /* 0x0000003f08087287 */ /* 0x000fe2000c000000 */
[----:B---3--:R-:W-:-:S05]  /*3b800*/  IADD3 R9, P1, R9, R4, RZ ;  /* 0x0000000409097210 */ /* 0x008fca0007f3e0ff */
[----:B------:R-:W-:Y:S01]  /*3b810*/  ISETP.NE.U32.AND P0, PT, RZ, UR8, PT ;  /* 0x00000008ff007c0c */ /* 0x000fe2000bf05070 */
[--C-:B------:R-:W-:Y:S01]  /*3b820*/  IMAD.X R108, R108, 0x1, R3.reuse, P1 ;  /* 0x000000016c6c7824 */ /* 0x100fe200008e0603 */
[----:B------:R-:W-:Y:S01]  /*3b830*/  IADD3 R6, P2, R6, R4, RZ ;  /* 0x0000000406067210 */ /* 0x000fe20007f5e0ff */
[----:B------:R-:W-:Y:S02]  /*3b840*/  STL [R1+0x13a0], R9 ;  /* 0x0013a00901007387 */ /* 0x000fe40000100800 */
[----:B------:R-:W-:Y:S02]  /*3b850*/  IMAD.MOV.U32 R109, RZ, RZ, R108 ;  /* 0x000000ffff6d7224 */ /* 0x000fe400078e006c */
[----:B------:R3:W-:Y:S01]  /*3b860*/  STL [R1+0x139c], R108 ;  /* 0x00139c6c01007387 */ /* 0x0007e20000100800 */
[----:B------:R-:W-:-:S03]  /*3b870*/  IMAD.X R7, R7, 0x1, R3, P2 ;  /* 0x0000000107077824 */ /* 0x000fc600010e0603 */
[----:B------:R1:W-:Y:S01]  /*3b880*/  STL [R1+0x13a8], R6 ;  /* 0x0013a80601007387 */ /* 0x0003e20000100800 */
[----:B---3--:R-:W-:-:S03]  /*3b890*/  IMAD.MOV.U32 R108, RZ, RZ, R9 ;  /* 0x000000ffff6c7224 */ /* 0x008fc600078e0009 */
[----:B------:R3:W-:Y:S04]  /*3b8a0*/  STL [R1+0x13a4], R7 ;  /* 0x0013a40701007387 */ /* 0x0007e80000100800 */
[----:B------:R-:W-:Y:S04]  /*3b8b0*/  LDGSTS.E [R5+-0x77ff4], desc[UR4][R108.64], P0 ;  /* 0x8800c0006c057fae */ /* 0x000fe80008121844 */
[----:B------:R3:W-:Y:S01]  /*3b8c0*/  LDGSTS.E [R5+-0x73ff4], desc[UR4][R6.64], P0 ;  /* 0x8c00c00006057fae */ /* 0x0007e20008121844 */
[----:B-1----:R-:W-:-:S03]  /*3b8d0*/  SHF.L.U32 R112, R113, 0x4, RZ ;  /* 0x0000000471707819 */ /* 0x002fc600000006ff */
[----:B------:R-:W2:Y:S04]  /*3b8e0*/  LDL.LU R108, [R1+0x11c0] ;  /* 0x0011c000016c7983 */ /* 0x000ea80000300800 */
[----:B------:R-:W2:Y:S04]  /*3b8f0*/  LDL.LU R109, [R1+0x11bc] ;  /* 0x0011bc00016d7983 */ /* 0x000ea80000300800 */
[----:B------:R-:W2:Y:S04]  /*3b900*/  LDL.LU R9, [R1+0x11c4] ;  /* 0x0011c40001097983 */ /* 0x000ea80000300800 */
[----:B------:R-:W2:Y:S01]  /*3b910*/  LDL.LU R6, [R1+0x11c8] ;  /* 0x0011c80001067983 */ /* 0x000ea20000300800 */
[----:B------:R-:W-:-:S03]  /*3b920*/  LOP3.LUT R113, R113, 0x7f, RZ, 0xc0, !PT ;  /* 0x0000007f71717812 */ /* 0x000fc600078ec0ff */
[----:B------:R-:W2:Y:S01]  /*3b930*/  LDL.LU R111, [R1+0x11cc] ;  /* 0x0011cc00016f7983 */ /* 0x000ea20000300800 */
[----:B------:R-:W-:-:S03]  /*3b940*/  LOP3.LUT R112, R112, 0x70, RZ, 0xc0, !PT ;  /* 0x0000007070707812 */ /* 0x000fc600078ec0ff */
[----:B---3--:R-:W3:Y:S02]  /*3b950*/  LDL.LU R7, [R1+0x11d0] ;  /* 0x0011d00001077983 */ /* 0x008ee40000300800 */
[----:B------:R-:W-:Y:S02]  /*3b960*/  IMAD R112, R113, 0x80, R112 ;  /* 0x0000008071707824 */ /* 0x000fe400078e0270 */
[----:B------:R-:W-:-:S03]  /*3b970*/  IMAD.U32 R5, RZ, RZ, UR10 ;  /* 0x0000000aff057e24 */ /* 0x000fc6000f8e00ff */
[----:B------:R-:W-:-:S04]  /*3b980*/  LOP3.LUT R112, R112, 0x60, RZ, 0x3c, !PT ;  /* 0x0000006070707812 */ /* 0x000fc800078e3cff */
[----:B------:R-:W-:Y:S01]  /*3b990*/  IADD3 R5, R112, 0x100000, R5 ;  /* 0x0010000070057810 */ /* 0x000fe20007ffe005 */
[----:B------:R-:W-:Y:S01]  /*3b9a0*/  UISETP.GT.AND UP1, UPT, UR9, 0x18, UPT ;  /* 0x000000180900788c */ /* 0x000fe2000bf24270 */
[----:B----4-:R-:W-:-:S05]  /*3b9b0*/  IADD3 R8, P1, R8, R4, RZ ;  /* 0x0000000408087210 */ /* 0x010fca0007f3e0ff */
[----:B------:R-:W-:Y:S01]  /*3b9c0*/  STL [R1+0x11b0], R8 ;  /* 0x0011b00801007387 */ /* 0x000fe20000100800 */
[----:B------:R-:W-:Y:S02]  /*3b9d0*/  IMAD.MOV.U32 R112, RZ, RZ, R8 ;  /* 0x000000ffff707224 */ /* 0x000fe400078e0008 */
[----:B------:R-:W-:-:S04]  /*3b9e0*/  IMAD.X R110, R110, 0x1, R3, P1 ;  /* 0x000000016e6e7824 */ /* 0x000fc800008e0603 */
[----:B------:R-:W-:Y:S01]  /*3b9f0*/  IMAD.MOV.U32 R113, RZ, RZ, R110 ;  /* 0x000000ffff717224 */ /* 0x000fe200078e006e */
[----:B------:R1:W-:Y:S01]  /*3ba00*/  STL [R1+0x11ac], R110 ;  /* 0x0011ac6e01007387 */ /* 0x0003e20000100800 */
[----:B------:R-:W-:-:S03]  /*3ba10*/  USEL UR8, URZ, 0x4, !UP1 ;  /* 0x000000043f087887 */ /* 0x000fc6000c800000 */
[----:B-1----:R-:W4:Y:S04]  /*3ba20*/  LDL.LU R110, [R1+0x11d4] ;  /* 0x0011d400016e7983 */ /* 0x002f280000300800 */
[----:B------:R-:W4:Y:S01]  /*3ba30*/  LDL.LU R8, [R1+0x11d8] ;  /* 0x0011d80001087983 */ /* 0x000f220000300800 */
[----:B------:R-:W-:-:S06]  /*3ba40*/  USEL UR8, UR8, URZ, !UP0 ;  /* 0x0000003f08087287 */ /* 0x000fcc000c000000 */
[----:B------:R-:W-:-:S13]  /*3ba50*/  ISETP.NE.U32.AND P0, PT, RZ, UR8, PT ;  /* 0x00000008ff007c0c */ /* 0x000fda000bf05070 */
[----:B------:R1:W-:Y:S01]  /*3ba60*/  LDGSTS.E [R5+-0x80000], desc[UR4][R112.64], P0 ;  /* 0x8000000070057fae */ /* 0x0003e20008121844 */
[----:B------:R-:W-:-:S05]  /*3ba70*/  IADD3 R106, P1, R106, R4, RZ ;  /* 0x000000046a6a7210 */ /* 0x000fca0007f3e0ff */
[----:B--2---:R-:W-:Y:S01]  /*3ba80*/  IMAD.X R107, R107, 0x1, R3, P1 ;  /* 0x000000016b6b7824 */ /* 0x004fe200008e0603 */
[----:B------:R-:W-:Y:S04]  /*3ba90*/  STL [R1+0x11b8], R106 ;  /* 0x0011b86a01007387 */ /* 0x000fe80000100800 */
[----:B------:R2:W-:Y:S04]  /*3baa0*/  STL [R1+0x11b4], R107 ;  /* 0x0011b46b01007387 */ /* 0x0005e80000100800 */
[----:B------:R-:W-:Y:S04]  /*3bab0*/  LDGSTS.E [R5+-0x7c000], desc[UR4][R106.64], P0 ;  /* 0x840000006a057fae */ /* 0x000fe80008121844 */
[----:B--2---:R-:W2:Y:S04]  /*3bac0*/  LDL.LU R107, [R1+0x11dc] ;  /* 0x0011dc00016b7983 */ /* 0x004ea80000300800 */
[----:B------:R-:W2:Y:S01]  /*3bad0*/  LDL.LU R106, [R1+0x11e0] ;  /* 0x0011e000016a7983 */ /* 0x000ea20000300800 */
[----:B------:R-:W-:-:S04]  /*3bae0*/  UISETP.GT.AND UP1, UPT, UR9, 0x19, UPT ;  /* 0x000000190900788c */ /* 0x000fc8000bf24270 */
[----:B------:R-:W-:-:S04]  /*3baf0*/  USEL UR8, URZ, 0x4, !UP1 ;  /* 0x000000043f087887 */ /* 0x000fc8000c800000 */
[----:B------:R-:W-:-:S06]  /*3bb00*/  USEL UR8, UR8, URZ, !UP0 ;  /* 0x0000003f08087287 */ /* 0x000fcc000c000000 */
[----:B------:R-:W-:Y:S02]  /*3bb10*/  ISETP.NE.U32.AND P0, PT, RZ, UR8, PT ;  /* 0x00000008ff007c0c */ /* 0x000fe4000bf05070 */
[----:B------:R-:W-:-:S05]  /*3bb20*/  IADD3 R108, P1, R108, R4, RZ ;  /* 0x000000046c6c7210 */ /* 0x000fca0007f3e0ff */
[--C-:B------:R-:W-:Y:S01]  /*3bb30*/  IMAD.X R109, R109, 0x1, R3.reuse, P1 ;  /* 0x000000016d6d7824 */ /* 0x100fe200008e0603 */
[-C--:B------:R-:W-:Y:S01]  /*3bb40*/  IADD3 R6, P2, R6, R4.reuse, RZ ;  /* 0x0000000406067210 */ /* 0x080fe20007f5e0ff */
[----:B------:R1:W-:Y:S04]  /*3bb50*/  STL [R1+0x11c0], R108 ;  /* 0x0011c06c01007387 */ /* 0x0003e80000100800 */
[--C-:B------:R-:W-:Y:S01]  /*3bb60*/  IMAD.X R9, R9, 0x1, R3.reuse, P2 ;  /* 0x0000000109097824 */ /* 0x100fe200010e0603 */
[----:B---3--:R-:W-:Y:S01]  /*3bb70*/  IADD3 R7, P3, R7, R4, RZ ;  /* 0x0000000407077210 */ /* 0x008fe20007f7e0ff */
[----:B------:R-:W-:Y:S04]  /*3bb80*/  STL [R1+0x11bc], R109 ;  /* 0x0011bc6d01007387 */ /* 0x000fe80000100800 */
[----:B------:R-:W-:Y:S01]  /*3bb90*/  IMAD.X R111, R111, 0x1, R3, P3 ;  /* 0x000000016f6f7824 */ /* 0x000fe200018e0603 */
[----:B------:R3:W-:Y:S01]  /*3bba0*/  STL [R1+0x11c8], R6 ;  /* 0x0011c80601007387 */ /* 0x0007e20000100800 */
[----:B-1----:R-:W-:-:S03]  /*3bbb0*/  IMAD.MOV.U32 R112, RZ, RZ, R6 ;  /* 0x000000ffff707224 */ /* 0x002fc600078e0006 */
[----:B------:R1:W-:Y:S04]  /*3bbc0*/  STL [R1+0x11c4], R9 ;  /* 0x0011c40901007387 */ /* 0x0003e80000100800 */
[----:B------:R-:W-:Y:S04]  /*3bbd0*/  LDGSTS.E [R5+-0x7fffc], desc[UR4][R108.64], P0 ;  /* 0x800040006c057fae */ /* 0x000fe80008121844 */
[----:B------:R1:W-:Y:S01]  /*3bbe0*/  STL [R1+0x11d0], R7 ;  /* 0x0011d00701007387 */ /* 0x0003e20000100800 */
[----:B------:R-:W-:Y:S01]  /*3bbf0*/  IMAD.MOV.U32 R113, RZ, RZ, R9 ;  /* 0x000000ffff717224 */ /* 0x000fe200078e0009 */
[----:B------:R-:W-:-:S04]  /*3bc00*/  UISETP.GT.AND UP1, UPT, UR9, 0x1a, UPT ;  /* 0x0000001a0900788c */ /* 0x000fc8000bf24270 */
[----:B------:R1:W-:Y:S04]  /*3bc10*/  LDGSTS.E [R5+-0x7bffc], desc[UR4][R112.64], P0 ;  /* 0x8400400070057fae */ /* 0x0003e80008121844 */
[----:B------:R-:W2:Y:S04]  /*3bc20*/  LDL.LU R108, [R1+0x11e8] ;  /* 0x0011e800016c7983 */ /* 0x000ea80000300800 */
[----:B------:R4:W-:Y:S04]  /*3bc30*/  STL [R1+0x11cc], R111 ;  /* 0x0011cc6f01007387 */ /* 0x0009e80000100800 */
[----:B---3--:R-:W3:Y:S04]  /*3bc40*/  LDL.LU R6, [R1+0x13b0] ;  /* 0x0013b00001067983 */ /* 0x008ee80000300800 */
[----:B------:R-:W3:Y:S04]  /*3bc50*/  LDL.LU R109, [R1+0x11e4] ;  /* 0x0011e400016d7983 */ /* 0x000ee80000300800 */
[----:B-1----:R-:W3:Y:S01]  /*3bc60*/  LDL.LU R9, [R1+0x13ac] ;  /* 0x0013ac0001097983 */ /* 0x002ee20000300800 */
[----:B------:R-:W-:Y:S01]  /*3bc70*/  IMAD.MOV.U32 R112, RZ, RZ, R7 ;  /* 0x000000ffff707224 */ /* 0x000fe200078e0007 */
[----:B------:R-:W-:-:S02]  /*3bc80*/  USEL UR8, URZ, 0x4, !UP1 ;  /* 0x000000043f087887 */ /* 0x000fc4000c800000 */
[----:B------:R-:W3:Y:S01]  /*3bc90*/  LDL.LU R7, [R1+0x13b8] ;  /* 0x0013b80001077983 */ /* 0x000ee20000300800 */
[----:B------:R-:W-:Y:S01]  /*3bca0*/  IMAD.MOV.U32 R113, RZ, RZ, R111 ;  /* 0x000000ffff717224 */ /* 0x000fe200078e006f */
[----:B------:R-:W-:Y:S01]  /*3bcb0*/  USEL UR8, UR8, URZ, !UP0 ;  /* 0x0000003f08087287 */ /* 0x000fe2000c000000 */
[----:B----4-:R-:W-:-:S05]  /*3bcc0*/  IADD3 R8, P0, R8, R4, RZ ;  /* 0x0000000408087210 */ /* 0x010fca0007f1e0ff */
[----:B------:R-:W-:Y:S01]  /*3bcd0*/  IMAD.X R110, R110, 0x1, R3, P0 ;  /* 0x000000016e6e7824 */ /* 0x000fe200000e0603 */
[----:B------:R-:W-:Y:S03]  /*3bce0*/  STL [R1+0x11d8], R8 ;  /* 0x0011d80801007387 */ /* 0x000fe60000100800 */
[----:B------:R-:W-:Y:S01]  /*3bcf0*/  IMAD.MOV.U32 R111, RZ, RZ, R110 ;  /* 0x000000ffff6f7224 */ /* 0x000fe200078e006e */
[----:B------:R1:W-:Y:S01]  /*3bd00*/  STL [R1+0x11d4], R110 ;  /* 0x0011d46e01007387 */ /* 0x0003e20000100800 */
[----:B------:R-:W-:Y:S01]  /*3bd10*/  ISETP.NE.U32.AND P1, PT, RZ, UR8, PT ;  /* 0x00000008ff007c0c */ /* 0x000fe2000bf25070 */
[----:B------:R-:W-:Y:S01]  /*3bd20*/  UISETP.GT.AND UP1, UPT, UR9, 0x1b, UPT ;  /* 0x0000001b0900788c */ /* 0x000fe2000bf24270 */
[----:B-1----:R-:W-:Y:S02]  /*3bd30*/  IMAD.MOV.U32 R110, RZ, RZ, R8 ;  /* 0x000000ffff6e7224 */ /* 0x002fe400078e0008 */
[----:B------:R-:W4:Y:S01]  /*3bd40*/  LDL.LU R8, [R1+0x13b4] ;  /* 0x0013b40001087983 */ /* 0x000f220000300800 */
[----:B------:R-:W-:-:S08]  /*3bd50*/  USEL UR8, URZ, 0x4, !UP1 ;  /* 0x000000043f087887 */ /* 0x000fd0000c800000 */
[----:B------:R-:W-:Y:S01]  /*3bd60*/  LDGSTS.E [R5+-0x7fff8], desc[UR4][R112.64], P1 ;  /* 0x8000800070057fae */ /* 0x000fe20008921844 */
[----:B------:R-:W-:-:S03]  /*3bd70*/  USEL UR8, UR8, URZ, !UP0 ;  /* 0x0000003f08087287 */ /* 0x000fc6000c000000 */
[----:B------:R-:W-:Y:S03]  /*3bd80*/  LDGSTS.E [R5+-0x7bff8], desc[UR4][R110.64], P1 ;  /* 0x840080006e057fae */ /* 0x000fe60008921844 */
[----:B------:R-:W-:Y:S02]  /*3bd90*/  ISETP.NE.U32.AND P0, PT, RZ, UR8, PT ;  /* 0x00000008ff007c0c */ /* 0x000fe4000bf05070 */
[----:B--2---:R-:W-:-:S05]  /*3bda0*/  IADD3 R106, P1, R106, R4, RZ ;  /* 0x000000046a6a7210 */ /* 0x004fca0007f3e0ff */
[----:B------:R-:W-:Y:S01]  /*3bdb0*/  IMAD.X R107, R107, 0x1, R3, P1 ;  /* 0x000000016b6b7824 */ /* 0x000fe200008e0603 */
[----:B------:R-:W-:Y:S04]  /*3bdc0*/  STL [R1+0x11e0], R106 ;  /* 0x0011e06a01007387 */ /* 0x000fe80000100800 */
[----:B------:R1:W-:Y:S04]  /*3bdd0*/  STL [R1+0x11dc], R107 ;  /* 0x0011dc6b01007387 */ /* 0x0003e80000100800 */
[----:B------:R-:W2:Y:S04]  /*3bde0*/  LDL.LU R112, [R1+0x13c0] ;  /* 0x0013c00001707983 */ /* 0x000ea80000300800 */
[----:B------:R-:W2:Y:S04]  /*3bdf0*/  LDL.LU R113, [R1+0x13bc] ;  /* 0x0013bc0001717983 */ /* 0x000ea80000300800 */
[----:B------:R-:W2:Y:S04]  /*3be00*/  LDL.LU R111, [R1+0x13c4] ;  /* 0x0013c400016f7983 */ /* 0x000ea80000300800 */
[----:B------:R-:W-:Y:S04]  /*3be10*/  LDGSTS.E [R5+-0x7fff4], desc[UR4][R106.64], P0 ;  /* 0x8000c0006a057fae */ /* 0x000fe80008121844 */
[----:B------:R-:W2:Y:S04]  /*3be20*/  LDL.LU R110, [R1+0x13c8] ;  /* 0x0013c800016e7983 */ /* 0x000ea80000300800 */
[----:B-1----:R-:W2:Y:S04]  /*3be30*/  LDL.LU R107, [R1+0x13cc] ;  /* 0x0013cc00016b7983 */ /* 0x002ea80000300800 */
[----:B------:R-:W2:Y:S01]  /*3be40*/  LDL.LU R106, [R1+0x13d0] ;  /* 0x0013d000016a7983 */ /* 0x000ea20000300800 */
[----:B------:R-:W-:-:S04]  /*3be50*/  UISETP.GT.AND UP1, UPT, UR9, 0x38, UPT ;  /* 0x000000380900788c */ /* 0x000fc8000bf24270 */
[----:B------:R-:W-:-:S04]  /*3be60*/  USEL UR8, URZ, 0x4, !UP1 ;  /* 0x000000043f087887 */ /* 0x000fc8000c800000 */
[----:B------:R-:W-:-:S06]  /*3be70*/  USEL UR8, UR8, URZ, !UP0 ;  /* 0x0000003f08087287 */ /* 0x000fcc000c000000 */
[----:B------:R-:W-:Y:S02]  /*3be80*/  ISETP.NE.U32.AND P1, PT, RZ, UR8, PT ;  /* 0x00000008ff007c0c */ /* 0x000fe4000bf25070 */
[-C--:B------:R-:W-:Y:S02]  /*3be90*/  IADD3 R108, P2, R108, R4.reuse, RZ ;  /* 0x000000046c6c7210 */ /* 0x080fe40007f5e0ff */
[----:B---3--:R-:W-:-:S03]  /*3bea0*/  IADD3 R6, P3, R6, R4, RZ ;  /* 0x0000000406067210 */ /* 0x008fc60007f7e0ff */
[--C-:B------:R-:W-:Y:S01]  /*3beb0*/  IMAD.X R109, R109, 0x1, R3.reuse, P2 ;  /* 0x000000016d6d7824 */ /* 0x100fe200010e0603 */
[----:B------:R1:W-:Y:S01]  /*3bec0*/  STL [R1+0x11e8], R108 ;  /* 0x0011e86c01007387 */ /* 0x0003e20000100800 */
[----:B------:R-:W-:-:S03]  /*3bed0*/  IMAD.X R9, R9, 0x1, R3, P3 ;  /* 0x0000000109097824 */ /* 0x000fc600018e0603 */
[----:B------:R3:W-:Y:S04]  /*3bee0*/  STL [R1+0x11e4], R109 ;  /* 0x0011e46d01007387 */ /* 0x0007e80000100800 */
[----:B------:R1:W-:Y:S01]  /*3bef0*/  LDGSTS.E [R5+-0x7bff4], desc[UR4][R108.64], P0 ;  /* 0x8400c0006c057fae */ /* 0x0003e20008121844 */
[----:B------:R-:W-:-:S03]  /*3bf00*/  IADD3 R7, P0, R7, R4, RZ ;  /* 0x0000000407077210 */ /* 0x000fc60007f1e0ff */
[----:B------:R3:W-:Y:S01]  /*3bf10*/  STL [R1+0x13b0], R6 ;  /* 0x0013b00601007387 */ /* 0x0007e20000100800 */
[----:B-1----:R-:W-:Y:S01]  /*3bf20*/  MOV R108, R6 ;  /* 0x00000006006c7202 */ /* 0x002fe20000000f00 */
[----:B---3--:R-:W-:Y:S02]  /*3bf30*/  IMAD.MOV.U32 R109, RZ, RZ, R9 ;  /* 0x000000ffff6d7224 */ /* 0x008fe400078e0009 */
[----:B------:R1:W-:Y:S04]  /*3bf40*/  STL [R1+0x13ac], R9 ;  /* 0x0013ac0901007387 */ /* 0x0003e80000100800 */
[----:B------:R-:W-:Y:S04]  /*3bf50*/  LDGSTS.E [R5+-0x78000], desc[UR4][R108.64], P1 ;  /* 0x880000006c057fae */ /* 0x000fe80008921844 */
[----:B------:R-:W3:Y:S04]  /*3bf60*/  LDL.LU R109, [R1+0x13d4] ;  /* 0x0013d400016d7983 */ /* 0x000ee80000300800 */
[----:B------:R-:W3:Y:S01]  /*3bf70*/  LDL.LU R6, [R1+0x13d8] ;  /* 0x0013d80001067983 */ /* 0x000ee20000300800 */
[----:B----4-:R-:W-:-:S03]  /*3bf80*/  IMAD.X R8, R8, 0x1, R3, P0 ;  /* 0x0000000108087824 */ /* 0x010fc600000e0603 */
[----:B------:R-:W-:Y:S01]  /*3bf90*/  STL [R1+0x13b8], R7 ;  /* 0x0013b80701007387 */ /* 0x000fe20000100800 */
[----:B-1----:R-:W-:-:S03]  /*3bfa0*/  IMAD.MOV.U32 R9, RZ, RZ, R8 ;  /* 0x000000ffff097224 */ /* 0x002fc600078e0008 */
[----:B------:R1:W-:Y:S04]  /*3bfb0*/  STL [R1+0x13b4], R8 ;  /* 0x0013b40801007387 */ /* 0x0003e80000100800 */
[----:B------:R-:W4:Y:S01]  /*3bfc0*/  LDL.LU R108, [R1+0x13dc] ;  /* 0x0013dc00016c7983 */ /* 0x000f220000300800 */
[----:B-1----:R-:W-:-:S05]  /*3bfd0*/  IMAD.MOV.U32 R8, RZ, RZ, R7 ;  /* 0x000000ffff087224 */ /* 0x002fca00078e0007 */
[----:B------:R-:W-:Y:S01]  /*3bfe0*/  LDGSTS.E [R5+-0x74000], desc[UR4][R8.64], P1 ;  /* 0x8c00000008057fae */ /* 0x000fe20008921844 */
[----:B------:R-:W-:-:S03]  /*3bff0*/  UISETP.GT.AND UP1, UPT, UR9, 0x39, UPT ;  /* 0x000000390900788c */ /* 0x000fc6000bf24270 */
[----:B------:R-:W4:Y:S04]  /*3c000*/  LDL.LU R8, [R1+0x13e0] ;  /* 0x0013e00001087983 */ /* 0x000f280000300800 */
[----:B------:R-:W4:Y:S01]  /*3c010*/  LDL.LU R9, [R1+0x13e4] ;  /* 0x0013e40001097983 */ /* 0x000f220000300800 */
[----:B------:R-:W-:-:S03]  /*3c020*/  USEL UR8, URZ, 0x4, !UP1 ;  /* 0x000000043f087887 */ /* 0x000fc6000c800000 */
[----:B------:R-:W4:Y:S01]  /*3c030*/  LDL.LU R7, [R1+0x13e8] ;  /* 0x0013e80001077983 */ /* 0x000f220000300800 */
[----:B------:R-:W-:-:S06]  /*3c040*/  USEL UR8, UR8, URZ, !UP0 ;  /* 0x0000003f08087287 */ /* 0x000fcc000c000000 */
[----:B------:R-:W-:Y:S02]  /*3c050*/  ISETP.NE.U32.AND P0, PT, RZ, UR8, PT ;  /* 0x00000008ff007c0c */ /* 0x000fe4000bf05070 */
[----:B--2---:R-:W-:-:S05]  /*3c060*/  IADD3 R112, P1, R112, R4, RZ ;  /* 0x0000000470707210 */ /* 0x004fca0007f3e0ff */
[----:B------:R-:W-:Y:S01]  /*3c070*/  IMAD.X R113, R113, 0x1, R3, P1 ;  /* 0x0000000171717824 */ /* 0x000fe200008e0603 */
        /* <DEDUP_REMOVED lines=8> */
[----:B------:R-:W-:Y:S04]  /*3c100*/  STL [R1+0x13c4], R111 ;  /* 0x0013c46f01007387 */ /* 0x000fe80000100800 */
[----:B------:R2:W-:Y:S04]  /*3c110*/  STL [R1+0x13d0], R106 ;  /* 0x0013d06a01007387 */ /* 0x0005e80000100800 */
[----:B------:R1:W-:Y:S04]  /*3c120*/  LDGSTS.E [R5+-0x73ffc], desc[UR4][R110.64], P0 ;  /* 0x8c0040006e057fae */ /* 0x0003e80008121844 */
[----:B------:R2:W-:Y:S01]  /*3c130*/  STL [R1+0x13cc], R107 ;  /* 0x0013cc6b01007387 */ /* 0x0005e20000100800 */
[----:B-1----:R-:W-:-:S03]  /*3c140*/  IMAD.MOV.U32 R110, RZ, RZ, R106 ;  /* 0x000000ffff6e7224 */ /* 0x002fc600078e006a */
[----:B--2---:R-:W2:Y:S01]  /*3c150*/  LDL.LU R106, [R1+0x11f0] ;  /* 0x0011f000016a7983 */ /* 0x004ea20000300800 */
[----:B------:R-:W-:-:S03]  /*3c160*/  IMAD.MOV.U32 R111, RZ, RZ, R107 ;  /* 0x000000ffff6f7224 */ /* 0x000fc600078e006b */
[----:B------:R-:W2:Y:S01]  /*3c170*/  LDL.LU R107, [R1+0x11ec] ;  /* 0x0011ec00016b7983 */ /* 0x000ea20000300800 */
[----:B------:R-:W-:-:S04]  /*3c180*/  UISETP.GT.AND UP1, UPT, UR9, 0x3a, UPT ;  /* 0x0000003a0900788c */ /* 0x000fc8000bf24270 */
[----:B------:R-:W-:-:S04]  /*3c190*/  USEL UR8, URZ, 0x4, !UP1 ;  /* 0x000000043f087887 */ /* 0x000fc8000c800000 */
[----:B------:R-:W-:-:S06]  /*3c1a0*/  USEL UR8, UR8, URZ, !UP0 ;  /* 0x0000003f08087287 */ /* 0x000fcc000c000000 */
[----:B------:R-:W-:Y:S01]  /*3c1b0*/  ISETP.NE.U32.AND P1, PT, RZ, UR8, PT ;  /* 0x00000008ff007c0c */ /* 0x000fe2000bf25070 */
[----:B------:R-:W-:Y:S01]  /*3c1c0*/  UISETP.GT.AND UP1, UPT, UR9, 0x3b, UPT ;  /* 0x0000003b0900788c */ /* 0x000fe2000bf24270 */
[----:B------:R-:W1:Y:S03]  /*3c1d0*/  S2R R113, SR_TID.X ;  /* 0x0000000000717919 */ /* 0x000e660000002100 */
[----:B------:R-:W-:-:S08]  /*3c1e0*/  USEL UR8, URZ, 0x4, !UP1 ;  /* 0x000000043f087887 */ /* 0x000fd0000c800000 */
[----:B------:R3:W-:Y:S01]  /*3c1f0*/  LDGSTS.E [R5+-0x77ff8], desc[UR4][R110.64], P1 ;  /* 0x880080006e057fae */ /* 0x0007e20008921844 */
[----:B------:R-:W-:Y:S01]  /*3c200*/  USEL UR8, UR8, URZ, !UP0 ;  /* 0x0000003f08087287 */ /* 0x000fe2000c000000 */
[----:B---3--:R-:W-:-:S05]  /*3c210*/  IADD3 R6, P0, R6, R4, RZ ;  /* 0x0000000406067210 */ /* 0x008fca0007f1e0ff */
[----:B------:R-:W-:Y:S02]  /*3c220*/  IMAD.X R109, R109, 0x1, R3, P0 ;  /* 0x000000016d6d7824 */ /* 0x000fe400000e0603 */
[----:B------:R-:W-:Y:S02]  /*3c230*/  IMAD.MOV.U32 R110, RZ, RZ, R6 ;  /* 0x000000ffff6e7224 */ /* 0x000fe400078e0006 */
[----:B------:R-:W-:-:S05]  /*3c240*/  IMAD.MOV.U32 R111, RZ, RZ, R109 ;  /* 0x000000ffff6f7224 */ /* 0x000fca00078e006d */
[----:B------:R-:W-:Y:S01]  /*3c250*/  LDGSTS.E [R5+-0x73ff8], desc[UR4][R110.64], P1 ;  /* 0x8c0080006e057fae */ /* 0x000fe20008921844 */
[----:B------:R-:W-:-:S03]  /*3c260*/  ISETP.NE.U32.AND P0, PT, RZ, UR8, PT ;  /* 0x00000008ff007c0c */ /* 0x000fc6000bf05070 */
[----:B------:R3:W-:Y:S04]  /*3c270*/  STL [R1+0x13d8], R6 ;  /* 0x0013d80601007387 */ /* 0x0007e80000100800 */
[----:B------:R1:W-:Y:S04]  /*3c280*/  STL [R1+0x13d4], R109 ;  /* 0x0013d46d01007387 */ /* 0x0003e80000100800 */
[----:B---3--:R-:W3:Y:S04]  /*3c290*/  LDL.LU R6, [R1+0x11f8] ;  /* 0x0011f80001067983 */ /* 0x008ee80000300800 */
[----:B------:R-:W3:Y:S01]  /*3c2a0*/  LDL.LU R111, [R1+0x11f4] ;  /* 0x0011f400016f7983 */ /* 0x000ee20000300800 */
[----:B----4-:R-:W-:-:S05]  /*3c2b0*/  IADD3 R8, P1, R8, R4, RZ ;  /* 0x0000000408087210 */ /* 0x010fca0007f3e0ff */
[--C-:B------:R-:W-:Y:S01]  /*3c2c0*/  IMAD.X R108, R108, 0x1, R3.reuse, P1 ;  /* 0x000000016c6c7824 */ /* 0x100fe200008e0603 */
[----:B------:R-:W-:Y:S01]  /*3c2d0*/  IADD3 R7, P2, R7, R4, RZ ;  /* 0x0000000407077210 */ /* 0x000fe20007f5e0ff */
[----:B------:R-:W-:Y:S02]  /*3c2e0*/  STL [R1+0x13e0], R8 ;  /* 0x0013e00801007387 */ /* 0x000fe40000100800 */
[----:B-1----:R-:W-:Y:S02]  /*3c2f0*/  IMAD.MOV.U32 R109, RZ, RZ, R108 ;  /* 0x000000ffff6d7224 */ /* 0x002fe400078e006c */
[----:B------:R1:W-:Y:S01]  /*3c300*/  STL [R1+0x13dc], R108 ;  /* 0x0013dc6c01007387 */ /* 0x0003e20000100800 */
[----:B------:R-:W-:-:S03]  /*3c310*/  IMAD.X R9, R9, 0x1, R3, P2 ;  /* 0x0000000109097824 */ /* 0x000fc600010e0603 */
[----:B------:R-:W-:Y:S01]  /*3c320*/  STL [R1+0x13e8], R7 ;  /* 0x0013e80701007387 */ /* 0x000fe20000100800 */
[----:B-1----:R-:W-:-:S03]  /*3c330*/  IMAD.MOV.U32 R108, RZ, RZ, R8 ;  /* 0x000000ffff6c7224 */ /* 0x002fc600078e0008 */
[----:B------:R-:W4:Y:S01]  /*3c340*/  LDL.LU R8, [R1+0x1200] ;  /* 0x0012000001087983 */ /* 0x000f220000300800 */
[----:B------:R-:W-:-:S03]  /*3c350*/  UISETP.GT.AND UP1, UPT, UR9, 0x1c, UPT ;  /* 0x0000001c0900788c */ /* 0x000fc6000bf24270 */
[----:B------:R1:W-:Y:S04]  /*3c360*/  STL [R1+0x13e4], R9 ;  /* 0x0013e40901007387 */ /* 0x0003e80000100800 */
[----:B------:R-:W4:Y:S04]  /*3c370*/  LDL.LU R110, [R1+0x11fc] ;  /* 0x0011fc00016e7983 */ /* 0x000f280000300800 */
[----:B------:R1:W-:Y:S01]  /*3c380*/  LDGSTS.E [R5+-0x77ff4], desc[UR4][R108.64], P0 ;  /* 0x8800c0006c057fae */ /* 0x0003e20008121844 */
[----:B------:R-:W-:Y:S01]  /*3c390*/  USEL UR8, URZ, 0x4, !UP1 ;  /* 0x000000043f087887 */ /* 0x000fe2000c800000 */
[C---:B------:R-:W-:Y:S01]  /*3c3a0*/  IMAD.SHL.U32 R112, R113.reuse, 0x10, RZ ;  /* 0x0000001071707824 */ /* 0x040fe200078e00ff */
[----:B------:R-:W-:-:S02]  /*3c3b0*/  LOP3.LUT R113, R113, 0x7f, RZ, 0xc0, !PT ;  /* 0x0000007f71717812 */ /* 0x000fc400078ec0ff */
[----:B------:R-:W-:Y:S01]  /*3c3c0*/  USEL UR8, UR8, URZ, !UP0 ;  /* 0x0000003f08087287 */ /* 0x000fe2000c000000 */
[----:B-1----:R-:W-:Y:S02]  /*3c3d0*/  IMAD.MOV.U32 R108, RZ, RZ, R7 ;  /* 0x000000ffff6c7224 */ /* 0x002fe400078e0007 */
[----:B------:R-:W-:Y:S02]  /*3c3e0*/  IMAD.MOV.U32 R109, RZ, RZ, R9 ;  /* 0x000000ffff6d7224 */ /* 0x000fe400078e0009 */
[----:B------:R-:W4:Y:S04]  /*3c3f0*/  LDL.LU R9, [R1+0x1204] ;  /* 0x0012040001097983 */ /* 0x000f280000300800 */
[----:B------:R-:W4:Y:S04]  /*3c400*/  LDL.LU R7, [R1+0x1208] ;  /* 0x0012080001077983 */ /* 0x000f280000300800 */
[----:B------:R1:W-:Y:S01]  /*3c410*/  LDGSTS.E [R5+-0x73ff4], desc[UR4][R108.64], P0 ;  /* 0x8c00c0006c057fae */ /* 0x0003e20008121844 */
[----:B------:R-:W-:-:S02]  /*3c420*/  LOP3.LUT R112, R112, 0x70, RZ, 0xc0, !PT ;  /* 0x0000007070707812 */ /* 0x000fc400078ec0ff */
[----:B------:R-:W-:Y:S02]  /*3c430*/  ISETP.NE.U32.AND P0, PT, RZ, UR8, PT ;  /* 0x00000008ff007c0c */ /* 0x000fe4000bf05070 */
[----:B------:R-:W-:Y:S01]  /*3c440*/  LEA R112, R113, R112, 0x7 ;  /* 0x0000007071707211 */ /* 0x000fe200078e38ff */
[----:B------:R-:W4:Y:S04]  /*3c450*/  LDL.LU R109, [R1+0x120c] ;  /* 0x00120c00016d7983 */ /* 0x000f280000300800 */
[----:B------:R-:W4:Y:S01]  /*3c460*/  LDL.LU R108, [R1+0x1210] ;  /* 0x00121000016c7983 */ /* 0x000f220000300800 */
[----:B-1----:R-:W-:Y:S01]  /*3c470*/  IMAD.U32 R5, RZ, RZ, UR10 ;  /* 0x0000000aff057e24 */ /* 0x002fe2000f8e00ff */
[----:B------:R-:W-:-:S04]  /*3c480*/  LOP3.LUT R112, R112, 0x70, RZ, 0x3c, !PT ;  /* 0x0000007070707812 */ /* 0x000fc800078e3cff */
[----:B------:R-:W-:Y:S02]  /*3c490*/  IADD3 R5, R112, 0x100000, R5 ;  /* 0x0010000070057810 */ /* 0x000fe40007ffe005 */
[----:B--2---:R-:W-:-:S05]  /*3c4a0*/  IADD3 R106, P1, R106, R4, RZ ;  /* 0x000000046a6a7210 */ /* 0x004fca0007f3e0ff */
[----:B------:R-:W-:Y:S01]  /*3c4b0*/  IMAD.X R107, R107, 0x1, R3, P1 ;  /* 0x000000016b6b7824 */ /* 0x000fe200008e0603 */
[----:B------:R-:W-:Y:S04]  /*3c4c0*/  STL [R1+0x11f0], R106 ;  /* 0x0011f06a01007387 */ /* 0x000fe80000100800 */
[----:B------:R1:W-:Y:S04]  /*3c4d0*/  STL [R1+0x11ec], R107 ;  /* 0x0011ec6b01007387 */ /* 0x0003e80000100800 */
[----:B------:R-:W-:Y:S04]  /*3c4e0*/  LDGSTS.E [R5+-0x80000], desc[UR4][R106.64], P0 ;  /* 0x800000006a057fae */ /* 0x000fe80008121844 */
[----:B-1----:R-:W2:Y:S04]  /*3c4f0*/  LDL.LU R107, [R1+0x1214] ;  /* 0x00121400016b7983 */ /* 0x002ea80000300800 */
[----:B------:R-:W2:Y:S01]  /*3c500*/  LDL.LU R106, [R1+0x1218] ;  /* 0x00121800016a7983 */ /* 0x000ea20000300800 */
[----:B------:R-:W-:-:S04]  /*3c510*/  UISETP.GT.AND UP1, UPT, UR9, 0x1d, UPT ;  /* 0x0000001d0900788c */ /* 0x000fc8000bf24270 */
[----:B------:R-:W-:-:S04]  /*3c520*/  USEL UR8, URZ, 0x4, !UP1 ;  /* 0x000000043f087887 */ /* 0x000fc8000c800000 */
[----:B------:R-:W-:Y:S02]  /*3c530*/  USEL UR8, UR8, URZ, !UP0 ;  /* 0x0000003f08087287 */ /* 0x000fe4000c000000 */
[----:B------:R-:W-:Y:S01]  /*3c540*/  UISETP.GT.AND UP1, UPT, UR9, 0x1e, UPT ;  /* 0x0000001e0900788c */ /* 0x000fe2000bf24270 */
[----:B---3--:R-:W-:-:S05]  /*3c550*/  IADD3 R6, P1, R6, R4, RZ ;  /* 0x0000000406067210 */ /* 0x008fca0007f3e0ff */
[----:B------:R-:W-:Y:S01]  /*3c560*/  IMAD.X R111, R111, 0x1, R3, P1 ;  /* 0x000000016f6f7824 */ /* 0x000fe200008e0603 */
[----:B------:R1:W-:Y:S01]  /*3c570*/  STL [R1+0x11f8], R6 ;  /* 0x0011f80601007387 */ /* 0x0003e20000100800 */
[----:B------:R-:W-:Y:S02]  /*3c580*/  IMAD.MOV.U32 R112, RZ, RZ, R6 ;  /* 0x000000ffff707224 */ /* 0x000fe400078e0006 */
[----:B------:R-:W-:Y:S01]  /*3c590*/  IMAD.MOV.U32 R113, RZ, RZ, R111 ;  /* 0x000000ffff717224 */ /* 0x000fe200078e006f */
[----:B------:R3:W-:Y:S04]  /*3c5a0*/  STL [R1+0x11f4], R111 ;  /* 0x0011f46f01007387 */ /* 0x0007e80000100800 */
[----:B------:R-:W-:Y:S01]  /*3c5b0*/  LDGSTS.E [R5+-0x7c000], desc[UR4][R112.64], P0 ;  /* 0x8400000070057fae */ /* 0x000fe20008121844 */
[----:B------:R-:W-:-:S03]  /*3c5c0*/  ISETP.NE.U32.AND P0, PT, RZ, UR8, PT ;  /* 0x00000008ff007c0c */ /* 0x000fc6000bf05070 */
[----:B-1----:R-:W2:Y:S01]  /*3c5d0*/  LDL.LU R6, [R1+0x1220] ;  /* 0x0012200001067983 */ /* 0x002ea20000300800 */
[----:B----4-:R-:W-:-:S05]  /*3c5e0*/  IADD3 R8, P1, R8, R4, RZ ;  /* 0x0000000408087210 */ /* 0x010fca0007f3e0ff */
[----:B------:R-:W-:Y:S01]  /*3c5f0*/  IMAD.X R110, R110, 0x1, R3, P1 ;  /* 0x000000016e6e7824 */ /* 0x000fe200008e0603 */
[----:B------:R-:W-:Y:S03]  /*3c600*/  STL [R1+0x1200], R8 ;  /* 0x0012000801007387 */ /* 0x000fe60000100800 */
[----:B---3--:R-:W-:Y:S01]  /*3c610*/  IMAD.MOV.U32 R111, RZ, RZ, R110 ;  /* 0x000000ffff6f7224 */ /* 0x008fe200078e006e */
[----:B------:R1:W-:Y:S01]  /*3c620*/  STL [R1+0x11fc], R110 ;  /* 0x0011fc6e01007387 */ /* 0x0003e20000100800 */
[----:B------:R-:W-:Y:S01]  /*3c630*/  USEL UR8, URZ, 0x4, !UP1 ;  /* 0x000000043f087887 */ /* 0x000fe2000c800000 */
[----:B-1----:R-:W-:Y:S02]  /*3c640*/  IMAD.MOV.U32 R110, RZ, RZ, R8 ;  /* 0x000000ffff6e7224 */ /* 0x002fe400078e0008 */
[----:B------:R-:W3:Y:S01]  /*3c650*/  LDL.LU R8, [R1+0x121c] ;  /* 0x00121c0001087983 */ /* 0x000ee20000300800 */
[----:B------:R-:W-:Y:S01]  /*3c660*/  IADD3 R7, P2, R7, R4, RZ ;  /* 0x0000000407077210 */ /* 0x000fe20007f5e0ff */
[----:B------:R-:W-:-:S02]  /*3c670*/  USEL UR8, UR8, URZ, !UP0 ;  /* 0x0000003f08087287 */ /* 0x000fc4000c000000 */
[----:B------:R1:W-:Y:S02]  /*3c680*/  LDGSTS.E [R5+-0x7fffc], desc[UR4][R110.64], P0 ;  /* 0x800040006e057fae */ /* 0x0003e40008121844 */
[----:B------:R-:W-:Y:S02]  /*3c690*/  IMAD.X R9, R9, 0x1, R3, P2 ;  /* 0x0000000109097824 */ /* 0x000fe400010e0603 */
[----:B------:R4:W-:Y:S04]  /*3c6a0*/  STL [R1+0x1208], R7 ;  /* 0x0012080701007387 */ /* 0x0009e80000100800 */
[----:B------:R4:W-:Y:S01]  /*3c6b0*/  STL [R1+0x1204], R9 ;  /* 0x0012040901007387 */ /* 0x0009e20000100800 */
[----:B------:R-:W-:-:S05]  /*3c6c0*/  IADD3 R108, P3, R108, R4, RZ ;  /* 0x000000046c6c7210 */ /* 0x000fca0007f7e0ff */
[----:B------:R-:W-:Y:S01]  /*3c6d0*/  IMAD.X R109, R109, 0x1, R3, P3 ;  /* 0x000000016d6d7824 */ /* 0x000fe200018e0603 */
[----:B------:R4:W-:Y:S01]  /*3c6e0*/  STL [R1+0x1210], R108 ;  /* 0x0012106c01007387 */ /* 0x0009e20000100800 */
[----:B-1----:R-:W-:-:S03]  /*3c6f0*/  IMAD.MOV.U32 R110, RZ, RZ, R7 ;  /* 0x000000ffff6e7224 */ /* 0x002fc600078e0007 */
[----:B------:R-:W3:Y:S01]  /*3c700*/  LDL.LU R112, [R1+0x1228] ;  /* 0x0012280001707983 */ /* 0x000ee20000300800 */
[----:B------:R-:W-:-:S03]  /*3c710*/  ISETP.NE.U32.AND P1, PT, RZ, UR8, PT ;  /* 0x00000008ff007c0c */ /* 0x000fc6000bf25070 */
[----:B------:R-:W-:Y:S04]  /*3c720*/  STL [R1+0x120c], R109 ;  /* 0x00120c6d01007387 */ /* 0x000fe80000100800 */
[----:B----4-:R-:W4:Y:S01]  /*3c730*/  LDL.LU R7, [R1+0x13f0] ;  /* 0x0013f00001077983 */ /* 0x010f220000300800 */
[----:B------:R-:W-:-:S03]  /*3c740*/  IMAD.MOV.U32 R111, RZ, RZ, R9 ;  /* 0x000000ffff6f7224 */ /* 0x000fc600078e0009 */
[----:B------:R-:W4:Y:S04]  /*3c750*/  LDL.LU R113, [R1+0x1224] ;  /* 0x0012240001717983 */ /* 0x000f280000300800 */
[----:B------:R-:W4:Y:S04]  /*3c760*/  LDL.LU R9, [R1+0x13ec] ;  /* 0x0013ec0001097983 */ /* 0x000f280000300800 */
[----:B------:R-:W-:Y:S04]  /*3c770*/  LDGSTS.E [R5+-0x7bffc], desc[UR4][R110.64], P0 ;  /* 0x840040006e057fae */ /* 0x000fe80008121844 */
[----:B------:R-:W-:Y:S04]  /*3c780*/  LDGSTS.E [R5+-0x7fff8], desc[UR4][R108.64], P1 ;  /* 0x800080006c057fae */ /* 0x000fe80008921844 */
[----:B------:R-:W4:Y:S01]  /*3c790*/  LDL.LU R108, [R1+0x13f8] ;  /* 0x0013f800016c7983 */ /* 0x000f220000300800 */
[----:B--2---:R-:W-:-:S05]  /*3c7a0*/  IADD3 R106, P0, R106, R4, RZ ;  /* 0x000000046a6a7210 */ /* 0x004fca0007f1e0ff */
[----:B------:R-:W-:Y:S01]  /*3c7b0*/  IMAD.X R107, R107, 0x1, R3, P0 ;  /* 0x000000016b6b7824 */ /* 0x000fe200000e0603 */
[----:B------:R-:W-:Y:S04]  /*3c7c0*/  STL [R1+0x1218], R106 ;  /* 0x0012186a01007387 */ /* 0x000fe80000100800 */
[----:B------:R1:W-:Y:S04]  /*3c7d0*/  STL [R1+0x1214], R107 ;  /* 0x0012146b01007387 */ /* 0x0003e80000100800 */
[----:B------:R-:W2:Y:S04]  /*3c7e0*/  LDL.LU R111, [R1+0x13f4] ;  /* 0x0013f400016f7983 */ /* 0x000ea80000300800 */
[----:B------:R-:W-:Y:S04]  /*3c7f0*/  LDGSTS.E [R5+-0x7bff8], desc[UR4][R106.64], P1 ;  /* 0x840080006a057fae */ /* 0x000fe80008921844 */
[----:B-1----:R-:W2:Y:S04]  /*3c800*/  LDL.LU R107, [R1+0x13fc] ;  /* 0x0013fc00016b7983 */ /* 0x002ea80000300800 */
[----:B------:R-:W2:Y:S01]  /*3c810*/  LDL.LU R106, [R1+0x1400] ;  /* 0x00140000016a7983 */ /* 0x000ea20000300800 */
[----:B------:R-:W-:-:S04]  /*3c820*/  UISETP.GT.AND UP1, UPT, UR9, 0x1f, UPT ;  /* 0x0000001f0900788c */ /* 0x000fc8000bf24270 */
[----:B------:R-:W-:-:S04]  /*3c830*/  USEL UR8, URZ, 0x4, !UP1 ;  /* 0x000000043f087887 */ /* 0x000fc8000c800000 */
[----:B------:R-:W-:Y:S02]  /*3c840*/  USEL UR8, UR8, URZ, !UP0 ;  /* 0x0000003f08087287 */ /* 0x000fe4000c000000 */
[----:B------:R-:W-:-:S04]  /*3c850*/  UISETP.GT.AND UP1, UPT, UR9, 0x3c, UPT ;  /* 0x0000003c0900788c */ /* 0x000fc8000bf24270 */
[----:B------:R-:W-:Y:S01]  /*3c860*/  ISETP.NE.U32.AND P0, PT, RZ, UR8, PT ;  /* 0x00000008ff007c0c */ /* 0x000fe2000bf05070 */
[----:B------:R-:W-:Y:S01]  /*3c870*/  USEL UR8, URZ, 0x4, !UP1 ;  /* 0x000000043f087887 */ /* 0x000fe2000c800000 */
[----:B------:R-:W-:-:S05]  /*3c880*/  IADD3 R6, P1, R6, R4, RZ ;  /* 0x0000000406067210 */ /* 0x000fca0007f3e0ff */
[----:B------:R-:W-:Y:S01]  /*3c890*/  STL [R1+0x1220], R6 ;  /* 0x0012200601007387 */ /* 0x000fe20000100800 */
[----:B------:R-:W-:Y:S01]  /*3c8a0*/  IMAD.MOV.U32 R114, RZ, RZ, R6 ;  /* 0x000000ffff727224 */ /* 0x000fe200078e0006 */
[----:B------:R-:W-:Y:S01]  /*3c8b0*/  USEL UR8, UR8, URZ, !UP0 ;  /* 0x0000003f08087287 */ /* 0x000fe2000c000000 */
[----:B---3--:R-:W-:-:S05]  /*3c8c0*/  IMAD.X R8, R8, 0x1, R3, P1 ;  /* 0x0000000108087824 */ /* 0x008fca00008e0603 */
[----:B------:R1:W-:Y:S04]  /*3c8d0*/  STL [R1+0x121c], R8 ;  /* 0x00121c0801007387 */ /* 0x0003e80000100800 */
[----:B------:R-:W3:Y:S04]  /*3c8e0*/  LDL.LU R110, [R1+0x1404] ;  /* 0x00140400016e7983 */ /* 0x000ee80000300800 */
[----:B------:R-:W3:Y:S01]  /*3c8f0*/  LDL.LU R109, [R1+0x1408] ;  /* 0x00140800016d7983 */ /* 0x000ee20000300800 */
[----:B------:R-:W-:-:S03]  /*3c900*/  IMAD.MOV.U32 R115, RZ, RZ, R8 ;  /* 0x000000ffff737224 */ /* 0x000fc600078e0008 */
[----:B-1----:R-:W3:Y:S04]  /*3c910*/  LDL.LU R8, [R1+0x140c] ;  /* 0x00140c0001087983 */ /* 0x002ee80000300800 */
[----:B------:R-:W3:Y:S01]  /*3c920*/  LDL.LU R6, [R1+0x1410] ;  /* 0x0014100001067983 */ /* 0x000ee20000300800 */
[----:B------:R-:W-:-:S03]  /*3c930*/  ISETP.NE.U32.AND P1, PT, RZ, UR8, PT ;  /* 0x00000008ff007c0c */ /* 0x000fc6000bf25070 */
[----:B------:R-:W-:Y:S01]  /*3c940*/  LDGSTS.E [R5+-0x7fff4], desc[UR4][R114.64], P0 ;  /* 0x8000c00072057fae */ /* 0x000fe20008121844 */
[-C--:B------:R-:W-:Y:S02]  /*3c950*/  IADD3 R112, P2, R112, R4.reuse, RZ ;  /* 0x0000000470707210 */ /* 0x080fe40007f5e0ff */
[----:B----4-:R-:W-:-:S03]  /*3c960*/  IADD3 R7, P3, R7, R4, RZ ;  /* 0x0000000407077210 */ /* 0x010fc60007f7e0ff */
[--C-:B------:R-:W-:Y:S01]  /*3c970*/  IMAD.X R113, R113, 0x1, R3.reuse, P2 ;  /* 0x0000000171717824 */ /* 0x100fe200010e0603 */
[----:B------:R-:W-:Y:S01]  /*3c980*/  STL [R1+0x1228], R112 ;  /* 0x0012287001007387 */ /* 0x000fe20000100800 */
[----:B------:R-:W-:-:S03]  /*3c990*/  IMAD.X R9, R9, 0x1, R3, P3 ;  /* 0x0000000109097824 */ /* 0x000fc600018e0603 */
[----:B------:R1:W-:Y:S04]  /*3c9a0*/  STL [R1+0x1224], R113 ;  /* 0x0012247101007387 */ /* 0x0003e80000100800 */
[----:B------:R-:W-:Y:S04]  /*3c9b0*/  STL [R1+0x13f0], R7 ;  /* 0x0013f00701007387 */ /* 0x000fe80000100800 */
[----:B------:R1:W-:Y:S04]  /*3c9c0*/  LDGSTS.E [R5+-0x7bff4], desc[UR4][R112.64], P0 ;  /* 0x8400c00070057fae */ /* 0x0003e80008121844 */
[----:B------:R4:W-:Y:S01]  /*3c9d0*/  STL [R1+0x13ec], R9 ;  /* 0x0013ec0901007387 */ /* 0x0009e20000100800 */
[----:B-1----:R-:W-:Y:S01]  /*3c9e0*/  MOV R113, R9 ;  /* 0x0000000900717202 */ /* 0x002fe20000000f00 */
[----:B------:R-:W-:-:S02]  /*3c9f0*/  IMAD.MOV.U32 R112, RZ, RZ, R7 ;  /* 0x000000ffff707224 */ /* 0x000fc400078e0007 */
[----:B----4-:R-:W4:Y:S04]  /*3ca00*/  LDL.LU R9, [R1+0x1414] ;  /* 0x0014140001097983 */ /* 0x010f280000300800 */
[----:B------:R-:W4:Y:S01]  /*3ca10*/  LDL.LU R7, [R1+0x1418] ;  /* 0x0014180001077983 */ /* 0x000f220000300800 */
[----:B------:R-:W-:-:S03]  /*3ca20*/  IADD3 R108, P0, R108, R4, RZ ;  /* 0x000000046c6c7210 */ /* 0x000fc60007f1e0ff */
[----:B------:R1:W-:Y:S02]  /*3ca30*/  LDGSTS.E [R5+-0x78000], desc[UR4][R112.64], P1 ;  /* 0x8800000070057fae */ /* 0x0003e40008921844 */
[----:B-1----:R-:W-:Y:S02]  /*3ca40*/  IMAD.MOV.U32 R112, RZ, RZ, R108 ;  /* 0x000000ffff707224 */ /* 0x002fe400078e006c */
[----:B------:R1:W-:Y:S01]  /*3ca50*/  STL [R1+0x13f8], R108 ;  /* 0x0013f86c01007387 */ /* 0x0003e20000100800 */
[----:B--2---:R-:W-:-:S04]  /*3ca60*/  IMAD.X R111, R111, 0x1, R3, P0 ;  /* 0x000000016f6f7824 */ /* 0x004fc800000e0603 */
[----:B------:R-:W-:-:S05]  /*3ca70*/  IMAD.MOV.U32 R113, RZ, RZ, R111 ;  /* 0x000000ffff717224 */ /* 0x000fca00078e006f */
[----:B------:R-:W-:Y:S04]  /*3ca80*/  LDGSTS.E [R5+-0x74000], desc[UR4][R112.64], P1 ;  /* 0x8c00000070057fae */ /* 0x000fe80008921844 */
[----:B------:R-:W-:Y:S04]  /*3ca90*/  STL [R1+0x13f4], R111 ;  /* 0x0013f46f01007387 */ /* 0x000fe80000100800 */
[----:B-1----:R-:W2:Y:S01]  /*3caa0*/  LDL.LU R108, [R1+0x1420] ;  /* 0x00142000016c7983 */ /* 0x002ea20000300800 */
[----:B------:R-:W-:-:S05]  /*3cab0*/  IADD3 R106, P1, R106, R4, RZ ;  /* 0x000000046a6a7210 */ /* 0x000fca0007f3e0ff */
[----:B------:R-:W-:Y:S01]  /*3cac0*/  IMAD.X R107, R107, 0x1, R3, P1 ;  /* 0x000000016b6b7824 */ /* 0x000fe200008e0603 */
[----:B------:R-:W-:Y:S01]  /*3cad0*/  STL [R1+0x1400], R106 ;  /* 0x0014006a01007387 */ /* 0x000fe20000100800 */
[----:B------:R-:W-:Y:S02]  /*3cae0*/  IMAD.MOV.U32 R114, RZ, RZ, R106 ;  /* 0x000000ffff727224 */ /* 0x000fe400078e006a */
[----:B------:R-:W-:Y:S01]  /*3caf0*/  IMAD.MOV.U32 R115, RZ, RZ, R107 ;  /* 0x000000ffff737224 */ /* 0x000fe200078e006b */
[----:B------:R1:W-:Y:S04]  /*3cb00*/  STL [R1+0x13fc], R107 ;  /* 0x0013fc6b01007387 */ /* 0x0003e80000100800 */
        /* <DEDUP_REMOVED lines=9> */
[----:B------:R-:W-:-:S06]  /*3cba0*/  USEL UR8, UR8, URZ, !UP0 ;  /* 0x0000003f08087287 */ /* 0x000fcc000c000000 */
[----:B------:R-:W-:Y:S02]  /*3cbb0*/  ISETP.NE.U32.AND P1, PT, RZ, UR8, PT ;  /* 0x00000008ff007c0c */ /* 0x000fe4000bf25070 */
[----:B------:R-:W-:Y:S01]  /*3cbc0*/  LDGSTS.E [R5+-0x77ffc], desc[UR4][R114.64], P0 ;  /* 0x8800400072057fae */ /* 0x000fe20008121844 */
[----:B------:R-:W-:-:S04]  /*3cbd0*/  UISETP.GT.AND UP1, UPT, UR9, 0x3f, UPT ;  /* 0x0000003f0900788c */ /* 0x000fc8000bf24270 */
[----:B------:R-:W-:Y:S01]  /*3cbe0*/  USEL UR8, URZ, 0x4, !UP1 ;  /* 0x000000043f087887 */ /* 0x000fe2000c800000 */
[----:B---3--:R-:W-:-:S05]  /*3cbf0*/  IADD3 R109, P2, R109, R4, RZ ;  /* 0x000000046d6d7210 */ /* 0x008fca0007f5e0ff */
[--C-:B------:R-:W-:Y:S01]  /*3cc00*/  IMAD.X R110, R110, 0x1, R3.reuse, P2 ;  /* 0x000000016e6e7824 */ /* 0x100fe200010e0603 */
[----:B------:R-:W-:Y:S01]  /*3cc10*/  STL [R1+0x1408], R109 ;  /* 0x0014086d01007387 */ /* 0x000fe20000100800 */
[----:B------:R-:W-:Y:S02]  /*3cc20*/  IADD3 R6, P3, R6, R4, RZ ;  /* 0x0000000406067210 */ /* 0x000fe40007f7e0ff */
[----:B------:R-:W-:Y:S01]  /*3cc30*/  IMAD.MOV.U32 R111, RZ, RZ, R110 ;  /* 0x000000ffff6f7224 */ /* 0x000fe200078e006e */
[----:B------:R1:W-:Y:S02]  /*3cc40*/  STL [R1+0x1404], R110 ;  /* 0x0014046e01007387 */ /* 0x0003e40000100800 */
[----:B------:R-:W-:Y:S02]  /*3cc50*/  IMAD.X R8, R8, 0x1, R3, P3 ;  /* 0x0000000108087824 */ /* 0x000fe400018e0603 */
[----:B-1----:R-:W-:Y:S01]  /*3cc60*/  IMAD.MOV.U32 R110, RZ, RZ, R109 ;  /* 0x000000ffff6e7224 */ /* 0x002fe200078e006d */
[----:B------:R1:W-:Y:S04]  /*3cc70*/  STL [R1+0x1410], R6 ;  /* 0x0014100601007387 */ /* 0x0003e80000100800 */
[----:B------:R3:W-:Y:S04]  /*3cc80*/  LDGSTS.E [R5+-0x73ffc], desc[UR4][R110.64], P0 ;  /* 0x8c0040006e057fae */ /* 0x0007e80008121844 */
[----:B------:R1:W-:Y:S01]  /*3cc90*/  STL [R1+0x140c], R8 ;  /* 0x00140c0801007387 */ /* 0x0003e20000100800 */
[----:B---3--:R-:W-:-:S02]  /*3cca0*/  IMAD.MOV.U32 R110, RZ, RZ, R6 ;  /* 0x000000ffff6e7224 */ /* 0x008fc400078e0006 */
[----:B------:R-:W-:Y:S01]  /*3ccb0*/  IMAD.MOV.U32 R111, RZ, RZ, R8 ;  /* 0x000000ffff6f7224 */ /* 0x000fe200078e0008 */
[----:B-1----:R-:W3:Y:S04]  /*3ccc0*/  LDL R6, [R1+0x18b4] ;  /* 0x0018b40001067983 */ /* 0x002ee80000100800 */
[----:B------:R-:W-:Y:S04]  /*3ccd0*/  LDGSTS.E [R5+-0x77ff8], desc[UR4][R110.64], P1 ;  /* 0x880080006e057fae */ /* 0x000fe80008921844 */
[----:B------:R-:W3:Y:S04]  /*3cce0*/  LDL.LU R111, [R1+0x142c] ;  /* 0x00142c00016f7983 */ /* 0x000ee80000300800 */
[----:B------:R-:W3:Y:S01]  /*3ccf0*/  LDL.LU R8, [R1+0x1430] ;  /* 0x0014300001087983 */ /* 0x000ee20000300800 */
[----:B----4-:R-:W-:-:S05]  /*3cd00*/  IADD3 R7, P0, R7, R4, RZ ;  /* 0x0000000407077210 */ /* 0x010fca0007f1e0ff */
[----:B------:R-:W-:Y:S01]  /*3cd10*/  IMAD.X R9, R9, 0x1, R3, P0 ;  /* 0x0000000109097824 */ /* 0x000fe200000e0603 */
[----:B------:R1:W-:Y:S01]  /*3cd20*/  STL [R1+0x1418], R7 ;  /* 0x0014180701007387 */ /* 0x0003e20000100800 */
[----:B------:R-:W-:-:S03]  /*3cd30*/  IMAD.MOV.U32 R114, RZ, RZ, R7 ;  /* 0x000000ffff727224 */ /* 0x000fc600078e0007 */
[----:B------:R-:W-:Y:S04]  /*3cd40*/  STL [R1+0x1414], R9 ;  /* 0x0014140901007387 */ /* 0x000fe80000100800 */
[----:B------:R-:W4:Y:S04]  /*3cd50*/  LDL.LU R110, [R1+0x144c] ;  /* 0x00144c00016e7983 */ /* 0x000f280000300800 */
[----:B-1----:R-:W4:Y:S04]  /*3cd60*/  LDL.LU R7, [R1+0x1450] ;  /* 0x0014500001077983 */ /* 0x002f280000300800 */
[----:B------:R-:W4:Y:S01]  /*3cd70*/  LDL.LU R113, [R1+0x146c] ;  /* 0x00146c0001717983 */ /* 0x000f220000300800 */
[----:B------:R-:W-:-:S03]  /*3cd80*/  IMAD.MOV.U32 R115, RZ, RZ, R9 ;  /* 0x000000ffff737224 */ /* 0x000fc600078e0009 */
[----:B------:R-:W4:Y:S01]  /*3cd90*/  LDL.LU R109, [R1+0x1470] ;  /* 0x00147000016d7983 */ /* 0x000f220000300800 */
[----:B------:R-:W-:-:S03]  /*3cda0*/  USEL UR8, UR8, URZ, !UP0 ;  /* 0x0000003f08087287 */ /* 0x000fc6000c000000 */
[----:B------:R1:W-:Y:S03]  /*3cdb0*/  LDGSTS.E [R5+-0x73ff8], desc[UR4][R114.64], P1 ;  /* 0x8c00800072057fae */ /* 0x0003e60008921844 */
[----:B------:R-:W-:Y:S02]  /*3cdc0*/  ISETP.NE.U32.AND P0, PT, RZ, UR8, PT ;  /* 0x00000008ff007c0c */ /* 0x000fe4000bf05070 */
[----:B--2---:R-:W-:-:S05]  /*3cdd0*/  IADD3 R108, P1, R108, R4, RZ ;  /* 0x000000046c6c7210 */ /* 0x004fca0007f3e0ff */
[----:B-1----:R-:W-:Y:S01]  /*3cde0*/  IMAD.MOV.U32 R114, RZ, RZ, R108 ;  /* 0x000000ffff727224 */ /* 0x002fe200078e006c */
[----:B------:R-:W-:Y:S01]  /*3cdf0*/  STL [R1+0x1420], R108 ;  /* 0x0014206c01007387 */ /* 0x000fe20000100800 */
[----:B------:R-:W-:-:S04]  /*3ce00*/  IMAD.X R112, R112, 0x1, R3, P1 ;  /* 0x0000000170707824 */ /* 0x000fc800008e0603 */
[----:B------:R-:W-:Y:S01]  /*3ce10*/  IMAD.MOV.U32 R115, RZ, RZ, R112 ;  /* 0x000000ffff737224 */ /* 0x000fe200078e0070 */
[----:B------:R-:W-:Y:S01]  /*3ce20*/  IADD3 R106, P2, R106, R4, RZ ;  /* 0x000000046a6a7210 */ /* 0x000fe20007f5e0ff */
[----:B------:R-:W-:Y:S04]  /*3ce30*/  STL [R1+0x141c], R112 ;  /* 0x00141c7001007387 */ /* 0x000fe80000100800 */
[----:B------:R-:W-:Y:S01]  /*3ce40*/  IMAD.X R107, R107, 0x1, R3, P2 ;  /* 0x000000016b6b7824 */ /* 0x000fe200010e0603 */
[----:B------:R-:W-:Y:S04]  /*3ce50*/  STL [R1+0x1428], R106 ;  /* 0x0014286a01007387 */ /* 0x000fe80000100800 */
[----:B------:R1:W-:Y:S04]  /*3ce60*/  LDGSTS.E [R5+-0x77ff4], desc[UR4][R114.64], P0 ;  /* 0x8800c00072057fae */ /* 0x0003e80008121844 */
[----:B------:R2:W-:Y:S01]  /*3ce70*/  STL [R1+0x1424], R107 ;  /* 0x0014246b01007387 */ /* 0x0005e20000100800 */
[----:B-1----:R-:W-:-:S03]  /*3ce80*/  IMAD.MOV.U32 R115, RZ, RZ, R107 ;  /* 0x000000ffff737224 */ /* 0x002fc600078e006b */
[----:B--2---:R-:W2:Y:S01]  /*3ce90*/  LDL.LU R107, [R1+0x1490] ;  /* 0x00149000016b7983 */ /* 0x004ea20000300800 */
[----:B------:R-:W-:-:S03]  /*3cea0*/  MOV R114, R106 ;  /* 0x0000006a00727202 */ /* 0x000fc60000000f00 */
[----:B------:R-:W2:Y:S04]  /*3ceb0*/  LDL.LU R106, [R1+0x14b0] ;  /* 0x0014b000016a7983 */ /* 0x000ea80000300800 */
[----:B------:R-:W2:Y:S01]  /*3cec0*/  LDL.LU R108, [R1+0x148c] ;  /* 0x00148c00016c7983 */ /* 0x000ea20000300800 */
[----:B------:R-:W1:Y:S03]  /*3ced0*/  S2R R9, SR_TID.X ;  /* 0x0000000000097919 */ /* 0x000e660000002100 */
[----:B------:R1:W-:Y:S01]  /*3cee0*/  LDGSTS.E [R5+-0x73ff4], desc[UR4][R114.64], P0 ;  /* 0x8c00c00072057fae */ /* 0x0003e20008121844 */
[----:B------:R-:W-:Y:S01]  /*3cef0*/  PLOP3.LUT P1, PT, PT, PT, UP0, 0x80, 0x0 ;  /* 0x000000000000781c */ /* 0x000fe20003f2f008 */
[----:B------:R-:W-:-:S02]  /*3cf00*/  ULEA UR8, UR6, UR61, 0x11 ;  /* 0x0000003d06087291 */ /* 0x000fc4000f8e883f */
[----:B------:R-:W2:Y:S04]  /*3cf10*/  LDL.LU R112, [R1+0x14ac] ;  /* 0x0014ac0001707983 */ /* 0x000ea80000300800 */
[----:B------:R-:W0:Y:S01]  /*3cf20*/  LDGDEPBAR ;  /* 0x00000000000079af */ /* 0x000e220000000000 */
[----:B-1----:R-:W-:-:S04]  /*3cf30*/  LOP3.LUT R9, R9, 0x3f, RZ, 0xc0, !PT ;  /* 0x0000003f09097812 */ /* 0x002fc800078ec0ff */
[----:B------:R-:W-:Y:S02]  /*3cf40*/  ISETP.GE.AND P0, PT, R9, UR9, PT ;  /* 0x0000000909007c0c */ /* 0x000fe4000bf06270 */
[----:B------:R-:W2:Y:S02]  /*3cf50*/  LDL.LU R9, [R1+0x14cc] ;  /* 0x0014cc0001097983 */ /* 0x000ea40000300800 */
[----:B------:R-:W-:-:S04]  /*3cf60*/  SEL R5, RZ, 0x4, P0 ;  /* 0x00000004ff057807 */ /* 0x000fc80000000000 */
[----:B------:R-:W-:-:S04]  /*3cf70*/  SEL R5, R5, RZ, !P1 ;  /* 0x000000ff05057207 */ /* 0x000fc80004800000 */
[----:B------:R-:W-:Y:S01]  /*3cf80*/  ISETP.NE.U32.AND P0, PT, R5, RZ, PT ;  /* 0x000000ff0500720c */ /* 0x000fe20003f05070 */
[----:B---3--:R-:W-:Y:S01]  /*3cf90*/  VIADD R6, R6, UR8 ;  /* 0x0000000806067c36 */ /* 0x008fe20008000000 */
[----:B------:R-:W-:-:S05]  /*3cfa0*/  IADD3 R8, P1, R8, R2, RZ ;  /* 0x0000000208087210 */ /* 0x000fca0007f3e0ff */
[----:B------:R-:W-:Y:S01]  /*3cfb0*/  IMAD.X R111, R111, 0x1, R0, P1 ;  /* 0x000000016f6f7824 */ /* 0x000fe200008e0600 */
[----:B------:R1:W-:Y:S01]  /*3cfc0*/  STL [R1+0x1430], R8 ;  /* 0x0014300801007387 */ /* 0x0003e20000100800 */
[----:B------:R-:W-:Y:S02]  /*3cfd0*/  IMAD.MOV.U32 R114, RZ, RZ, R8 ;  /* 0x000000ffff727224 */ /* 0x000fe400078e0008 */
[----:B------:R-:W-:Y:S01]  /*3cfe0*/  IMAD.MOV.U32 R115, RZ, RZ, R111 ;  /* 0x000000ffff737224 */ /* 0x000fe200078e006f */
[----:B------:R3:W-:Y:S04]  /*3cff0*/  STL [R1+0x142c], R111 ;  /* 0x00142c6f01007387 */ /* 0x0007e80000100800 */
[----:B------:R4:W-:Y:S04]  /*3d000*/  LDGSTS.E [R6], desc[UR4][R114.64], P0 ;  /* 0x0000000072067fae */ /* 0x0009e80008121844 */
[----:B-1----:R-:W2:Y:S04]  /*3d010*/  LDL.LU R8, [R1+0x14d0] ;  /* 0x0014d00001087983 */ /* 0x002ea80000300800 */
[----:B---3--:R-:W3:Y:S01]  /*3d020*/  LDL.LU R111, [R1+0x14ec] ;  /* 0x0014ec00016f7983 */ /* 0x008ee20000300800 */
[----:B----4-:R-:W-:-:S05]  /*3d030*/  IADD3 R7, P1, R7, R2, RZ ;  /* 0x0000000207077210 */ /* 0x010fca0007f3e0ff */
[----:B------:R-:W-:Y:S01]  /*3d040*/  IMAD.X R110, R110, 0x1, R0, P1 ;  /* 0x000000016e6e7824 */ /* 0x000fe200008e0600 */
[----:B------:R-:W-:Y:S01]  /*3d050*/  IADD3 R109, P2, R109, R2, RZ ;  /* 0x000000026d6d7210 */ /* 0x000fe20007f5e0ff */
[----:B------:R1:W-:Y:S01]  /*3d060*/  STL [R1+0x1450], R7 ;  /* 0x0014500701007387 */ /* 0x0003e20000100800 */
[----:B------:R-:W-:-:S03]  /*3d070*/  IMAD.MOV.U32 R114, RZ, RZ, R7 ;  /* 0x000000ffff727224 */ /* 0x000fc600078e0007 */
[----:B------:R4:W-:Y:S04]  /*3d080*/  STL [R1+0x144c], R110 ;  /* 0x00144c6e01007387 */ /* 0x0009e80000100800 */
[----:B------:R4:W-:Y:S04]  /*3d090*/  STL [R1+0x1470], R109 ;  /* 0x0014706d01007387 */ /* 0x0009e80000100800 */
[----:B-1----:R-:W3:Y:S01]  /*3d0a0*/  LDL.LU R7, [R1+0x14f0] ;  /* 0x0014f00001077983 */ /* 0x002ee20000300800 */
[----:B------:R-:W-:Y:S02]  /*3d0b0*/  IMAD.MOV.U32 R115, RZ, RZ, R110 ;  /* 0x000000ffff737224 */ /* 0x000fe400078e006e */
[----:B------:R-:W-:-:S03]  /*3d0c0*/  IMAD.X R113, R113, 0x1, R0, P2 ;  /* 0x0000000171717824 */ /* 0x000fc600010e0600 */
[----:B------:R1:W-:Y:S04]  /*3d0d0*/  LDGSTS.E [R6+0x400], desc[UR4][R114.64], P0 ;  /* 0x0040000072067fae */ /* 0x0003e80008121844 */
[----:B------:R-:W-:Y:S04]  /*3d0e0*/  STL [R1+0x146c], R113 ;  /* 0x00146c7101007387 */ /* 0x000fe80000100800 */
[----:B----4-:R-:W4:Y:S01]  /*3d0f0*/  LDL.LU R110, [R1+0x150c] ;  /* 0x00150c00016e7983 */ /* 0x010f220000300800 */
[----:B-1----:R-:W-:-:S03]  /*3d100*/  IMAD.MOV.U32 R114, RZ, RZ, R109 ;  /* 0x000000ffff727224 */ /* 0x002fc600078e006d */
[----:B------:R-:W4:Y:S01]  /*3d110*/  LDL.LU R5, [R1+0x1510] ;  /* 0x0015100001057983 */ /* 0x000f220000300800 */
[----:B------:R-:W-:-:S03]  /*3d120*/  IMAD.MOV.U32 R115, RZ, RZ, R113 ;  /* 0x000000ffff737224 */ /* 0x000fc600078e0071 */
[----:B------:R-:W4:Y:S04]  /*3d130*/  LDL.LU R109, [R1+0x152c] ;  /* 0x00152c00016d7983 */ /* 0x000f280000300800 */
[----:B------:R1:W-:Y:S01]  /*3d140*/  LDGSTS.E [R6+0x800], desc[UR4][R114.64], P0 ;  /* 0x0080000072067fae */ /* 0x0003e20008121844 */
[-C--:B--2---:R-:W-:Y:S02]  /*3d150*/  IADD3 R107, P1, R107, R2.reuse, RZ ;  /* 0x000000026b6b7210 */ /* 0x084fe40007f3e0ff */
[----:B------:R-:W-:-:S03]  /*3d160*/  IADD3 R106, P2, R106, R2, RZ ;  /* 0x000000026a6a7210 */ /* 0x000fc60007f5e0ff */
[----:B------:R-:W-:Y:S01]  /*3d170*/  IMAD.X R108, R108, 0x1, R0, P1 ;  /* 0x000000016c6c7824 */ /* 0x000fe200008e0600 */
[----:B------:R2:W-:Y:S01]  /*3d180*/  STL [R1+0x1490], R107 ;  /* 0x0014906b01007387 */ /* 0x0005e20000100800 */
[----:B-1----:R-:W-:-:S03]  /*3d190*/  IMAD.MOV.U32 R114, RZ, RZ, R107 ;  /* 0x000000ffff727224 */ /* 0x002fc600078e006b */
[----:B------:R1:W-:Y:S04]  /*3d1a0*/  STL [R1+0x148c], R108 ;  /* 0x00148c6c01007387 */ /* 0x0003e80000100800 */
[----:B------:R-:W-:Y:S04]  /*3d1b0*/  STL [R1+0x14b0], R106 ;  /* 0x0014b06a01007387 */ /* 0x000fe80000100800 */
[----:B--2---:R-:W2:Y:S01]  /*3d1c0*/  LDL.LU R107, [R1+0x1530] ;  /* 0x00153000016b7983 */ /* 0x004ea20000300800 */
[----:B------:R-:W-:Y:S02]  /*3d1d0*/  IMAD.X R112, R112, 0x1, R0, P2 ;  /* 0x0000000170707824 */ /* 0x000fe400010e0600 */
[----:B------:R-:W-:-:S02]  /*3d1e0*/  IMAD.MOV.U32 R115, RZ, RZ, R108 ;  /* 0x000000ffff737224 */ /* 0x000fc400078e006c */
[----:B------:R-:W-:Y:S01]  /*3d1f0*/  IMAD.MOV.U32 R113, RZ, RZ, R112 ;  /* 0x000000ffff717224 */ /* 0x000fe200078e0070 */
[----:B------:R1:W-:Y:S04]  /*3d200*/  STL [R1+0x14ac], R112 ;  /* 0x0014ac7001007387 */ /* 0x0003e80000100800 */
[----:B-1----:R-:W2:Y:S04]  /*3d210*/  LDL.LU R108, [R1+0x154c] ;  /* 0x00154c00016c7983 */ /* 0x002ea80000300800 */
[----:B------:R-:W-:Y:S01]  /*3d220*/  LDGSTS.E [R6+0xc00], desc[UR4][R114.64], P0 ;  /* 0x00c0000072067fae */ /* 0x000fe20008121844 */
[----:B------:R-:W-:-:S03]  /*3d230*/  IMAD.MOV.U32 R112, RZ, RZ, R106 ;  /* 0x000000ffff707224 */ /* 0x000fc600078e006a */
[----:B------:R-:W2:Y:S04]  /*3d240*/  LDL.LU R106, [R1+0x1550] ;  /* 0x00155000016a7983 */ /* 0x000ea80000300800 */
[----:B------:R1:W-:Y:S01]  /*3d250*/  LDGSTS.E [R6+0x1000], desc[UR4][R112.64], P0 ;  /* 0x0100000070067fae */ /* 0x0003e20008121844 */
[----:B------:R-:W-:-:S05]  /*3d260*/  IADD3 R8, P1, R8, R2, RZ ;  /* 0x0000000208087210 */ /* 0x000fca0007f3e0ff */
[----:B------:R-:W-:Y:S01]  /*3d270*/  IMAD.X R9, R9, 0x1, R0, P1 ;  /* 0x0000000109097824 */ /* 0x000fe200008e0600 */
[----:B------:R-:W-:Y:S01]  /*3d280*/  STL [R1+0x14d0], R8 ;  /* 0x0014d00801007387 */ /* 0x000fe20000100800 */
[----:B-1----:R-:W-:Y:S02]  /*3d290*/  MOV R112, R8 ;  /* 0x0000000800707202 */ /* 0x002fe40000000f00 */
[----:B------:R-:W-:Y:S01]  /*3d2a0*/  IMAD.MOV.U32 R113, RZ, RZ, R9 ;  /* 0x000000ffff717224 */ /* 0x000fe200078e0009 */
[----:B------:R1:W-:Y:S04]  /*3d2b0*/  STL [R1+0x14cc], R9 ;  /* 0x0014cc0901007387 */ /* 0x0003e80000100800 */
[----:B------:R4:W-:Y:S01]  /*3d2c0*/  LDGSTS.E [R6+0x1400], desc[UR4][R112.64], P0 ;  /* 0x0140000070067fae */ /* 0x0009e20008121844 */
[----:B---3--:R-:W-:-:S05]  /*3d2d0*/  IADD3 R7, P2, R7, R2, RZ ;  /* 0x0000000207077210 */ /* 0x008fca0007f5e0ff */
[----:B------:R-:W-:Y:S01]  /*3d2e0*/  IMAD.X R111, R111, 0x1, R0, P2 ;  /* 0x000000016f6f7824 */ /* 0x000fe200010e0600 */
[----:B------:R-:W-:Y:S04]  /*3d2f0*/  STL [R1+0x14f0], R7 ;  /* 0x0014f00701007387 */ /* 0x000fe80000100800 */
[----:B-1----:R-:W3:Y:S04]  /*3d300*/  LDL.LU R9, [R1+0x156c] ;  /* 0x00156c0001097983 */ /* 0x002ee80000300800 */
[----:B------:R1:W-:Y:S04]  /*3d310*/  STL [R1+0x14ec], R111 ;  /* 0x0014ec6f01007387 */ /* 0x0003e80000100800 */
[----:B------:R-:W3:Y:S01]  /*3d320*/  LDL.LU R8, [R1+0x1570] ;  /* 0x0015700001087983 */ /* 0x000ee20000300800 */
[----:B----4-:R-:W-:Y:S01]  /*3d330*/  IADD3 R5, P1, R5, R2, RZ ;  /* 0x0000000205057210 */ /* 0x010fe20007f3e0ff */
[----:B------:R-:W-:-:S02]  /*3d340*/  IMAD.MOV.U32 R112, RZ, RZ, R7 ;  /* 0x000000ffff707224 */ /* 0x000fc400078e0007 */
[----:B------:R-:W-:Y:S02]  /*3d350*/  IMAD.MOV.U32 R113, RZ, RZ, R111 ;  /* 0x000000ffff717224 */ /* 0x000fe400078e006f */
[----:B------:R-:W-:Y:S01]  /*3d360*/  IMAD.X R110, R110, 0x1, R0, P1 ;  /* 0x000000016e6e7824 */ /* 0x000fe200008e0600 */
[----:B-1----:R-:W4:Y:S04]  /*3d370*/  LDL.LU R111, [R1+0x158c] ;  /* 0x00158c00016f7983 */ /* 0x002f280000300800 */
[----:B------:R-:W4:Y:S04]  /*3d380*/  LDL.LU R7, [R1+0x1590] ;  /* 0x0015900001077983 */ /* 0x000f280000300800 */
[----:B------:R-:W-:Y:S04]  /*3d390*/  STL [R1+0x1510], R5 ;  /* 0x0015100501007387 */ /* 0x000fe80000100800 */
[----:B------:R1:W-:Y:S04]  /*3d3a0*/  LDGSTS.E [R6+0x1800], desc[UR4][R112.64], P0 ;  /* 0x0180000070067fae */ /* 0x0003e80008121844 */
[----:B------:R2:W-:Y:S01]  /*3d3b0*/  STL [R1+0x150c], R110 ;  /* 0x00150c6e01007387 */ /* 0x0005e20000100800 */
[----:B-1----:R-:W-:-:S02]  /*3d3c0*/  IMAD.MOV.U32 R113, RZ, RZ, R110 ;  /* 0x000000ffff717224 */ /* 0x002fc400078e006e */
[----:B------:R-:W-:-:S05]  /*3d3d0*/  IMAD.MOV.U32 R112, RZ, RZ, R5 ;  /* 0x000000ffff707224 */ /* 0x000fca00078e0005 */
[----:B------:R1:W-:Y:S01]  /*3d3e0*/  LDGSTS.E [R6+0x1c00], desc[UR4][R112.64], P0 ;  /* 0x01c0000070067fae */ /* 0x0003e20008121844 */
[----:B--2---:R-:W-:-:S05]  /*3d3f0*/  IADD3 R107, P2, R107, R2, RZ ;  /* 0x000000026b6b7210 */ /* 0x004fca0007f5e0ff */
[----:B------:R-:W-:Y:S01]  /*3d400*/  IMAD.X R109, R109, 0x1, R0, P2 ;  /* 0x000000016d6d7824 */ /* 0x000fe200010e0600 */
[----:B------:R-:W-:Y:S04]  /*3d410*/  STL [R1+0x1530], R107 ;  /* 0x0015306b01007387 */ /* 0x000fe80000100800 */
[----:B------:R-:W2:Y:S04]  /*3d420*/  LDL.LU R110, [R1+0x15ac] ;  /* 0x0015ac00016e7983 */ /* 0x000ea80000300800 */
[----:B------:R1:W-:Y:S04]  /*3d430*/  STL [R1+0x152c], R109 ;  /* 0x00152c6d01007387 */ /* 0x0003e80000100800 */
[----:B------:R-:W2:Y:S01]  /*3d440*/  LDL.LU R5, [R1+0x15b0] ;  /* 0x0015b00001057983 */ /* 0x000ea20000300800 */
[----:B------:R-:W-:Y:S01]  /*3d450*/  IADD3 R106, P1, R106, R2, RZ ;  /* 0x000000026a6a7210 */ /* 0x000fe20007f3e0ff */
[----:B-1----:R-:W-:-:S02]  /*3d460*/  IMAD.MOV.U32 R112, RZ, RZ, R107 ;  /* 0x000000ffff707224 */ /* 0x002fc400078e006b */
[----:B------:R-:W-:Y:S02]  /*3d470*/  IMAD.MOV.U32 R113, RZ, RZ, R109 ;  /* 0x000000ffff717224 */ /* 0x000fe400078e006d */
[----:B------:R-:W-:Y:S01]  /*3d480*/  IMAD.X R108, R108, 0x1, R0, P1 ;  /* 0x000000016c6c7824 */ /* 0x000fe200008e0600 */
[----:B------:R-:W2:Y:S04]  /*3d490*/  LDL.LU R109, [R1+0x15cc] ;  /* 0x0015cc00016d7983 */ /* 0x000ea80000300800 */
[----:B------:R-:W2:Y:S04]  /*3d4a0*/  LDL.LU R107, [R1+0x15d0] ;  /* 0x0015d000016b7983 */ /* 0x000ea80000300800 */
[----:B------:R1:W-:Y:S01]  /*3d4b0*/  STL [R1+0x1550], R106 ;  /* 0x0015506a01007387 */ /* 0x0003e20000100800 */
[----:B------:R-:W-:-:S03]  /*3d4c0*/  IMAD.MOV.U32 R114, RZ, RZ, R106 ;  /* 0x000000ffff727224 */ /* 0x000fc600078e006a */
[----:B------:R4:W-:Y:S04]  /*3d4d0*/  STL [R1+0x154c], R108 ;  /* 0x00154c6c01007387 */ /* 0x0009e80000100800 */
[----:B------:R-:W-:Y:S01]  /*3d4e0*/  LDGSTS.E [R6+0x2000], desc[UR4][R112.64], P0 ;  /* 0x0200000070067fae */ /* 0x000fe20008121844 */
[----:B------:R-:W-:-:S05]  /*3d4f0*/  IMAD.MOV.U32 R115, RZ, RZ, R108 ;  /* 0x000000ffff737224 */ /* 0x000fca00078e006c */
[----:B------:R4:W-:Y:S01]  /*3d500*/  LDGSTS.E [R6+0x2400], desc[UR4][R114.64], P0 ;  /* 0x0240000072067fae */ /* 0x0009e20008121844 */
[----:B---3--:R-:W-:-:S05]  /*3d510*/  IADD3 R8, P2, R8, R2, RZ ;  /* 0x0000000208087210 */ /* 0x008fca0007f5e0ff */
[----:B------:R-:W-:Y:S01]  /*3d520*/  IMAD.X R9, R9, 0x1, R0, P2 ;  /* 0x0000000109097824 */ /* 0x000fe200010e0600 */
[----:B------:R-:W-:Y:S04]  /*3d530*/  STL [R1+0x1570], R8 ;  /* 0x0015700801007387 */ /* 0x000fe80000100800 */
[----:B------:R-:W3:Y:S04]  /*3d540*/  LDL.LU R112, [R1+0x15ec] ;  /* 0x0015ec0001707983 */ /* 0x000ee80000300800 */
[----:B------:R4:W-:Y:S04]  /*3d550*/  STL [R1+0x156c], R9 ;  /* 0x00156c0901007387 */ /* 0x0009e80000100800 */
[----:B-1----:R-:W3:Y:S01]  /*3d560*/  LDL.LU R106, [R1+0x15f0] ;  /* 0x0015f000016a7983 */ /* 0x002ee20000300800 */
[----:B----4-:R-:W-:Y:S01]  /*3d570*/  IADD3 R7, P1, R7, R2, RZ ;  /* 0x0000000207077210 */ /* 0x010fe20007f3e0ff */
[----:B------:R-:W-:-:S02]  /*3d580*/  IMAD.MOV.U32 R114, RZ, RZ, R8 ;  /* 0x000000ffff727224 */ /* 0x000fc400078e0008 */
[----:B------:R-:W-:Y:S01]  /*3d590*/  IMAD.MOV.U32 R115, RZ, RZ, R9 ;  /* 0x000000ffff737224 */ /* 0x000fe200078e0009 */
[----:B------:R-:W4:Y:S01]  /*3d5a0*/  LDL.LU R108, [R1+0x160c] ;  /* 0x00160c00016c7983 */ /* 0x000f220000300800 */
[----:B------:R-:W-:-:S03]  /*3d5b0*/  IMAD.X R111, R111, 0x1, R0, P1 ;  /* 0x000000016f6f7824 */ /* 0x000fc600008e0600 */
[----:B------:R-:W4:Y:S04]  /*3d5c0*/  LDL.LU R9, [R1+0x1610] ;  /* 0x0016100001097983 */ /* 0x000f280000300800 */
[----:B------:R-:W4:Y:S04]  /*3d5d0*/  LDL.LU R8, [R1+0x162c] ;  /* 0x00162c0001087983 */ /* 0x000f280000300800 */
[----:B------:R1:W-:Y:S04]  /*3d5e0*/  STL [R1+0x1590], R7 ;  /* 0x0015900701007387 */ /* 0x0003e80000100800 */
[----:B------:R1:W-:Y:S04]  /*3d5f0*/  LDGSTS.E [R6+0x2800], desc[UR4][R114.64], P0 ;  /* 0x0280000072067fae */ /* 0x0003e80008121844 */
[----:B------:R2:W-:Y:S01]  /*3d600*/  STL [R1+0x158c], R111 ;  /* 0x00158c6f01007387 */ /* 0x0005e20000100800 */
[----:B-1----:R-:W-:Y:S01]  /*3d610*/  IMAD.MOV.U32 R114, RZ, RZ, R7 ;  /* 0x000000ffff727224 */ /* 0x002fe200078e0007 */
[----:B--2---:R-:W-:-:S05]  /*3d620*/  IADD3 R5, P2, R5, R2, RZ ;  /* 0x0000000205057210 */ /* 0x004fca0007f5e0ff */
[----:B------:R1:W-:Y:S04]  /*3d630*/  STL [R1+0x15b0], R5 ;  /* 0x0015b00501007387 */ /* 0x0003e80000100800 */
[----:B------:R-:W2:Y:S01]  /*3d640*/  LDL.LU R7, [R1+0x1630] ;  /* 0x0016300001077983 */ /* 0x000ea20000300800 */
[----:B------:R-:W-:Y:S01]  /*3d650*/  IMAD.MOV.U32 R115, RZ, RZ, R111 ;  /* 0x000000ffff737224 */ /* 0x000fe200078e006f */
[----:B------:R-:W-:Y:S01]  /*3d660*/  IADD3 R107, P1, R107, R2, RZ ;  /* 0x000000026b6b7210 */ /* 0x000fe20007f3e0ff */
[----:B------:R-:W-:-:S03]  /*3d670*/  IMAD.X R110, R110, 0x1, R0, P2 ;  /* 0x000000016e6e7824 */ /* 0x000fc600010e0600 */
[----:B------:R1:W-:Y:S01]  /*3d680*/  LDGSTS.E [R6+0x2c00], desc[UR4][R114.64], P0 ;  /* 0x02c0000072067fae */ /* 0x0003e20008121844 */
[----:B------:R-:W-:-:S03]  /*3d690*/  IMAD.X R109, R109, 0x1, R0, P1 ;  /* 0x000000016d6d7824 */ /* 0x000fc600008e0600 */
[----:B------:R1:W-:Y:S04]  /*3d6a0*/  STL [R1+0x15ac], R110 ;  /* 0x0015ac6e01007387 */ /* 0x0003e80000100800 */
[----:B------:R-:W2:Y:S01]  /*3d6b0*/  LDL.LU R111, [R1+0x164c] ;  /* 0x00164c00016f7983 */ /* 0x000ea20000300800 */
[----:B-1----:R-:W-:Y:S01]  /*3d6c0*/  MOV R114, R5 ;  /* 0x0000000500727202 */ /* 0x002fe20000000f00 */
[----:B------:R-:W-:Y:S02]  /*3d6d0*/  IMAD.MOV.U32 R115, RZ, RZ, R110 ;  /* 0x000000ffff737224 */ /* 0x000fe400078e006e */
[----:B------:R-:W2:Y:S04]  /*3d6e0*/  LDL.LU R5, [R1+0x1650] ;  /* 0x0016500001057983 */ /* 0x000ea80000300800 */
[----:B------:R-:W2:Y:S04]  /*3d6f0*/  LDL.LU R110, [R1+0x166c] ;  /* 0x00166c00016e7983 */ /* 0x000ea80000300800 */
[----:B------:R1:W-:Y:S04]  /*3d700*/  STL [R1+0x15d0], R107 ;  /* 0x0015d06b01007387 */ /* 0x0003e80000100800 */
[----:B------:R1:W-:Y:S04]  /*3d710*/  LDGSTS.E [R6+0x3000], desc[UR4][R114.64], P0 ;  /* 0x0300000072067fae */ /* 0x0003e80008121844 */
[----:B------:R4:W-:Y:S01]  /*3d720*/  STL [R1+0x15cc], R109 ;  /* 0x0015cc6d01007387 */ /* 0x0009e20000100800 */
[----:B-1----:R-:W-:-:S02]  /*3d730*/  IMAD.MOV.U32 R114, RZ, RZ, R107 ;  /* 0x000000ffff727224 */ /* 0x002fc400078e006b */
[----:B------:R-:W-:-:S05]  /*3d740*/  IMAD.MOV.U32 R115, RZ, RZ, R109 ;  /* 0x000000ffff737224 */ /* 0x000fca00078e006d */
[----:B------:R-:W-:Y:S01]  /*3d750*/  LDGSTS.E [R6+0x3400], desc[UR4][R114.64], P0 ;  /* 0x0340000072067fae */ /* 0x000fe20008121844 */
[----:B---3--:R-:W-:-:S05]  /*3d760*/  IADD3 R106, P2, R106, R2, RZ ;  /* 0x000000026a6a7210 */ /* 0x008fca0007f5e0ff */
[----:B------:R-:W-:Y:S04]  /*3d770*/  STL [R1+0x15f0], R106 ;  /* 0x0015f06a01007387 */ /* 0x000fe80000100800 */
[----:B------:R-:W3:Y:S01]  /*3d780*/  LDL.LU R107, [R1+0x1670] ;  /* 0x00167000016b7983 */ /* 0x000ee20000300800 */
[----:B------:R-:W-:Y:S01]  /*3d790*/  IMAD.X R112, R112, 0x1, R0, P2 ;  /* 0x0000000170707824 */ /* 0x000fe200010e0600 */
[----:B----4-:R-:W-:-:S03]  /*3d7a0*/  IADD3 R9, P1, R9, R2, RZ ;  /* 0x0000000209097210 */ /* 0x010fc60007f3e0ff */
[----:B------:R-:W-:Y:S01]  /*3d7b0*/  IMAD.MOV.U32 R113, RZ, RZ, R112 ;  /* 0x000000ffff717224 */ /* 0x000fe200078e0070 */
[----:B------:R1:W-:Y:S01]  /*3d7c0*/  STL [R1+0x15ec], R112 ;  /* 0x0015ec7001007387 */ /* 0x0003e20000100800 */
[----:B------:R-:W-:-:S03]  /*3d7d0*/  IMAD.X R108, R108, 0x1, R0, P1 ;  /* 0x000000016c6c7824 */ /* 0x000fc600008e0600 */
[----:B------:R-:W4:Y:S01]  /*3d7e0*/  LDL.LU R109, [R1+0x168c] ;  /* 0x00168c00016d7983 */ /* 0x000f220000300800 */
[----:B-1----:R-:W-:-:S03]  /*3d7f0*/  IMAD.MOV.U32 R112, RZ, RZ, R106 ;  /* 0x000000ffff707224 */ /* 0x002fc600078e006a */
        /* <DEDUP_REMOVED lines=19> */
[----:B------:R-:W-:Y:S04]  /*3d930*/  STL [R1+0x1650], R5 ;  /* 0x0016500501007387 */ /* 0x000fe80000100800 */
[----:B------:R1:W-:Y:S04]  /*3d940*/  LDGSTS.E [R6+0x4000], desc[UR4][R112.64], P0 ;  /* 0x0400000070067fae */ /* 0x0003e80008121844 */
[----:B------:R3:W-:Y:S01]  /*3d950*/  STL [R1+0x164c], R111 ;  /* 0x00164c6f01007387 */ /* 0x0007e20000100800 */
[----:B-1----:R-:W-:-:S02]  /*3d960*/  IMAD.MOV.U32 R113, RZ, RZ, R111 ;  /* 0x000000ffff717224 */ /* 0x002fc400078e006f */
[----:B------:R-:W-:-:S05]  /*3d970*/  IMAD.MOV.U32 R112, RZ, RZ, R5 ;  /* 0x000000ffff707224 */ /* 0x000fca00078e0005 */
[----:B------:R1:W-:Y:S01]  /*3d980*/  LDGSTS.E [R6+0x4400], desc[UR4][R112.64], P0 ;  /* 0x0440000070067fae */ /* 0x0003e20008121844 */
[----:B---3--:R-:W-:-:S05]  /*3d990*/  IADD3 R107, P2, R107, R2, RZ ;  /* 0x000000026b6b7210 */ /* 0x008fca0007f5e0ff */
[----:B------:R-:W-:Y:S01]  /*3d9a0*/  IMAD.X R110, R110, 0x1, R0, P2 ;  /* 0x000000016e6e7824 */ /* 0x000fe200010e0600 */
[----:B------:R-:W-:Y:S04]  /*3d9b0*/  STL [R1+0x1670], R107 ;  /* 0x0016706b01007387 */ /* 0x000fe80000100800 */
[----:B------:R-:W3:Y:S04]  /*3d9c0*/  LDL.LU R111, [R1+0x16ec] ;  /* 0x0016ec00016f7983 */ /* 0x000ee80000300800 */
[----:B------:R1:W-:Y:S04]  /*3d9d0*/  STL [R1+0x166c], R110 ;  /* 0x00166c6e01007387 */ /* 0x0003e80000100800 */
[----:B------:R-:W3:Y:S01]  /*3d9e0*/  LDL.LU R5, [R1+0x16f0] ;  /* 0x0016f00001057983 */ /* 0x000ee20000300800 */
[----:B----4-:R-:W-:Y:S01]  /*3d9f0*/  IADD3 R106, P1, R106, R2, RZ ;  /* 0x000000026a6a7210 */ /* 0x010fe20007f3e0ff */
[----:B-1----:R-:W-:-:S02]  /*3da00*/  IMAD.MOV.U32 R112, RZ, RZ, R107 ;  /* 0x000000ffff707224 */ /* 0x002fc400078e006b */
[----:B------:R-:W-:Y:S01]  /*3da10*/  IMAD.MOV.U32 R113, RZ, RZ, R110 ;  /* 0x000000ffff717224 */ /* 0x000fe200078e006e */
[----:B------:R-:W-:Y:S01]  /*3da20*/  IADD3.X R109, R109, R0, RZ, P1, !PT ;  /* 0x000000006d6d7210 */ /* 0x000fe20000ffe4ff */
[----:B------:R-:W4:Y:S04]  /*3da30*/  LDL.LU R110, [R1+0x170c] ;  /* 0x00170c00016e7983 */ /* 0x000f280000300800 */
[----:B------:R-:W4:Y:S04]  /*3da40*/  LDL.LU R107, [R1+0x1710] ;  /* 0x00171000016b7983 */ /* 0x000f280000300800 */
[----:B------:R1:W-:Y:S01]  /*3da50*/  STL [R1+0x1690], R106 ;  /* 0x0016906a01007387 */ /* 0x0003e20000100800 */
[----:B------:R-:W-:-:S03]  /*3da60*/  IMAD.MOV.U32 R114, RZ, RZ, R106 ;  /* 0x000000ffff727224 */ /* 0x000fc600078e006a */
[----:B------:R1:W-:Y:S04]  /*3da70*/  STL [R1+0x168c], R109 ;  /* 0x00168c6d01007387 */ /* 0x0003e80000100800 */
[----:B------:R-:W-:Y:S01]  /*3da80*/  LDGSTS.E [R6+0x4800], desc[UR4][R112.64], P0 ;  /* 0x0480000070067fae */ /* 0x000fe20008121844 */
[----:B--2---:R-:W-:-:S05]  /*3da90*/  IADD3 R9, P2, R9, R2, RZ ;  /* 0x0000000209097210 */ /* 0x004fca0007f5e0ff */
[----:B------:R-:W-:Y:S01]  /*3daa0*/  IMAD.X R108, R108, 0x1, R0, P2 ;  /* 0x000000016c6c7824 */ /* 0x000fe200010e0600 */
[----:B------:R-:W-:Y:S04]  /*3dab0*/  STL [R1+0x16b0], R9 ;  /* 0x0016b00901007387 */ /* 0x000fe80000100800 */
[----:B------:R-:W2:Y:S04]  /*3dac0*/  LDL.LU R112, [R1+0x172c] ;  /* 0x00172c0001707983 */ /* 0x000ea80000300800 */
[----:B------:R1:W-:Y:S04]  /*3dad0*/  STL [R1+0x16ac], R108 ;  /* 0x0016ac6c01007387 */ /* 0x0003e80000100800 */
[----:B-1----:R-:W2:Y:S01]  /*3dae0*/  LDL.LU R106, [R1+0x1730] ;  /* 0x00173000016a7983 */ /* 0x002ea20000300800 */
[----:B------:R-:W-:Y:S01]  /*3daf0*/  IMAD.MOV.U32 R115, RZ, RZ, R109 ;  /* 0x000000ffff737224 */ /* 0x000fe200078e006d */
[----:B------:R-:W-:-:S02]  /*3db00*/  IADD3 R7, P1, R7, R2, RZ ;  /* 0x0000000207077210 */ /* 0x000fc40007f3e0ff */
[----:B------:R-:W2:Y:S03]  /*3db10*/  LDL.LU R109, [R1+0x174c] ;  /* 0x00174c00016d7983 */ /* 0x000ea60000300800 */
[----:B------:R-:W-:Y:S01]  /*3db20*/  IMAD.X R8, R8, 0x1, R0, P1 ;  /* 0x0000000108087824 */ /* 0x000fe200008e0600 */
[----:B------:R1:W-:Y:S02]  /*3db30*/  LDGSTS.E [R6+0x4c00], desc[UR4][R114.64], P0 ;  /* 0x04c0000072067fae */ /* 0x0003e40008121844 */
[----:B-1----:R-:W-:Y:S02]  /*3db40*/  IMAD.MOV.U32 R114, RZ, RZ, R9 ;  /* 0x000000ffff727224 */ /* 0x002fe400078e0009 */
[----:B------:R-:W-:Y:S02]  /*3db50*/  IMAD.MOV.U32 R115, RZ, RZ, R108 ;  /* 0x000000ffff737224 */ /* 0x000fe400078e006c */
        /* <DEDUP_REMOVED lines=9> */
[----:B------:R3:W-:Y:S04]  /*3dbf0*/  STL [R1+0x16f0], R5 ;  /* 0x0016f00501007387 */ /* 0x0007e80000100800 */
[----:B------:R-:W2:Y:S01]  /*3dc00*/  LDL.LU R8, [R1+0x1770] ;  /* 0x0017700001087983 */ /* 0x000ea20000300800 */
[--C-:B------:R-:W-:Y:S01]  /*3dc10*/  IMAD.X R111, R111, 0x1, R0.reuse, P2 ;  /* 0x000000016f6f7824 */ /* 0x100fe200010e0600 */
[----:B----4-:R-:W-:Y:S01]  /*3dc20*/  IADD3 R107, P1, R107, R2, RZ ;  /* 0x000000026b6b7210 */ /* 0x010fe20007f3e0ff */
[----:B-1----:R-:W-:Y:S02]  /*3dc30*/  IMAD.MOV.U32 R114, RZ, RZ, R5 ;  /* 0x000000ffff727224 */ /* 0x002fe400078e0005 */
[----:B------:R-:W-:Y:S01]  /*3dc40*/  IMAD.MOV.U32 R115, RZ, RZ, R111 ;  /* 0x000000ffff737224 */ /* 0x000fe200078e006f */
[----:B------:R1:W-:Y:S01]  /*3dc50*/  STL [R1+0x16ec], R111 ;  /* 0x0016ec6f01007387 */ /* 0x0003e20000100800 */
[----:B------:R-:W-:-:S03]  /*3dc60*/  IMAD.X R110, R110, 0x1, R0, P1 ;  /* 0x000000016e6e7824 */ /* 0x000fc600008e0600 */
[----:B------:R-:W4:Y:S04]  /*3dc70*/  LDL.LU R7, [R1+0x178c] ;  /* 0x00178c0001077983 */ /* 0x000f280000300800 */
[----:B---3--:R-:W3:Y:S04]  /*3dc80*/  LDL.LU R5, [R1+0x1790] ;  /* 0x0017900001057983 */ /* 0x008ee80000300800 */
[----:B-1----:R-:W4:Y:S04]  /*3dc90*/  LDL.LU R111, [R1+0x17ac] ;  /* 0x0017ac00016f7983 */ /* 0x002f280000300800 */
[----:B------:R-:W-:Y:S04]  /*3dca0*/  STL [R1+0x1710], R107 ;  /* 0x0017106b01007387 */ /* 0x000fe80000100800 */
[----:B------:R1:W-:Y:S04]  /*3dcb0*/  LDGSTS.E [R6+0x5800], desc[UR4][R114.64], P0 ;  /* 0x0580000072067fae */ /* 0x0003e80008121844 */
[----:B------:R2:W-:Y:S01]  /*3dcc0*/  STL [R1+0x170c], R110 ;  /* 0x00170c6e01007387 */ /* 0x0005e20000100800 */
[----:B-1----:R-:W-:Y:S01]  /*3dcd0*/  IMAD.MOV.U32 R115, RZ, RZ, R110 ;  /* 0x000000ffff737224 */ /* 0x002fe200078e006e */
[----:B--2---:R-:W-:-:S05]  /*3dce0*/  IADD3 R106, P2, R106, R2, RZ ;  /* 0x000000026a6a7210 */ /* 0x004fca0007f5e0ff */
[----:B------:R-:W-:Y:S04]  /*3dcf0*/  STL [R1+0x1730], R106 ;  /* 0x0017306a01007387 */ /* 0x000fe80000100800 */
[----:B------:R-:W2:Y:S01]  /*3dd00*/  LDL.LU R110, [R1+0x17b0] ;  /* 0x0017b000016e7983 */ /* 0x000ea20000300800 */
[----:B------:R-:W-:Y:S02]  /*3dd10*/  IMAD.X R112, R112, 0x1, R0, P2 ;  /* 0x0000000170707824 */ /* 0x000fe400010e0600 */
[----:B------:R-:W-:Y:S02]  /*3dd20*/  IMAD.MOV.U32 R114, RZ, RZ, R107 ;  /* 0x000000ffff727224 */ /* 0x000fe400078e006b */
[----:B------:R-:W-:Y:S01]  /*3dd30*/  IMAD.MOV.U32 R113, RZ, RZ, R112 ;  /* 0x000000ffff717224 */ /* 0x000fe200078e0070 */
[----:B------:R1:W-:Y:S04]  /*3dd40*/  STL [R1+0x172c], R112 ;  /* 0x00172c7001007387 */ /* 0x0003e80000100800 */
[----:B------:R-:W2:Y:S04]  /*3dd50*/  LDL.LU R107, [R1+0x17cc] ;  /* 0x0017cc00016b7983 */ /* 0x000ea80000300800 */
[----:B------:R-:W-:Y:S01]  /*3dd60*/  LDGSTS.E [R6+0x5c00], desc[UR4][R114.64], P0 ;  /* 0x05c0000072067fae */ /* 0x000fe20008121844 */
[----:B------:R-:W-:Y:S01]  /*3dd70*/  IADD3 R108, P1, R108, R2, RZ ;  /* 0x000000026c6c7210 */ /* 0x000fe20007f3e0ff */
[----:B-1----:R-:W-:-:S02]  /*3dd80*/  IMAD.MOV.U32 R112, RZ, RZ, R106 ;  /* 0x000000ffff707224 */ /* 0x002fc400078e006a */
[----:B------:R-:W2:Y:S02]  /*3dd90*/  LDL.LU R106, [R1+0x17d0] ;  /* 0x0017d000016a7983 */ /* 0x000ea40000300800 */
[----:B------:R-:W-:Y:S02]  /*3dda0*/  IMAD.X R109, R109, 0x1, R0, P1 ;  /* 0x000000016d6d7824 */ /* 0x000fe400008e0600 */
[----:B------:R-:W-:Y:S04]  /*3ddb0*/  STL [R1+0x1750], R108 ;  /* 0x0017506c01007387 */ /* 0x000fe80000100800 */
[----:B------:R1:W-:Y:S04]  /*3ddc0*/  LDGSTS.E [R6+0x6000], desc[UR4][R112.64], P0 ;  /* 0x0600000070067fae */ /* 0x0003e80008121844 */
[----:B------:R1:W-:Y:S02]  /*3ddd0*/  STL [R1+0x174c], R109 ;  /* 0x00174c6d01007387 */ /* 0x0003e40000100800 */
[----:B-1----:R-:W-:Y:S01]  /*3dde0*/  IMAD.MOV.U32 R113, RZ, RZ, R109 ;  /* 0x000000ffff717224 */ /* 0x002fe200078e006d */
[----:B------:R-:W-:-:S05]  /*3ddf0*/  MOV R112, R108 ;  /* 0x0000006c00707202 */ /* 0x000fca0000000f00 */
[----:B------:R1:W-:Y:S01]  /*3de00*/  LDGSTS.E [R6+0x6400], desc[UR4][R112.64], P0 ;  /* 0x0640000070067fae */ /* 0x0003e20008121844 */
[----:B------:R-:W-:-:S05]  /*3de10*/  IADD3 R8, P2, R8, R2, RZ ;  /* 0x0000000208087210 */ /* 0x000fca0007f5e0ff */
[----:B------:R-:W-:Y:S01]  /*3de20*/  IMAD.X R9, R9, 0x1, R0, P2 ;  /* 0x0000000109097824 */ /* 0x000fe200010e0600 */
[----:B------:R-:W-:Y:S04]  /*3de30*/  STL [R1+0x1770], R8 ;  /* 0x0017700801007387 */ /* 0x000fe80000100800 */
[----:B------:R-:W2:Y:S04]  /*3de40*/  LDL.LU R109, [R1+0x17ec] ;  /* 0x0017ec00016d7983 */ /* 0x000ea80000300800 */
[----:B------:R4:W-:Y:S04]  /*3de50*/  STL [R1+0x176c], R9 ;  /* 0x00176c0901007387 */ /* 0x0009e80000100800 */
[----:B------:R-:W2:Y:S01]  /*3de60*/  LDL.LU R108, [R1+0x17f0] ;  /* 0x0017f000016c7983 */ /* 0x000ea20000300800 */
[----:B---3--:R-:W-:Y:S01]  /*3de70*/  IADD3 R5, P1, R5, R2, RZ ;  /* 0x0000000205057210 */ /* 0x008fe20007f3e0ff */
[----:B-1----:R-:W-:-:S02]  /*3de80*/  IMAD.MOV.U32 R112, RZ, RZ, R8 ;  /* 0x000000ffff707224 */ /* 0x002fc400078e0008 */
[----:B------:R-:W-:Y:S02]  /*3de90*/  IMAD.MOV.U32 R113, RZ, RZ, R9 ;  /* 0x000000ffff717224 */ /* 0x000fe400078e0009 */
[----:B----4-:R-:W-:Y:S01]  /*3dea0*/  IMAD.X R7, R7, 0x1, R0, P1 ;  /* 0x0000000107077824 */ /* 0x010fe200008e0600 */
[----:B------:R-:W3:Y:S04]  /*3deb0*/  LDL.LU R9, [R1+0x180c] ;  /* 0x00180c0001097983 */ /* 0x000ee80000300800 */
[----:B------:R-:W4:Y:S04]  /*3dec0*/  LDL.LU R8, [R1+0x1810] ;  /* 0x0018100001087983 */ /* 0x000f280000300800 */
[----:B------:R-:W-:Y:S04]  /*3ded0*/  STL [R1+0x1790], R5 ;  /* 0x0017900501007387 */ /* 0x000fe80000100800 */
[----:B------:R1:W-:Y:S04]  /*3dee0*/  LDGSTS.E [R6+0x6800], desc[UR4][R112.64], P0 ;  /* 0x0680000070067fae */ /* 0x0003e80008121844 */
[----:B------:R2:W-:Y:S01]  /*3def0*/  STL [R1+0x178c], R7 ;  /* 0x00178c0701007387 */ /* 0x0005e20000100800 */
[----:B-1----:R-:W-:-:S02]  /*3df00*/  IMAD.MOV.U32 R113, RZ, RZ, R7 ;  /* 0x000000ffff717224 */ /* 0x002fc400078e0007 */
[----:B------:R-:W-:-:S05]  /*3df10*/  IMAD.MOV.U32 R112, RZ, RZ, R5 ;  /* 0x000000ffff707224 */ /* 0x000fca00078e0005 */
[----:B------:R-:W-:Y:S01]  /*3df20*/  LDGSTS.E [R6+0x6c00], desc[UR4][R112.64], P0 ;  /* 0x06c0000070067fae */ /* 0x000fe20008121844 */
[----:B--2---:R-:W-:-:S05]  /*3df30*/  IADD3 R110, P2, R110, R2, RZ ;  /* 0x000000026e6e7210 */ /* 0x004fca0007f5e0ff */
[----:B------:R-:W-:Y:S01]  /*3df40*/  IMAD.X R111, R111, 0x1, R0, P2 ;  /* 0x000000016f6f7824 */ /* 0x000fe200010e0600 */
[----:B------:R1:W-:Y:S04]  /*3df50*/  STL [R1+0x17b0], R110 ;  /* 0x0017b06e01007387 */ /* 0x0003e80000100800 */
[----:B------:R-:W2:Y:S04]  /*3df60*/  LDL.LU R7, [R1+0x182c] ;  /* 0x00182c0001077983 */ /* 0x000ea80000300800 */
[----:B------:R1:W-:Y:S04]  /*3df70*/  STL [R1+0x17ac], R111 ;  /* 0x0017ac6f01007387 */ /* 0x0003e80000100800 */
[----:B------:R-:W2:Y:S01]  /*3df80*/  LDL.LU R5, [R1+0x1830] ;  /* 0x0018300001057983 */ /* 0x000ea20000300800 */
[----:B------:R-:W-:-:S03]  /*3df90*/  IADD3 R106, P1, R106, R2, RZ ;  /* 0x000000026a6a7210 */ /* 0x000fc60007f3e0ff */
[----:B------:R-:W2:Y:S02]  /*3dfa0*/  LDL.LU.64 R120, [R1+0x1010] ;  /* 0x0010100001787983 */ /* 0x000ea40000300a00 */
[----:B------:R-:W-:Y:S02]  /*3dfb0*/  IMAD.X R107, R107, 0x1, R0, P1 ;  /* 0x000000016b6b7824 */ /* 0x000fe400008e0600 */
[----:B------:R-:W-:Y:S04]  /*3dfc0*/  STL [R1+0x17d0], R106 ;  /* 0x0017d06a01007387 */ /* 0x000fe80000100800 */
[----:B------:R3:W-:Y:S04]  /*3dfd0*/  STL [R1+0x17cc], R107 ;  /* 0x0017cc6b01007387 */ /* 0x0007e80000100800 */
[----:B------:R1:W-:Y:S02]  /*3dfe0*/  LDGSTS.E [R6+0x7000], desc[UR4][R110.64], P0 ;  /* 0x070000006e067fae */ /* 0x0003e40008121844 */
[----:B-1----:R-:W-:-:S02]  /*3dff0*/  IMAD.MOV.U32 R110, RZ, RZ, R106 ;  /* 0x000000ffff6e7224 */ /* 0x002fc400078e006a */
[----:B------:R-:W-:-:S05]  /*3e000*/  IMAD.MOV.U32 R111, RZ, RZ, R107 ;  /* 0x000000ffff6f7224 */ /* 0x000fca00078e006b */
[----:B------:R-:W-:Y:S01]  /*3e010*/  LDGSTS.E [R6+0x7400], desc[UR4][R110.64], P0 ;  /* 0x074000006e067fae */ /* 0x000fe20008121844 */
[----:B------:R-:W-:-:S05]  /*3e020*/  IADD3 R108, P2, R108, R2, RZ ;  /* 0x000000026c6c7210 */ /* 0x000fca0007f5e0ff */
[----:B------:R-:W-:Y:S01]  /*3e030*/  STL [R1+0x17f0], R108 ;  /* 0x0017f06c01007387 */ /* 0x000fe20000100800 */
[----:B------:R-:W-:-:S03]  /*3e040*/  IMAD.X R109, R109, 0x1, R0, P2 ;  /* 0x000000016d6d7824 */ /* 0x000fc600010e0600 */
[----:B------:R-:W2:Y:S04]  /*3e050*/  LDL.LU.64 R118, [R1+0xff0] ;  /* 0x000ff00001767983 */ /* 0x000ea80000300a00 */
[----:B------:R1:W-:Y:S04]  /*3e060*/  STL [R1+0x17ec], R109 ;  /* 0x0017ec6d01007387 */ /* 0x0003e80000100800 */
[----:B---3--:R-:W3:Y:S01]  /*3e070*/  LDL.LU.64 R106, [R1+0xfd0] ;  /* 0x000fd000016a7983 */ /* 0x008ee20000300a00 */
[----:B----4-:R-:W-:-:S03]  /*3e080*/  IADD3 R8, P1, R8, R2, RZ ;  /* 0x0000000208087210 */ /* 0x010fc60007f3e0ff */
[----:B------:R-:W4:Y:S02]  /*3e090*/  LDL.LU.64 R116, [R1+0xfb0] ;  /* 0x000fb00001747983 */ /* 0x000f240000300a00 */
[----:B------:R-:W-:Y:S02]  /*3e0a0*/  IMAD.X R9, R9, 0x1, R0, P1 ;  /* 0x0000000109097824 */ /* 0x000fe400008e0600 */
[----:B------:R1:W-:Y:S04]  /*3e0b0*/  STL [R1+0x1810], R8 ;  /* 0x0018100801007387 */ /* 0x0003e80000100800 */
[----:B------:R-:W-:Y:S04]  /*3e0c0*/  STL [R1+0x180c], R9 ;  /* 0x00180c0901007387 */ /* 0x000fe80000100800 */
[----:B------:R-:W-:Y:S04]  /*3e0d0*/  LDGSTS.E [R6+0x7800], desc[UR4][R108.64], P0 ;  /* 0x078000006c067fae */ /* 0x000fe80008121844 */
[----:B------:R1:W-:Y:S01]  /*3e0e0*/  LDGSTS.E [R6+0x7c00], desc[UR4][R8.64], P0 ;  /* 0x07c0000008067fae */ /* 0x0003e20008121844 */
[----:B--2---:R-:W-:-:S05]  /*3e0f0*/  IADD3 R5, P2, R5, R2, RZ ;  /* 0x0000000205057210 */ /* 0x004fca0007f5e0ff */
[----:B------:R-:W-:Y:S01]  /*3e100*/  IMAD.X R7, R7, 0x1, R0, P2 ;  /* 0x0000000107077824 */ /* 0x000fe200010e0600 */
[----:B------:R2:W-:Y:S04]  /*3e110*/  STL [R1+0x1830], R5 ;  /* 0x0018300501007387 */ /* 0x0005e80000100800 */
[----:B------:R-:W4:Y:S04]  /*3e120*/  LDL.LU.64 R114, [R1+0xf90] ;  /* 0x000f900001727983 */ /* 0x000f280000300a00 */
[----:B------:R4:W-:Y:S04]  /*3e130*/  STL [R1+0x182c], R7 ;  /* 0x00182c0701007387 */ /* 0x0009e80000100800 */
[----:B------:R-:W4:Y:S04]  /*3e140*/  LDL.LU.64 R112, [R1+0xf70] ;  /* 0x000f700001707983 */ /* 0x000f280000300a00 */
[----:B------:R-:W4:Y:S04]  /*3e150*/  LDL.LU.64 R110, [R1+0xf50] ;  /* 0x000f5000016e7983 */ /* 0x000f280000300a00 */
[----:B-1----:R-:W4:Y:S01]  /*3e160*/  LDL.LU.64 R108, [R1+0xf30] ;  /* 0x000f3000016c7983 */ /* 0x002f220000300a00 */
[----:B------:R-:W-:Y:S01]  /*3e170*/  IADD3 R138, P1, R120, R2, RZ ;  /* 0x00000002788a7210 */ /* 0x000fe20007f3e0ff */
[----:B------:R-:W-:-:S04]  /*3e180*/  IMAD.MOV.U32 R8, RZ, RZ, R5 ;  /* 0x000000ffff087224 */ /* 0x000fc800078e0005 */
[----:B--2---:R-:W-:Y:S02]  /*3e190*/  IMAD.X R5, R121, 0x1, R0, P1 ;  /* 0x0000000179057824 */ /* 0x004fe400008e0600 */
[----:B------:R-:W-:-:S05]  /*3e1a0*/  IMAD.MOV.U32 R9, RZ, RZ, R7 ;  /* 0x000000ffff097224 */ /* 0x000fca00078e0007 */
[----:B------:R1:W-:Y:S04]  /*3e1b0*/  LDGSTS.E [R6+0x10000], desc[UR4][R8.64], P0 ;  /* 0x1000000008067fae */ /* 0x0003e80008121844 */
[----:B------:R-:W2:Y:S01]  /*3e1c0*/  LDL.LU R9, [R1+0x1438] ;  /* 0x0014380001097983 */ /* 0x000ea20000300800 */
[----:B------:R-:W-:-:S05]  /*3e1d0*/  IADD3 R136, P1, R118, R2, RZ ;  /* 0x0000000276887210 */ /* 0x000fca0007f3e0ff */
[----:B------:R-:W-:Y:S01]  /*3e1e0*/  IMAD.X R137, R119, 0x1, R0, P1 ;  /* 0x0000000177897824 */ /* 0x000fe200008e0600 */
[----:B---3--:R-:W-:-:S05]  /*3e1f0*/  IADD3 R134, P1, R106, R2, RZ ;  /* 0x000000026a867210 */ /* 0x008fca0007f3e0ff */
[----:B------:R-:W-:Y:S02]  /*3e200*/  IMAD.X R135, R107, 0x1, R0, P1 ;  /* 0x000000016b877824 */ /* 0x000fe400008e0600 */
[----:B------:R-:W3:Y:S04]  /*3e210*/  LDL.LU.64 R106, [R1+0xf10] ;  /* 0x000f1000016a7983 */ /* 0x000ee80000300a00 */
[----:B------:R-:W2:Y:S01]  /*3e220*/  LDL.LU.64 R120, [R1+0xef0] ;  /* 0x000ef00001787983 */ /* 0x000ea20000300a00 */
[----:B----4-:R-:W-:-:S03]  /*3e230*/  IADD3 R132, P1, R116, R2, RZ ;  /* 0x0000000274847210 */ /* 0x010fc60007f3e0ff */
[----:B------:R-:W4:Y:S02]  /*3e240*/  LDL.LU.64 R118, [R1+0xed0] ;  /* 0x000ed00001767983 */ /* 0x000f240000300a00 */
[----:B------:R-:W-:Y:S02]  /*3e250*/  IMAD.X R133, R117, 0x1, R0, P1 ;  /* 0x0000000175857824 */ /* 0x000fe400008e0600 */
[----:B------:R-:W4:Y:S01]  /*3e260*/  LDL.LU.64 R116, [R1+0xeb0] ;  /* 0x000eb00001747983 */ /* 0x000f220000300a00 */
[----:B------:R-:W-:-:S04]  /*3e270*/  IADD3 R130, P1, R114, R2, RZ ;  /* 0x0000000272827210 */ /* 0x000fc80007f3e0ff */
[----:B------:R-:W-:Y:S02]  /*3e280*/  IADD3.X R131, R115, R0, RZ, P1, !PT ;  /* 0x0000000073837210 */ /* 0x000fe40000ffe4ff */
[----:B------:R-:W4:Y:S01]  /*3e290*/  LDL.LU.64 R114, [R1+0xe90] ;  /* 0x000e900001727983 */ /* 0x000f220000300a00 */
[----:B------:R-:W-:-:S05]  /*3e2a0*/  IADD3 R128, P1, R112, R2, RZ ;  /* 0x0000000270807210 */ /* 0x000fca0007f3e0ff */
[--C-:B------:R-:W-:Y:S01]  /*3e2b0*/  IMAD.X R129, R113, 0x1, R0.reuse, P1 ;  /* 0x0000000171817824 */ /* 0x100fe200008e0600 */
[-C--:B------:R-:W-:Y:S01]  /*3e2c0*/  IADD3 R126, P1, R110, R2.reuse, RZ ;  /* 0x000000026e7e7210 */ /* 0x080fe20007f3e0ff */
[----:B------:R-:W4:Y:S04]  /*3e2d0*/  LDL.LU.64 R112, [R1+0xe70] ;  /* 0x000e700001707983 */ /* 0x000f280000300a00 */
[--C-:B------:R-:W-:Y:S01]  /*3e2e0*/  IMAD.X R127, R111, 0x1, R0.reuse, P1 ;  /* 0x000000016f7f7824 */ /* 0x100fe200008e0600 */
[----:B------:R-:W-:Y:S01]  /*3e2f0*/  IADD3 R124, P1, R108, R2, RZ ;  /* 0x000000026c7c7210 */ /* 0x000fe20007f3e0ff */
[----:B------:R-:W4:Y:S04]  /*3e300*/  LDL.LU.64 R110, [R1+0xe50] ;  /* 0x000e5000016e7983 */ /* 0x000f280000300a00 */
[----:B------:R-:W-:-:S02]  /*3e310*/  IMAD.X R125, R109, 0x1, R0, P1 ;  /* 0x000000016d7d7824 */ /* 0x000fc400008e0600 */
[----:B------:R-:W4:Y:S04]  /*3e320*/  LDL.LU.64 R108, [R1+0xe30] ;  /* 0x000e3000016c7983 */ /* 0x000f280000300a00 */
[----:B------:R-:W4:Y:S01]  /*3e330*/  LDL.LU.64 R140, [R1+0xe10] ;  /* 0x000e1000018c7983 */ /* 0x000f220000300a00 */
[----:B---3--:R-:W-:-:S05]  /*3e340*/  IADD3 R122, P1, R106, R2, RZ ;  /* 0x000000026a7a7210 */ /* 0x008fca0007f3e0ff */
[----:B------:R-:W-:Y:S01]  /*3e350*/  IMAD.X R123, R107, 0x1, R0, P1 ;  /* 0x000000016b7b7824 */ /* 0x000fe200008e0600 */
[----:B--2---:R-:W-:-:S05]  /*3e360*/  IADD3 R106, P1, R120, R2, RZ ;  /* 0x00000002786a7210 */ /* 0x004fca0007f3e0ff */
[----:B------:R-:W-:Y:S01]  /*3e370*/  IMAD.X R107, R121, 0x1, R0, P1 ;  /* 0x00000001796b7824 */ /* 0x000fe200008e0600 */
[----:B----4-:R-:W-:-:S05]  /*3e380*/  IADD3 R120, P1, R118, R2, RZ ;  /* 0x0000000276787210 */ /* 0x010fca0007f3e0ff */
[----:B------:R-:W-:Y:S01]  /*3e390*/  IMAD.X R121, R119, 0x1, R0, P1 ;  /* 0x0000000177797824 */ /* 0x000fe200008e0600 */
[----:B------:R-:W-:-:S05]  /*3e3a0*/  IADD3 R118, P1, R116, R2, RZ ;  /* 0x0000000274767210 */ /* 0x000fca0007f3e0ff */
[----:B------:R-:W-:Y:S02]  /*3e3b0*/  IMAD.X R119, R117, 0x1, R0, P1 ;  /* 0x0000000175777824 */ /* 0x000fe400008e0600 */
[----:B------:R-:W-:-:S05]  /*3e3c0*/  IMAD.MOV.U32 R139, RZ, RZ, R5 ;  /* 0x000000ffff8b7224 */ /* 0x000fca00078e0005 */
        /* <DEDUP_REMOVED lines=11> */
[----:B------:R-:W-:Y:S01]  /*3e480*/  LDGSTS.E [R6+0x13000], desc[UR4][R118.64], P0 ;  /* 0x1300000076067fae */ /* 0x000fe20008121844 */
[----:B------:R-:W-:-:S05]  /*3e490*/  IADD3 R116, P1, R114, R2, RZ ;  /* 0x0000000272747210 */ /* 0x000fca0007f3e0ff */
[----:B------:R-:W-:Y:S01]  /*3e4a0*/  IMAD.X R117, R115, 0x1, R0, P1 ;  /* 0x0000000173757824 */ /* 0x000fe200008e0600 */
[----:B------:R-:W-:-:S04]  /*3e4b0*/  IADD3 R114, P1, R112, R2, RZ ;  /* 0x0000000270727210 */ /* 0x000fc80007f3e0ff */
[----:B------:R-:W-:Y:S01]  /*3e4c0*/  LDGSTS.E [R6+0x13400], desc[UR4][R116.64], P0 ;  /* 0x1340000074067fae */ /* 0x000fe20008121844 */
[----:B------:R-:W-:Y:S01]  /*3e4d0*/  IMAD.X R115, R113, 0x1, R0, P1 ;  /* 0x0000000171737824 */ /* 0x000fe200008e0600 */
[----:B------:R-:W-:-:S04]  /*3e4e0*/  IADD3 R112, P1, R110, R2, RZ ;  /* 0x000000026e707210 */ /* 0x000fc80007f3e0ff */
[----:B------:R2:W-:Y:S01]  /*3e4f0*/  LDGSTS.E [R6+0x13800], desc[UR4][R114.64], P0 ;  /* 0x1380000072067fae */ /* 0x0005e20008121844 */
        /* <DEDUP_REMOVED lines=10> */
[----:B------:R-:W-:-:S05]  /*3e5a0*/  IADD3 R150, P1, R240, R2, RZ ;  /* 0x00000002f0967210 */ /* 0x000fca0007f3e0ff */
        /* <DEDUP_REMOVED lines=11> */
[----:B------:R-:W-:-:S04]  /*3e660*/  IADD3 R144, P1, R192, R2, RZ ;  /* 0x00000002c0907210 */ /* 0x000fc80007f3e0ff */
[----:B------:R-:W-:Y:S02]  /*3e670*/  IADD3.X R192, R193, R0, RZ, P1, !PT ;  /* 0x00000000c1c07210 */ /* 0x000fe40000ffe4ff */
        /* <DEDUP_REMOVED lines=8> */
[----:B-1----:R-:W-:-:S05]  /*3e700*/  IADD3 R8, P1, R152, R2, RZ ;  /* 0x0000000298087210 */ /* 0x002fca0007f3e0ff */
[----:B------:R-:W-:Y:S01]  /*3e710*/  IMAD.X R152, R153, 0x1, R0, P1 ;  /* 0x0000000199987824 */ /* 0x000fe200008e0600 */
[----:B------:R-:W-:-:S05]  /*3e720*/  IADD3 R7, P1, R16, R2, RZ ;  /* 0x0000000210077210 */ /* 0x000fca0007f3e0ff */
[----:B------:R-:W-:Y:S01]  /*3e730*/  IMAD.X R16, R17, 0x1, R0, P1 ;  /* 0x0000000111107824 */ /* 0x000fe200008e0600 */
[----:B------:R-:W-:-:S05]  /*3e740*/  IADD3 R9, P1, R9, R2, RZ ;  /* 0x0000000209097210 */ /* 0x000fca0007f3e0ff */
        /* <DEDUP_REMOVED lines=15> */
[----:B------:R-:W-:Y:S01]  /*3e840*/  STL.64 [R1+0xe50], R112 ;  /* 0x000e507001007387 */ /* 0x000fe20000100a00 */
[----:B------:R-:W-:-:S03]  /*3e850*/  IMAD.MOV.U32 R153, RZ, RZ, R152 ;  /* 0x000000ffff997224 */ /* 0x000fc600078e0098 */
[----:B------:R4:W-:Y:S01]  /*3e860*/  STL.64 [R1+0xe30], R110 ;  /* 0x000e306e01007387 */ /* 0x0009e20000100a00 */
[----:B------:R-:W-:-:S03]  /*3e870*/  IMAD.MOV.U32 R152, RZ, RZ, R8 ;  /* 0x000000ffff987224 */ /* 0x000fc600078e0008 */
[----:B------:R2:W-:Y:S04]  /*3e880*/  STL.64 [R1+0xe10], R108 ;  /* 0x000e106c01007387 */ /* 0x0005e80000100a00 */
[----:B------:R-:W3:Y:S01]  /*3e890*/  LDL R5, [R1+0x1c1c] ;  /* 0x001c1c0001057983 */ /* 0x000ee20000100800 */
[----:B------:R-:W-:-:S03]  /*3e8a0*/  IMAD.MOV.U32 R17, RZ, RZ, R16 ;  /* 0x000000ffff117224 */ /* 0x000fc600078e0010 */
[----:B-1----:R-:W3:Y:S01]  /*3e8b0*/  LDL.LU R106, [R1+0x1434] ;  /* 0x00143400016a7983 */ /* 0x002ee20000300800 */
[----:B------:R-:W-:-:S03]  /*3e8c0*/  IMAD.MOV.U32 R16, RZ, RZ, R7 ;  /* 0x000000ffff107224 */ /* 0x000fc600078e0007 */
[----:B------:R-:W3:Y:S04]  /*3e8d0*/  LDL.LU R8, [R1+0x1458] ;  /* 0x0014580001087983 */ /* 0x000ee80000300800 */
[----:B------:R-:W3:Y:S04]  /*3e8e0*/  LDL.LU R7, [R1+0x1478] ;  /* 0x0014780001077983 */ /* 0x000ee80000300800 */
[----:B----4-:R-:W4:Y:S04]  /*3e8f0*/  LDL.LU R111, [R1+0x1454] ;  /* 0x00145400016f7983 */ /* 0x010f280000300800 */
[----:B------:R-:W4:Y:S04]  /*3e900*/  LDL.LU R110, [R1+0x1474] ;  /* 0x00147400016e7983 */ /* 0x000f280000300800 */
[----:B------:R-:W4:Y:S04]  /*3e910*/  LDL.LU R113, [R1+0x1494] ;  /* 0x0014940001717983 */ /* 0x000f280000300800 */
[----:B--2---:R-:W2:Y:S04]  /*3e920*/  LDL.LU R109, [R1+0x1498] ;  /* 0x00149800016d7983 */ /* 0x004ea80000300800 */
[----:B------:R-:W2:Y:S04]  /*3e930*/  LDL.LU R108, [R1+0x14b4] ;  /* 0x0014b400016c7983 */ /* 0x000ea80000300800 */
[----:B------:R-:W2:Y:S01]  /*3e940*/  LDL.LU R107, [R1+0x14b8] ;  /* 0x0014b800016b7983 */ /* 0x000ea20000300800 */
[----:B------:R-:W-:-:S02]  /*3e950*/  IMAD.MOV.U32 R249, RZ, RZ, R248 ;  /* 0x000000fffff97224 */ /* 0x000fc400078e00f8 */
[----:B------:R-:W-:Y:S02]  /*3e960*/  IMAD.MOV.U32 R248, RZ, RZ, R151 ;  /* 0x000000fffff87224 */ /* 0x000fe400078e0097 */
[----:B------:R-:W-:Y:S02]  /*3e970*/  IMAD.MOV.U32 R241, RZ, RZ, R240 ;  /* 0x000000fffff17224 */ /* 0x000fe400078e00f0 */
[----:B------:R-:W-:Y:S02]  /*3e980*/  IMAD.MOV.U32 R240, RZ, RZ, R150 ;  /* 0x000000fffff07224 */ /* 0x000fe400078e0096 */
[----:B------:R-:W-:Y:S02]  /*3e990*/  IMAD.MOV.U32 R233, RZ, RZ, R232 ;  /* 0x000000ffffe97224 */ /* 0x000fe400078e00e8 */
[----:B------:R-:W-:Y:S02]  /*3e9a0*/  IMAD.MOV.U32 R225, RZ, RZ, R224 ;  /* 0x000000ffffe17224 */ /* 0x000fe400078e00e0 */
[----:B------:R-:W-:Y:S01]  /*3e9b0*/  IMAD.MOV.U32 R217, RZ, RZ, R216 ;  /* 0x000000ffffd97224 */ /* 0x000fe200078e00d8 */
[----:B------:R-:W-:Y:S01]  /*3e9c0*/  MOV R201, R200 ;  /* 0x000000c800c97202 */ /* 0x000fe20000000f00 */
[----:B------:R-:W-:Y:S01]  /*3e9d0*/  IMAD.MOV.U32 R232, RZ, RZ, R149 ;  /* 0x000000ffffe87224 */ /* 0x000fe200078e0095 */
[----:B------:R-:W-:Y:S01]  /*3e9e0*/  LDGSTS.E [R6+0x14800], desc[UR4][R248.64], P0 ;  /* 0x14800000f8067fae */ /* 0x000fe20008121844 */
[----:B------:R-:W-:-:S02]  /*3e9f0*/  IMAD.MOV.U32 R224, RZ, RZ, R148 ;  /* 0x000000ffffe07224 */ /* 0x000fc400078e0094 */
[----:B------:R-:W-:Y:S01]  /*3ea00*/  IMAD.MOV.U32 R216, RZ, RZ, R147 ;  /* 0x000000ffffd87224 */ /* 0x000fe200078e0093 */
[----:B------:R-:W-:Y:S01]  /*3ea10*/  LDGSTS.E [R6+0x14c00], desc[UR4][R240.64], P0 ;  /* 0x14c00000f0067fae */ /* 0x000fe20008121844 */
[----:B------:R-:W-:Y:S02]  /*3ea20*/  IMAD.MOV.U32 R209, RZ, RZ, R208 ;  /* 0x000000ffffd17224 */ /* 0x000fe400078e00d0 */
[----:B------:R-:W-:Y:S01]  /*3ea30*/  IMAD.MOV.U32 R208, RZ, RZ, R146 ;  /* 0x000000ffffd07224 */ /* 0x000fe200078e0092 */
[----:B------:R-:W-:Y:S01]  /*3ea40*/  LDGSTS.E [R6+0x15000], desc[UR4][R232.64], P0 ;  /* 0x15000000e8067fae */ /* 0x000fe20008121844 */
[----:B------:R-:W-:Y:S02]  /*3ea50*/  IMAD.MOV.U32 R200, RZ, RZ, R145 ;  /* 0x000000ffffc87224 */ /* 0x000fe400078e0091 */
        /* <DEDUP_REMOVED lines=16> */
[----:B------:R-:W-:Y:S04]  /*3eb60*/  LDGSTS.E [R6+0x16800], desc[UR4][R184.64], P0 ;  /* 0x16800000b8067fae */ /* 0x000fe80008121844 */
[----:B------:R-:W-:Y:S04]  /*3eb70*/  LDGSTS.E [R6+0x16c00], desc[UR4][R176.64], P0 ;  /* 0x16c00000b0067fae */ /* 0x000fe80008121844 */
[----:B------:R-:W-:Y:S04]  /*3eb80*/  LDGSTS.E [R6+0x17000], desc[UR4][R168.64], P0 ;  /* 0x17000000a8067fae */ /* 0x000fe80008121844 */
[----:B------:R-:W-:Y:S04]  /*3eb90*/  LDGSTS.E [R6+0x17400], desc[UR4][R160.64], P0 ;  /* 0x17400000a0067fae */ /* 0x000fe80008121844 */
[----:B------:R-:W-:Y:S04]  /*3eba0*/  LDGSTS.E [R6+0x17800], desc[UR4][R152.64], P0 ;  /* 0x1780000098067fae */ /* 0x000fe80008121844 */
[----:B------:R-:W-:Y:S01]  /*3ebb0*/  LDGSTS.E [R6+0x17c00], desc[UR4][R16.64], P0 ;  /* 0x17c0000010067fae */ /* 0x000fe20008121844 */
[----:B---3--:R-:W-:Y:S01]  /*3ebc0*/  IMAD.X R106, R106, 0x1, R0, P1 ;  /* 0x000000016a6a7824 */ /* 0x008fe200008e0600 */
[----:B------:R-:W-:-:S04]  /*3ebd0*/  IADD3 R8, P1, R8, R2, RZ ;  /* 0x0000000208087210 */ /* 0x000fc80007f3e0ff */
[----:B------:R1:W-:Y:S01]  /*3ebe0*/  STL [R1+0x1434], R106 ;  /* 0x0014346a01007387 */ /* 0x0003e20000100800 */
[----:B------:R-:W-:Y:S02]  /*3ebf0*/  VIADD R5, R5, UR8 ;  /* 0x0000000805057c36 */ /* 0x000fe40008000000 */
[----:B------:R-:W-:Y:S01]  /*3ec00*/  IMAD.MOV.U32 R115, RZ, RZ, R106 ;  /* 0x000000ffff737224 */ /* 0x000fe200078e006a */
[----:B------:R-:W3:Y:S01]  /*3ec10*/  LDL.LU R112, [R1+0x14d4] ;  /* 0x0014d40001707983 */ /* 0x000ee20000300800 */
[----:B------:R-:W-:Y:S02]  /*3ec20*/  IADD3 R7, P2, R7, R2, RZ ;  /* 0x0000000207077210 */ /* 0x000fe40007f5e0ff */
[----:B----4-:R-:W-:Y:S01]  /*3ec30*/  IADD3.X R111, R111, R0, RZ, P1, !PT ;  /* 0x000000006f6f7210 */ /* 0x010fe20000ffe4ff */
[----:B------:R4:W-:Y:S04]  /*3ec40*/  LDGSTS.E [R5+0x100], desc[UR4][R114.64], P0 ;  /* 0x0010000072057fae */ /* 0x0009e80008121844 */
[----:B-1----:R-:W3:Y:S04]  /*3ec50*/  LDL.LU R106, [R1+0x14d8] ;  /* 0x0014d800016a7983 */ /* 0x002ee80000300800 */
[----:B------:R-:W3:Y:S04]  /*3ec60*/  LDL.LU R9, [R1+0x14f4] ;  /* 0x0014f40001097983 */ /* 0x000ee80000300800 */
[----:B------:R1:W-:Y:S01]  /*3ec70*/  STL [R1+0x1458], R8 ;  /* 0x0014580801007387 */ /* 0x0003e20000100800 */
[----:B----4-:R-:W-:-:S03]  /*3ec80*/  IMAD.MOV.U32 R114, RZ, RZ, R8 ;  /* 0x000000ffff727224 */ /* 0x010fc600078e0008 */
[----:B------:R4:W-:Y:S01]  /*3ec90*/  STL [R1+0x1454], R111 ;  /* 0x0014546f01007387 */ /* 0x0009e20000100800 */
[----:B------:R-:W-:Y:S01]  /*3eca0*/  IMAD.X R110, R110, 0x1, R0, P2 ;  /* 0x000000016e6e7824 */ /* 0x000fe200010e0600 */
[----:B--2---:R-:W-:Y:S02]  /*3ecb0*/  IADD3 R109, P1, R109, R2, RZ ;  /* 0x000000026d6d7210 */ /* 0x004fe40007f3e0ff */
[----:B------:R2:W-:Y:S01]  /*3ecc0*/  STL [R1+0x1478], R7 ;  /* 0x0014780701007387 */ /* 0x0005e20000100800 */
[----:B------:R-:W-:-:S03]  /*3ecd0*/  IMAD.MOV.U32 R115, RZ, RZ, R111 ;  /* 0x000000ffff737224 */ /* 0x000fc600078e006f */
[----:B-1----:R-:W3:Y:S01]  /*3ece0*/  LDL.LU R8, [R1+0x14f8] ;  /* 0x0014f80001087983 */ /* 0x002ee20000300800 */
[----:B------:R-:W-:Y:S01]  /*3ecf0*/  IMAD.X R113, R113, 0x1, R0, P1 ;  /* 0x0000000171717824 */ /* 0x000fe200008e0600 */
[----:B------:R-:W-:Y:S02]  /*3ed00*/  IADD3 R107, P2, R107, R2, RZ ;  /* 0x000000026b6b7210 */ /* 0x000fe40007f5e0ff */
[----:B------:R1:W-:Y:S04]  /*3ed10*/  STL [R1+0x1474], R110 ;  /* 0x0014746e01007387 */ /* 0x0003e80000100800 */
[----:B------:R2:W-:Y:S04]  /*3ed20*/  LDGSTS.E [R5+0x500], desc[UR4][R114.64], P0 ;  /* 0x0050000072057fae */ /* 0x0005e80008121844 */
[----:B----4-:R-:W4:Y:S01]  /*3ed30*/  LDL.LU R111, [R1+0x1514] ;  /* 0x00151400016f7983 */ /* 0x010f220000300800 */
[----:B--2---:R-:W-:-:S02]  /*3ed40*/  IMAD.MOV.U32 R114, RZ, RZ, R7 ;  /* 0x000000ffff727224 */ /* 0x004fc400078e0007 */
[----:B------:R-:W-:Y:S01]  /*3ed50*/  IMAD.MOV.U32 R115, RZ, RZ, R110 ;  /* 0x000000ffff737224 */ /* 0x000fe200078e006e */
[----:B------:R-:W2:Y:S04]  /*3ed60*/  LDL.LU R7, [R1+0x1518] ;  /* 0x0015180001077983 */ /* 0x000ea80000300800 */
[----:B-1----:R-:W4:Y:S04]  /*3ed70*/  LDL.LU R110, [R1+0x1534] ;  /* 0x00153400016e7983 */ /* 0x002f280000300800 */
[----:B------:R1:W-:Y:S04]  /*3ed80*/  STL [R1+0x1498], R109 ;  /* 0x0014986d01007387 */ /* 0x0003e80000100800 */
[----:B------:R-:W-:Y:S04]  /*3ed90*/  STL [R1+0x1494], R113 ;  /* 0x0014947101007387 */ /* 0x000fe80000100800 */
[----:B------:R-:W-:Y:S04]  /*3eda0*/  STL [R1+0x14b8], R107 ;  /* 0x0014b86b01007387 */ /* 0x000fe80000100800 */
[----:B------:R-:W4:Y:S01]  /*3edb0*/  LDL.LU R6, [R1+0x1538] ;  /* 0x0015380001067983 */ /* 0x000f220000300800 */
[----:B------:R-:W-:-:S03]  /*3edc0*/  IMAD.X R108, R108, 0x1, R0, P2 ;  /* 0x000000016c6c7824 */ /* 0x000fc600010e0600 */
[----:B------:R1:W-:Y:S04]  /*3edd0*/  LDGSTS.E [R5+0x900], desc[UR4][R114.64], P0 ;  /* 0x0090000072057fae */ /* 0x0003e80008121844 */
[----:B------:R1:W-:Y:S02]  /*3ede0*/  STL [R1+0x14b4], R108 ;  /* 0x0014b46c01007387 */ /* 0x0003e40000100800 */
[----:B-1----:R-:W-:Y:S02]  /*3edf0*/  IMAD.MOV.U32 R114, RZ, RZ, R109 ;  /* 0x000000ffff727224 */ /* 0x002fe400078e006d */
[----:B------:R-:W-:Y:S01]  /*3ee00*/  IMAD.MOV.U32 R115, RZ, RZ, R113 ;  /* 0x000000ffff737224 */ /* 0x000fe200078e0071 */
[----:B------:R-:W4:Y:S04]  /*3ee10*/  LDL.LU R109, [R1+0x1554] ;  /* 0x00155400016d7983 */ /* 0x000f280000300800 */
[----:B------:R1:W-:Y:S02]  /*3ee20*/  LDGSTS.E [R5+0xd00], desc[UR4][R114.64], P0 ;  /* 0x00d0000072057fae */ /* 0x0003e40008121844 */
[----:B-1----:R-:W-:-:S02]  /*3ee30*/  IMAD.MOV.U32 R115, RZ, RZ, R108 ;  /* 0x000000ffff737224 */ /* 0x002fc400078e006c */
[----:B------:R-:W-:Y:S01]  /*3ee40*/  IMAD.MOV.U32 R114, RZ, RZ, R107 ;  /* 0x000000ffff727224 */ /* 0x000fe200078e006b */
[----:B------:R-:W4:Y:S04]  /*3ee50*/  LDL.LU R108, [R1+0x1558] ;  /* 0x00155800016c7983 */ /* 0x000f280000300800 */
[----:B------:R-:W4:Y:S04]  /*3ee60*/  LDL.LU R107, [R1+0x1574] ;  /* 0x00157400016b7983 */ /* 0x000f280000300800 */
[----:B------:R-:W-:Y:S01]  /*3ee70*/  LDGSTS.E [R5+0x1100], desc[UR4][R114.64], P0 ;  /* 0x0110000072057fae */ /* 0x000fe20008121844 */
[----:B---3--:R-:W-:-:S05]  /*3ee80*/  IADD3 R106, P1, R106, R2, RZ ;  /* 0x000000026a6a7210 */ /* 0x008fca0007f3e0ff */
[----:B------:R-:W-:Y:S01]  /*3ee90*/  IMAD.X R112, R112, 0x1, R0, P1 ;  /* 0x0000000170707824 */ /* 0x000fe200008e0600 */
[----:B------:R-:W-:Y:S03]  /*3eea0*/  STL [R1+0x14d8], R106 ;  /* 0x0014d86a01007387 */ /* 0x000fe60000100800 */
[----:B------:R-:W-:Y:S01]  /*3eeb0*/  IMAD.MOV.U32 R113, RZ, RZ, R112 ;  /* 0x000000ffff717224 */ /* 0x000fe200078e0070 */
[----:B------:R1:W-:Y:S01]  /*3eec0*/  STL [R1+0x14d4], R112 ;  /* 0x0014d47001007387 */ /* 0x0003e20000100800 */
[----:B------:R-:W-:Y:S01]  /*3eed0*/  IADD3 R8, P2, R8, R2, RZ ;  /* 0x0000000208087210 */ /* 0x000fe20007f5e0ff */
[----:B-1----:R-:W-:-:S04]  /*3eee0*/  IMAD.MOV.U32 R112, RZ, RZ, R106 ;  /* 0x000000ffff707224 */ /* 0x002fc800078e006a */
[----:B------:R-:W-:Y:S04]  /*3eef0*/  STL [R1+0x14f8], R8 ;  /* 0x0014f80801007387 */ /* 0x000fe80000100800 */
[----:B------:R-:W3:Y:S01]  /*3ef00*/  LDL.LU R106, [R1+0x1578] ;  /* 0x00157800016a7983 */ /* 0x000ee20000300800 */
[----:B------:R-:W-:-:S03]  /*3ef10*/  IMAD.X R9, R9, 0x1, R0, P2 ;  /* 0x0000000109097824 */ /* 0x000fc600010e0600 */
[----:B------:R1:W-:Y:S04]  /*3ef20*/  LDGSTS.E [R5+0x1500], desc[UR4][R112.64], P0 ;  /* 0x0150000070057fae */ /* 0x0003e80008121844 */
[----:B------:R4:W-:Y:S01]  /*3ef30*/  STL [R1+0x14f4], R9 ;  /* 0x0014f40901007387 */ /* 0x0009e20000100800 */
[-C--:B--2---:R-:W-:Y:S01]  /*3ef40*/  IADD3 R7, P1, R7, R2.reuse, RZ ;  /* 0x0000000207077210 */ /* 0x084fe20007f3e0ff */
[----:B-1----:R-:W-:Y:S02]  /*3ef50*/  IMAD.MOV.U32 R112, RZ, RZ, R8 ;  /* 0x000000ffff707224 */ /* 0x002fe400078e0008 */
[----:B------:R-:W-:Y:S02]  /*3ef60*/  IMAD.MOV.U32 R113, RZ, RZ, R9 ;  /* 0x000000ffff717224 */ /* 0x000fe400078e0009 */
[----:B----4-:R-:W-:Y:S01]  /*3ef70*/  IMAD.X R111, R111, 0x1, R0, P1 ;  /* 0x000000016f6f7824 */ /* 0x010fe200008e0600 */
[----:B------:R-:W2:Y:S04]  /*3ef80*/  LDL.LU R9, [R1+0x1594] ;  /* 0x0015940001097983 */ /* 0x000ea80000300800 */
[----:B------:R-:W4:Y:S01]  /*3ef90*/  LDL.LU R8, [R1+0x1598] ;  /* 0x0015980001087983 */ /* 0x000f220000300800 */
[----:B------:R-:W-:-:S03]  /*3efa0*/  IADD3 R6, P2, R6, R2, RZ ;  /* 0x0000000206067210 */ /* 0x000fc60007f5e0ff */
[----:B------:R-:W-:Y:S02]  /*3efb0*/  STL [R1+0x1518], R7 ;  /* 0x0015180701007387 */ /* 0x000fe40000100800 */
[----:B------:R-:W-:Y:S02]  /*3efc0*/  IMAD.X R110, R110, 0x1, R0, P2 ;  /* 0x000000016e6e7824 */ /* 0x000fe400010e0600 */
[----:B------:R1:W-:Y:S04]  /*3efd0*/  LDGSTS.E [R5+0x1900], desc[UR4][R112.64], P0 ;  /* 0x0190000070057fae */ /* 0x0003e80008121844 */
[----:B------:R1:W-:Y:S04]  /*3efe0*/  STL [R1+0x1514], R111 ;  /* 0x0015146f01007387 */ /* 0x0003e80000100800 */
[----:B------:R-:W-:Y:S01]  /*3eff0*/  STL [R1+0x1538], R6 ;  /* 0x0015380601007387 */ /* 0x000fe20000100800 */
[----:B-1----:R-:W-:Y:S01]  /*3f000*/  IMAD.MOV.U32 R113, RZ, RZ, R111 ;  /* 0x000000ffff717224 */ /* 0x002fe200078e006f */
[----:B------:R-:W-:-:S02]  /*3f010*/  MOV R112, R7 ;  /* 0x0000000700707202 */ /* 0x000fc40000000f00 */
[----:B------:R-:W2:Y:S04]  /*3f020*/  LDL.LU R111, [R1+0x15b4] ;  /* 0x0015b400016f7983 */ /* 0x000ea80000300800 */
[----:B------:R1:W-:Y:S04]  /*3f030*/  STL [R1+0x1534], R110 ;  /* 0x0015346e01007387 */ /* 0x0003e80000100800 */
[----:B------:R-:W2:Y:S04]  /*3f040*/  LDL.LU R7, [R1+0x15b8] ;  /* 0x0015b80001077983 */ /* 0x000ea80000300800 */
[----:B------:R1:W-:Y:S01]  /*3f050*/  LDGSTS.E [R5+0x1d00], desc[UR4][R112.64], P0 ;  /* 0x01d0000070057fae */ /* 0x0003e20008121844 */
[----:B------:R-:W-:-:S05]  /*3f060*/  IADD3 R108, P1, R108, R2, RZ ;  /* 0x000000026c6c7210 */ /* 0x000fca0007f3e0ff */
[----:B------:R-:W-:Y:S02]  /*3f070*/  IMAD.X R109, R109, 0x1, R0, P1 ;  /* 0x000000016d6d7824 */ /* 0x000fe400008e0600 */
        /* <DEDUP_REMOVED lines=9> */
[----:B------:R-:W-:Y:S01]  /*3f110*/  LDGSTS.E [R5+0x2500], desc[UR4][R112.64], P0 ;  /* 0x0250000070057fae */ /* 0x000fe20008121844 */
[----:B---3--:R-:W-:-:S05]  /*3f120*/  IADD3 R106, P2, R106, R2, RZ ;  /* 0x000000026a6a7210 */ /* 0x008fca0007f5e0ff */
[----:B------:R-:W-:Y:S01]  /*3f130*/  IMAD.X R107, R107, 0x1, R0, P2 ;  /* 0x000000016b6b7824 */ /* 0x000fe200010e0600 */
[----:B------:R-:W-:Y:S04]  /*3f140*/  STL [R1+0x1578], R106 ;  /* 0x0015786a01007387 */ /* 0x000fe80000100800 */
[----:B------:R-:W3:Y:S04]  /*3f150*/  LDL.LU R109, [R1+0x15f4] ;  /* 0x0015f400016d7983 */ /* 0x000ee80000300800 */
[----:B------:R1:W-:Y:S04]  /*3f160*/  STL [R1+0x1574], R107 ;  /* 0x0015746b01007387 */ /* 0x0003e80000100800 */
[----:B------:R-:W3:Y:S01]  /*3f170*/  LDL.LU R108, [R1+0x15f8] ;  /* 0x0015f800016c7983 */ /* 0x000ee20000300800 */
[----:B------:R-:W-:Y:S01]  /*3f180*/  IMAD.MOV.U32 R114, RZ, RZ, R106 ;  /* 0x000000ffff727224 */ /* 0x000fe200078e006a */
[-C--:B----4-:R-:W-:Y:S01]  /*3f190*/  IADD3 R8, P1, R8, R2.reuse, RZ ;  /* 0x0000000208087210 */ /* 0x090fe20007f3e0ff */
[----:B------:R-:W-:Y:S01]  /*3f1a0*/  IMAD.MOV.U32 R115, RZ, RZ, R107 ;  /* 0x000000ffff737224 */ /* 0x000fe200078e006b */
[----:B------:R-:W4:Y:S03]  /*3f1b0*/  LDL.LU R112, [R1+0x1614] ;  /* 0x0016140001707983 */ /* 0x000f260000300800 */
[----:B--2---:R-:W-:Y:S01]  /*3f1c0*/  IMAD.X R9, R9, 0x1, R0, P1 ;  /* 0x0000000109097824 */ /* 0x004fe200008e0600 */
[----:B-1----:R-:W2:Y:S04]  /*3f1d0*/  LDL.LU R107, [R1+0x1618] ;  /* 0x00161800016b7983 */ /* 0x002ea80000300800 */
[----:B------:R-:W4:Y:S04]  /*3f1e0*/  LDL.LU R106, [R1+0x1634] ;  /* 0x00163400016a7983 */ /* 0x000f280000300800 */
[----:B------:R-:W-:Y:S04]  /*3f1f0*/  STL [R1+0x1598], R8 ;  /* 0x0015980801007387 */ /* 0x000fe80000100800 */
[----:B------:R1:W-:Y:S04]  /*3f200*/  LDGSTS.E [R5+0x2900], desc[UR4][R114.64], P0 ;  /* 0x0290000072057fae */ /* 0x0003e80008121844 */
[----:B------:R1:W-:Y:S02]  /*3f210*/  STL [R1+0x1594], R9 ;  /* 0x0015940901007387 */ /* 0x0003e40000100800 */
[----:B-1----:R-:W-:Y:S01]  /*3f220*/  IMAD.MOV.U32 R115, RZ, RZ, R9 ;  /* 0x000000ffff737224 */ /* 0x002fe200078e0009 */
[----:B------:R-:W-:-:S05]  /*3f230*/  IADD3 R7, P2, R7, R2, RZ ;  /* 0x0000000207077210 */ /* 0x000fca0007f5e0ff */
[----:B------:R1:W-:Y:S04]  /*3f240*/  STL [R1+0x15b8], R7 ;  /* 0x0015b80701007387 */ /* 0x0003e80000100800 */
[----:B------:R-:W4:Y:S01]  /*3f250*/  LDL.LU R9, [R1+0x1638] ;  /* 0x0016380001097983 */ /* 0x000f220000300800 */
[----:B------:R-:W-:Y:S02]  /*3f260*/  IMAD.MOV.U32 R114, RZ, RZ, R8 ;  /* 0x000000ffff727224 */ /* 0x000fe400078e0008 */
[----:B------:R-:W-:-:S03]  /*3f270*/  IMAD.X R111, R111, 0x1, R0, P2 ;  /* 0x000000016f6f7824 */ /* 0x000fc600010e0600 */
[----:B------:R1:W-:Y:S04]  /*3f280*/  LDGSTS.E [R5+0x2d00], desc[UR4][R114.64], P0 ;  /* 0x02d0000072057fae */ /* 0x0003e80008121844 */
[----:B------:R1:W-:Y:S04]  /*3f290*/  STL [R1+0x15b4], R111 ;  /* 0x0015b46f01007387 */ /* 0x0003e80000100800 */
[----:B------:R-:W4:Y:S01]  /*3f2a0*/  LDL.LU R8, [R1+0x1654] ;  /* 0x0016540001087983 */ /* 0x000f220000300800 */
[----:B------:R-:W-:Y:S01]  /*3f2b0*/  IADD3 R6, P1, R6, R2, RZ ;  /* 0x0000000206067210 */ /* 0x000fe20007f3e0ff */
[----:B-1----:R-:W-:-:S02]  /*3f2c0*/  IMAD.MOV.U32 R114, RZ, RZ, R7 ;  /* 0x000000ffff727224 */ /* 0x002fc400078e0007 */
[----:B------:R-:W-:Y:S01]  /*3f2d0*/  IMAD.MOV.U32 R115, RZ, RZ, R111 ;  /* 0x000000ffff737224 */ /* 0x000fe200078e006f */
[----:B------:R-:W4:Y:S01]  /*3f2e0*/  LDL.LU R7, [R1+0x1658] ;  /* 0x0016580001077983 */ /* 0x000f220000300800 */
[----:B------:R-:W-:-:S03]  /*3f2f0*/  IMAD.X R110, R110, 0x1, R0, P1 ;  /* 0x000000016e6e7824 */ /* 0x000fc600008e0600 */
[----:B------:R-:W4:Y:S04]  /*3f300*/  LDL.LU R111, [R1+0x1674] ;  /* 0x00167400016f7983 */ /* 0x000f280000300800 */
[----:B------:R1:W-:Y:S04]  /*3f310*/  STL [R1+0x15d8], R6 ;  /* 0x0015d80601007387 */ /* 0x0003e80000100800 */
[----:B------:R1:W-:Y:S04]  /*3f320*/  LDGSTS.E [R5+0x3100], desc[UR4][R114.64], P0 ;  /* 0x0310000072057fae */ /* 0x0003e80008121844 */
[----:B------:R4:W-:Y:S01]  /*3f330*/  STL [R1+0x15d4], R110 ;  /* 0x0015d46e01007387 */ /* 0x0009e20000100800 */
[----:B-1----:R-:W-:-:S02]  /*3f340*/  IMAD.MOV.U32 R114, RZ, RZ, R6 ;  /* 0x000000ffff727224 */ /* 0x002fc400078e0006 */
[----:B------:R-:W-:-:S05]  /*3f350*/  IMAD.MOV.U32 R115, RZ, RZ, R110 ;  /* 0x000000ffff737224 */ /* 0x000fca00078e006e */
[----:B------:R1:W-:Y:S01]  /*3f360*/  LDGSTS.E [R5+0x3500], desc[UR4][R114.64], P0 ;  /* 0x0350000072057fae */ /* 0x0003e20008121844 */
[----:B---3--:R-:W-:-:S05]  /*3f370*/  IADD3 R108, P2, R108, R2, RZ ;  /* 0x000000026c6c7210 */ /* 0x008fca0007f5e0ff */
[----:B------:R-:W-:Y:S01]  /*3f380*/  STL [R1+0x15f8], R108 ;  /* 0x0015f86c01007387 */ /* 0x000fe20000100800 */
[----:B------:R-:W-:-:S03]  /*3f390*/  IMAD.X R109, R109, 0x1, R0, P2 ;  /* 0x000000016d6d7824 */ /* 0x000fc600010e0600 */
[----:B------:R-:W3:Y:S01]  /*3f3a0*/  LDL.LU R6, [R1+0x1678] ;  /* 0x0016780001067983 */ /* 0x000ee20000300800 */
[----:B--2---:R-:W-:-:S03]  /*3f3b0*/  IADD3 R107, P1, R107, R2, RZ ;  /* 0x000000026b6b7210 */ /* 0x004fc60007f3e0ff */
[----:B------:R2:W-:Y:S01]  /*3f3c0*/  STL [R1+0x15f4], R109 ;  /* 0x0015f46d01007387 */ /* 0x0005e20000100800 */
[----:B-1----:R-:W-:Y:S01]  /*3f3d0*/  IMAD.MOV.U32 R115, RZ, RZ, R109 ;  /* 0x000000ffff737224 */ /* 0x002fe200078e006d */
[----:B------:R-:W-:Y:S01]  /*3f3e0*/  MOV R114, R108 ;  /* 0x0000006c00727202 */ /* 0x000fe20000000f00 */
[----:B----4-:R-:W-:Y:S01]  /*3f3f0*/  IMAD.X R112, R112, 0x1, R0, P1 ;  /* 0x0000000170707824 */ /* 0x010fe200008e0600 */
[----:B------:R-:W4:Y:S04]  /*3f400*/  LDL.LU R110, [R1+0x1694] ;  /* 0x00169400016e7983 */ /* 0x000f280000300800 */
[----:B------:R-:W-:Y:S01]  /*3f410*/  LDGSTS.E [R5+0x3900], desc[UR4][R114.64], P0 ;  /* 0x0390000072057fae */ /* 0x000fe20008121844 */
[----:B------:R-:W-:-:S03]  /*3f420*/  IMAD.MOV.U32 R113, RZ, RZ, R112 ;  /* 0x000000ffff717224 */ /* 0x000fc600078e0070 */
[----:B--2---:R-:W2:Y:S04]  /*3f430*/  LDL.LU R109, [R1+0x1698] ;  /* 0x00169800016d7983 */ /* 0x004ea80000300800 */
[----:B------:R-:W4:Y:S04]  /*3f440*/  LDL.LU R108, [R1+0x16b4] ;  /* 0x0016b400016c7983 */ /* 0x000f280000300800 */
[----:B------:R-:W-:Y:S04]  /*3f450*/  STL [R1+0x1618], R107 ;  /* 0x0016186b01007387 */ /* 0x000fe80000100800 */
[----:B------:R1:W-:Y:S01]  /*3f460*/  STL [R1+0x1614], R112 ;  /* 0x0016147001007387 */ /* 0x0003e20000100800 */
[----:B------:R-:W-:Y:S01]  /*3f470*/  IADD3 R9, P2, R9, R2, RZ ;  /* 0x0000000209097210 */ /* 0x000fe20007f5e0ff */
[----:B-1----:R-:W-:-:S04]  /*3f480*/  IMAD.MOV.U32 R112, RZ, RZ, R107 ;  /* 0x000000ffff707224 */ /* 0x002fc800078e006b */
[----:B------:R-:W-:Y:S04]  /*3f490*/  STL [R1+0x1638], R9 ;  /* 0x0016380901007387 */ /* 0x000fe80000100800 */
[----:B------:R-:W4:Y:S01]  /*3f4a0*/  LDL.LU R107, [R1+0x16b8] ;  /* 0x0016b800016b7983 */ /* 0x000f220000300800 */
[----:B------:R-:W-:-:S03]  /*3f4b0*/  IMAD.X R106, R106, 0x1, R0, P2 ;  /* 0x000000016a6a7824 */ /* 0x000fc600010e0600 */
[----:B------:R1:W-:Y:S01]  /*3f4c0*/  LDGSTS.E [R5+0x3d00], desc[UR4][R112.64], P0 ;  /* 0x03d0000070057fae */ /* 0x0003e20008121844 */
[----:B------:R-:W-:-:S03]  /*3f4d0*/  IADD3 R7, P1, R7, R2, RZ ;  /* 0x0000000207077210 */ /* 0x000fc60007f3e0ff */
[----:B------:R1:W-:Y:S02]  /*3f4e0*/  STL [R1+0x1634], R106 ;  /* 0x0016346a01007387 */ /* 0x0003e40000100800 */
[----:B-1----:R-:W-:Y:S02]  /*3f4f0*/  IMAD.MOV.U32 R112, RZ, RZ, R9 ;  /* 0x000000ffff707224 */ /* 0x002fe400078e0009 */
[----:B------:R-:W-:Y:S02]  /*3f500*/  IMAD.MOV.U32 R113, RZ, RZ, R106 ;  /* 0x000000ffff717224 */ /* 0x000fe400078e006a */
[----:B------:R-:W-:Y:S01]  /*3f510*/  IMAD.X R8, R8, 0x1, R0, P1 ;  /* 0x0000000108087824 */ /* 0x000fe200008e0600 */
[----:B------:R-:W4:Y:S04]  /*3f520*/  LDL.LU R106, [R1+0x16d4] ;  /* 0x0016d400016a7983 */ /* 0x000f280000300800 */
[----:B------:R-:W4:Y:S04]  /*3f530*/  LDL.LU R9, [R1+0x16d8] ;  /* 0x0016d80001097983 */ /* 0x000f280000300800 */
        /* <DEDUP_REMOVED lines=10> */
[----:B------:R4:W-:Y:S01]  /*3f5e0*/  STL [R1+0x1674], R111 ;  /* 0x0016746f01007387 */ /* 0x0009e20000100800 */
[----:B--2---:R-:W-:-:S03]  /*3f5f0*/  IADD3 R109, P1, R109, R2, RZ ;  /* 0x000000026d6d7210 */ /* 0x004fc60007f3e0ff */
[----:B------:R-:W2:Y:S01]  /*3f600*/  LDL.LU R7, [R1+0x16f8] ;  /* 0x0016f80001077983 */ /* 0x000ea20000300800 */
[----:B-1----:R-:W-:Y:S02]  /*3f610*/  IMAD.MOV.U32 R112, RZ, RZ, R6 ;  /* 0x000000ffff707224 */ /* 0x002fe400078e0006 */
[----:B------:R-:W-:Y:S02]  /*3f620*/  IMAD.MOV.U32 R113, RZ, RZ, R111 ;  /* 0x000000ffff717224 */ /* 0x000fe400078e006f */
[----:B----4-:R-:W-:Y:S01]  /*3f630*/  IMAD.X R110, R110, 0x1, R0, P1 ;  /* 0x000000016e6e7824 */ /* 0x010fe200008e0600 */
[----:B------:R-:W4:Y:S04]  /*3f640*/  LDL.LU R111, [R1+0x1714] ;  /* 0x00171400016f7983 */ /* 0x000f280000300800 */
[----:B------:R-:W4:Y:S04]  /*3f650*/  LDL.LU R6, [R1+0x1718] ;  /* 0x0017180001067983 */ /* 0x000f280000300800 */
[----:B------:R-:W-:Y:S04]  /*3f660*/  STL [R1+0x1698], R109 ;  /* 0x0016986d01007387 */ /* 0x000fe80000100800 */
[----:B------:R1:W-:Y:S04]  /*3f670*/  LDGSTS.E [R5+0x4900], desc[UR4][R112.64], P0 ;  /* 0x0490000070057fae */ /* 0x0003e80008121844 */
[----:B------:R1:W-:Y:S01]  /*3f680*/  STL [R1+0x1694], R110 ;  /* 0x0016946e01007387 */ /* 0x0003e20000100800 */
[----:B------:R-:W-:Y:S01]  /*3f690*/  IADD3 R107, P2, R107, R2, RZ ;  /* 0x000000026b6b7210 */ /* 0x000fe20007f5e0ff */
[----:B-1----:R-:W-:-:S04]  /*3f6a0*/  IMAD.MOV.U32 R113, RZ, RZ, R110 ;  /* 0x000000ffff717224 */ /* 0x002fc800078e006e */
[----:B------:R-:W-:Y:S01]  /*3f6b0*/  IMAD.X R108, R108, 0x1, R0, P2 ;  /* 0x000000016c6c7824 */ /* 0x000fe200010e0600 */
[----:B------:R-:W-:Y:S01]  /*3f6c0*/  STL [R1+0x16b8], R107 ;  /* 0x0016b86b01007387 */ /* 0x000fe20000100800 */
[----:B------:R-:W-:-:S03]  /*3f6d0*/  IMAD.MOV.U32 R112, RZ, RZ, R109 ;  /* 0x000000ffff707224 */ /* 0x000fc600078e006d */
[----:B------:R-:W4:Y:S04]  /*3f6e0*/  LDL.LU R110, [R1+0x1734] ;  /* 0x00173400016e7983 */ /* 0x000f280000300800 */
[----:B------:R1:W-:Y:S04]  /*3f6f0*/  STL [R1+0x16b4], R108 ;  /* 0x0016b46c01007387 */ /* 0x0003e80000100800 */
[----:B------:R-:W4:Y:S01]  /*3f700*/  LDL.LU R109, [R1+0x1738] ;  /* 0x00173800016d7983 */ /* 0x000f220000300800 */
[----:B------:R-:W-:Y:S02]  /*3f710*/  IMAD.MOV.U32 R114, RZ, RZ, R107 ;  /* 0x000000ffff727224 */ /* 0x000fe400078e006b */
[----:B------:R-:W-:Y:S01]  /*3f720*/  IMAD.MOV.U32 R115, RZ, RZ, R108 ;  /* 0x000000ffff737224 */ /* 0x000fe200078e006c */
[----:B------:R-:W-:Y:S04]  /*3f730*/  LDGSTS.E [R5+0x4d00], desc[UR4][R112.64], P0 ;  /* 0x04d0000070057fae */ /* 0x000fe80008121844 */
[----:B------:R1:W-:Y:S01]  /*3f740*/  LDGSTS.E [R5+0x5100], desc[UR4][R114.64], P0 ;  /* 0x0510000072057fae */ /* 0x0003e20008121844 */
[----:B------:R-:W-:-:S04]  /*3f750*/  IADD3 R9, P1, R9, R2, RZ ;  /* 0x0000000209097210 */ /* 0x000fc80007f3e0ff */
[----:B------:R-:W-:Y:S01]  /*3f760*/  IADD3.X R106, R106, R0, RZ, P1, !PT ;  /* 0x000000006a6a7210 */ /* 0x000fe20000ffe4ff */
[----:B------:R-:W4:Y:S04]  /*3f770*/  LDL.LU R112, [R1+0x1754] ;  /* 0x0017540001707983 */ /* 0x000f280000300800 */
[----:B-1----:R-:W4:Y:S01]  /*3f780*/  LDL.LU R108, [R1+0x1758] ;  /* 0x00175800016c7983 */ /* 0x002f220000300800 */
[----:B------:R-:W-:-:S03]  /*3f790*/  IMAD.MOV.U32 R115, RZ, RZ, R106 ;  /* 0x000000ffff737224 */ /* 0x000fc600078e006a */
[----:B------:R-:W4:Y:S01]  /*3f7a0*/  LDL.LU R107, [R1+0x1774] ;  /* 0x00177400016b7983 */ /* 0x000f220000300800 */
[----:B------:R-:W-:-:S03]  /*3f7b0*/  IMAD.MOV.U32 R114, RZ, RZ, R9 ;  /* 0x000000ffff727224 */ /* 0x000fc600078e0009 */
[----:B------:R-:W-:Y:S04]  /*3f7c0*/  STL [R1+0x16d8], R9 ;  /* 0x0016d80901007387 */ /* 0x000fe80000100800 */
[----:B------:R1:W-:Y:S04]  /*3f7d0*/  STL [R1+0x16d4], R106 ;  /* 0x0016d46a01007387 */ /* 0x0003e80000100800 */
[----:B------:R4:W-:Y:S01]  /*3f7e0*/  LDGSTS.E [R5+0x5500], desc[UR4][R114.64], P0 ;  /* 0x0550000072057fae */ /* 0x0009e20008121844 */
[----:B--2---:R-:W-:-:S05]  /*3f7f0*/  IADD3 R7, P2, R7, R2, RZ ;  /* 0x0000000207077210 */ /* 0x004fca0007f5e0ff */
[----:B------:R-:W-:Y:S01]  /*3f800*/  STL [R1+0x16f8], R7 ;  /* 0x0016f80701007387 */ /* 0x000fe20000100800 */
[----:B---3--:R-:W-:-:S03]  /*3f810*/  IMAD.X R8, R8, 0x1, R0, P2 ;  /* 0x0000000108087824 */ /* 0x008fc600010e0600 */
[----:B-1----:R-:W2:Y:S01]  /*3f820*/  LDL.LU R106, [R1+0x1778] ;  /* 0x00177800016a7983 */ /* 0x002ea20000300800 */
[----:B----4-:R-:W-:Y:S01]  /*3f830*/  IADD3 R6, P1, R6, R2, RZ ;  /* 0x0000000206067210 */ /* 0x010fe20007f3e0ff */
[----:B------:R-:W-:Y:S02]  /*3f840*/  IMAD.MOV.U32 R114, RZ, RZ, R7 ;  /* 0x000000ffff727224 */ /* 0x000fe400078e0007 */
[----:B------:R1:W-:Y:S01]  /*3f850*/  STL [R1+0x16f4], R8 ;  /* 0x0016f40801007387 */ /* 0x0003e20000100800 */
[----:B------:R-:W-:Y:S02]  /*3f860*/  IMAD.MOV.U32 R115, RZ, RZ, R8 ;  /* 0x000000ffff737224 */ /* 0x000fe400078e0008 */
[----:B------:R-:W-:Y:S01]  /*3f870*/  IMAD.X R111, R111, 0x1, R0, P1 ;  /* 0x000000016f6f7824 */ /* 0x000fe200008e0600 */
[----:B------:R-:W3:Y:S04]  /*3f880*/  LDL.LU R9, [R1+0x1794] ;  /* 0x0017940001097983 */ /* 0x000ee80000300800 */
[----:B------:R4:W-:Y:S04]  /*3f890*/  LDGSTS.E [R5+0x5900], desc[UR4][R114.64], P0 ;  /* 0x0590000072057fae */ /* 0x0009e80008121844 */
[----:B-1----:R-:W3:Y:S04]  /*3f8a0*/  LDL.LU R8, [R1+0x1798] ;  /* 0x0017980001087983 */ /* 0x002ee80000300800 */
[----:B------:R-:W3:Y:S04]  /*3f8b0*/  LDL.LU R7, [R1+0x17b4] ;  /* 0x0017b40001077983 */ /* 0x000ee80000300800 */
[----:B------:R1:W-:Y:S01]  /*3f8c0*/  STL [R1+0x1718], R6 ;  /* 0x0017180601007387 */ /* 0x0003e20000100800 */
[----:B----4-:R-:W-:-:S03]  /*3f8d0*/  IMAD.MOV.U32 R114, RZ, RZ, R6 ;  /* 0x000000ffff727224 */ /* 0x010fc600078e0006 */
[----:B------:R4:W-:Y:S01]  /*3f8e0*/  STL [R1+0x1714], R111 ;  /* 0x0017146f01007387 */ /* 0x0009e20000100800 */
[----:B------:R-:W-:-:S05]  /*3f8f0*/  IADD3 R109, P2, R109, R2, RZ ;  /* 0x000000026d6d7210 */ /* 0x000fca0007f5e0ff */
[----:B------:R-:W-:Y:S04]  /*3f900*/  STL [R1+0x1738], R109 ;  /* 0x0017386d01007387 */ /* 0x000fe80000100800 */
[----:B-1----:R-:W3:Y:S01]  /*3f910*/  LDL.LU R6, [R1+0x17b8] ;  /* 0x0017b80001067983 */ /* 0x002ee20000300800 */
[----:B------:R-:W-:Y:S02]  /*3f920*/  IMAD.X R110, R110, 0x1, R0, P2 ;  /* 0x000000016e6e7824 */ /* 0x000fe400010e0600 */
[----:B------:R-:W-:-:S03]  /*3f930*/  IMAD.MOV.U32 R115, RZ, RZ, R111 ;  /* 0x000000ffff737224 */ /* 0x000fc600078e006f */
[----:B------:R1:W-:Y:S04]  /*3f940*/  STL [R1+0x1734], R110 ;  /* 0x0017346e01007387 */ /* 0x0003e80000100800 */
[----:B------:R1:W-:Y:S01]  /*3f950*/  LDGSTS.E [R5+0x5d00], desc[UR4][R114.64], P0 ;  /* 0x05d0000072057fae */ /* 0x0003e20008121844 */
[----:B------:R-:W-:-:S03]  /*3f960*/  IADD3 R108, P1, R108, R2, RZ ;  /* 0x000000026c6c7210 */ /* 0x000fc60007f3e0ff */
[----:B----4-:R-:W4:Y:S02]  /*3f970*/  LDL.LU R111, [R1+0x17d4] ;  /* 0x0017d400016f7983 */ /* 0x010f240000300800 */
[----:B------:R-:W-:Y:S02]  /*3f980*/  IMAD.X R112, R112, 0x1, R0, P1 ;  /* 0x0000000170707824 */ /* 0x000fe400008e0600 */
[----:B-1----:R-:W-:Y:S02]  /*3f990*/  IMAD.MOV.U32 R115, RZ, RZ, R110 ;  /* 0x000000ffff737224 */ /* 0x002fe400078e006e */
[----:B------:R-:W4:Y:S01]  /*3f9a0*/  LDL.LU R110, [R1+0x17d8] ;  /* 0x0017d800016e7983 */ /* 0x000f220000300800 */
[----:B------:R-:W-:-:S03]  /*3f9b0*/  IMAD.MOV.U32 R114, RZ, RZ, R109 ;  /* 0x000000ffff727224 */ /* 0x000fc600078e006d */
[----:B------:R-:W4:Y:S01]  /*3f9c0*/  LDL.LU R109, [R1+0x17f4] ;  /* 0x0017f400016d7983 */ /* 0x000f220000300800 */
[----:B------:R-:W-:-:S03]  /*3f9d0*/  IMAD.MOV.U32 R113, RZ, RZ, R112 ;  /* 0x000000ffff717224 */ /* 0x000fc600078e0070 */
[----:B------:R-:W-:Y:S04]  /*3f9e0*/  STL [R1+0x1758], R108 ;  /* 0x0017586c01007387 */ /* 0x000fe80000100800 */
[----:B------:R1:W-:Y:S04]  /*3f9f0*/  STL [R1+0x1754], R112 ;  /* 0x0017547001007387 */ /* 0x0003e80000100800 */
[----:B------:R-:W-:Y:S01]  /*3fa00*/  LDGSTS.E [R5+0x6100], desc[UR4][R114.64], P0 ;  /* 0x0610000072057fae */ /* 0x000fe20008121844 */
[----:B-1----:R-:W-:-:S05]  /*3fa10*/  IMAD.MOV.U32 R112, RZ, RZ, R108 ;  /* 0x000000ffff707224 */ /* 0x002fca00078e006c */
[----:B------:R1:W-:Y:S01]  /*3fa20*/  LDGSTS.E [R5+0x6500], desc[UR4][R112.64], P0 ;  /* 0x0650000070057fae */ /* 0x0003e20008121844 */
[----:B--2---:R-:W-:-:S05]  /*3fa30*/  IADD3 R106, P2, R106, R2, RZ ;  /* 0x000000026a6a7210 */ /* 0x004fca0007f5e0ff */
[----:B------:R-:W-:Y:S04]  /*3fa40*/  STL [R1+0x1778], R106 ;  /* 0x0017786a01007387 */ /* 0x000fe80000100800 */
[----:B------:R-:W2:Y:S01]  /*3fa50*/  LDL.LU R108, [R1+0x17f8] ;  /* 0x0017f800016c7983 */ /* 0x000ea20000300800 */
[----:B------:R-:W-:Y:S01]  /*3fa60*/  IMAD.X R107, R107, 0x1, R0, P2 ;  /* 0x000000016b6b7824 */ /* 0x000fe200010e0600 */
[----:B---3--:R-:W-:Y:S01]  /*3fa70*/  IADD3 R8, P1, R8, R2, RZ ;  /* 0x0000000208087210 */ /* 0x008fe20007f3e0ff */
[----:B-1----:R-:W-:-:S03]  /*3fa80*/  IMAD.MOV.U32 R112, RZ, RZ, R106 ;  /* 0x000000ffff707224 */ /* 0x002fc600078e006a */
[----:B------:R1:W-:Y:S01]  /*3fa90*/  STL [R1+0x1774], R107 ;  /* 0x0017746b01007387 */ /* 0x0003e20000100800 */
[----:B------:R-:W-:Y:S02]  /*3faa0*/  IMAD.MOV.U32 R113, RZ, RZ, R107 ;  /* 0x000000ffff717224 */ /* 0x000fe400078e006b */
[----:B------:R-:W-:-:S03]  /*3fab0*/  IMAD.X R9, R9, 0x1, R0, P1 ;  /* 0x0000000109097824 */ /* 0x000fc600008e0600 */
[----:B------:R3:W-:Y:S04]  /*3fac0*/  LDGSTS.E [R5+0x6900], desc[UR4][R112.64], P0 ;  /* 0x0690000070057fae */ /* 0x0007e80008121844 */
[----:B-1----:R-:W2:Y:S04]  /*3fad0*/  LDL.LU R107, [R1+0x1814] ;  /* 0x00181400016b7983 */ /* 0x002ea80000300800 */
[----:B------:R-:W2:Y:S04]  /*3fae0*/  LDL.LU R106, [R1+0x1818] ;  /* 0x00181800016a7983 */ /* 0x000ea80000300800 */
[----:B------:R-:W-:Y:S01]  /*3faf0*/  STL [R1+0x1798], R8 ;  /* 0x0017980801007387 */ /* 0x000fe20000100800 */
[----:B---3--:R-:W-:-:S03]  /*3fb00*/  IMAD.MOV.U32 R113, RZ, RZ, R9 ;  /* 0x000000ffff717224 */ /* 0x008fc600078e0009 */
[----:B------:R1:W-:Y:S01]  /*3fb10*/  STL [R1+0x1794], R9 ;  /* 0x0017940901007387 */ /* 0x0003e20000100800 */
[----:B------:R-:W-:-:S05]  /*3fb20*/  MOV R112, R8 ;  /* 0x0000000800707202 */ /* 0x000fca0000000f00 */
[----:B------:R3:W-:Y:S01]  /*3fb30*/  LDGSTS.E [R5+0x6d00], desc[UR4][R112.64], P0 ;  /* 0x06d0000070057fae */ /* 0x0007e20008121844 */
[----:B------:R-:W-:-:S05]  /*3fb40*/  IADD3 R6, P2, R6, R2, RZ ;  /* 0x0000000206067210 */ /* 0x000fca0007f5e0ff */
[----:B------:R-:W-:Y:S01]  /*3fb50*/  IMAD.X R7, R7, 0x1, R0, P2 ;  /* 0x0000000107077824 */ /* 0x000fe200010e0600 */
[----:B------:R-:W-:Y:S04]  /*3fb60*/  STL [R1+0x17b8], R6 ;  /* 0x0017b80601007387 */ /* 0x000fe80000100800 */
[----:B-1----:R-:W2:Y:S04]  /*3fb70*/  LDL.LU R9, [R1+0x1834] ;  /* 0x0018340001097983 */ /* 0x002ea80000300800 */
[----:B------:R1:W-:Y:S04]  /*3fb80*/  STL [R1+0x17b4], R7 ;  /* 0x0017b40701007387 */ /* 0x0003e80000100800 */
[----:B------:R-:W2:Y:S01]  /*3fb90*/  LDL.LU R8, [R1+0x1838] ;  /* 0x0018380001087983 */ /* 0x000ea20000300800 */
[----:B---3--:R-:W-:Y:S01]  /*3fba0*/  IMAD.MOV.U32 R112, RZ, RZ, R6 ;  /* 0x000000ffff707224 */ /* 0x008fe200078e0006 */
[----:B----4-:R-:W-:Y:S01]  /*3fbb0*/  IADD3 R110, P1, R110, R2, RZ ;  /* 0x000000026e6e7210 */ /* 0x010fe20007f3e0ff */
[----:B------:R-:W-:-:S02]  /*3fbc0*/  IMAD.MOV.U32 R113, RZ, RZ, R7 ;  /* 0x000000ffff717224 */ /* 0x000fc400078e0007 */
[----:B-1----:R-:W3:Y:S02]  /*3fbd0*/  LDL.LU.64 R6, [R1+0x1008] ;  /* 0x0010080001067983 */ /* 0x002ee40000300a00 */
[----:B------:R-:W-:Y:S02]  /*3fbe0*/  IMAD.X R111, R111, 0x1, R0, P1 ;  /* 0x000000016f6f7824 */ /* 0x000fe400008e0600 */
[----:B------:R-:W-:Y:S04]  /*3fbf0*/  STL [R1+0x17d8], R110 ;  /* 0x0017d86e01007387 */ /* 0x000fe80000100800 */
[----:B------:R1:W-:Y:S04]  /*3fc00*/  STL [R1+0x17d4], R111 ;  /* 0x0017d46f01007387 */ /* 0x0003e80000100800 */
[----:B------:R-:W-:Y:S04]  /*3fc10*/  LDGSTS.E [R5+0x7100], desc[UR4][R112.64], P0 ;  /* 0x0710000070057fae */ /* 0x000fe80008121844 */
[----:B------:R-:W-:Y:S01]  /*3fc20*/  LDGSTS.E [R5+0x7500], desc[UR4][R110.64], P0 ;  /* 0x075000006e057fae */ /* 0x000fe20008121844 */
[----:B--2---:R-:W-:-:S05]  /*3fc30*/  IADD3 R108, P2, R108, R2, RZ ;  /* 0x000000026c6c7210 */ /* 0x004fca0007f5e0ff */
[----:B------:R-:W-:Y:S01]  /*3fc40*/  STL [R1+0x17f8], R108 ;  /* 0x0017f86c01007387 */ /* 0x000fe20000100800 */
[----:B------:R-:W-:-:S03]  /*3fc50*/  IMAD.X R109, R109, 0x1, R0, P2 ;  /* 0x000000016d6d7824 */ /* 0x000fc600010e0600 */
[----:B------:R-:W2:Y:S04]  /*3fc60*/  LDL.LU.64 R116, [R1+0xfe8] ;  /* 0x000fe80001747983 */ /* 0x000ea80000300a00 */
[----:B------:R4:W-:Y:S04]  /*3fc70*/  STL [R1+0x17f4], R109 ;  /* 0x0017f46d01007387 */ /* 0x0009e80000100800 */
[----:B------:R-:W2:Y:S04]  /*3fc80*/  LDL.LU.64 R114, [R1+0xfc8] ;  /* 0x000fc80001727983 */ /* 0x000ea80000300a00 */
[----:B-1----:R-:W2:Y:S01]  /*3fc90*/  LDL.LU.64 R110, [R1+0xfa8] ;  /* 0x000fa800016e7983 */ /* 0x002ea20000300a00 */
[----:B------:R-:W-:-:S03]  /*3fca0*/  IADD3 R106, P1, R106, R2, RZ ;  /* 0x000000026a6a7210 */ /* 0x000fc60007f3e0ff */
[----:B------:R-:W-:Y:S02]  /*3fcb0*/  LDGSTS.E [R5+0x7900], desc[UR4][R108.64], P0 ;  /* 0x079000006c057fae */ /* 0x000fe40008121844 */
[----:B------:R-:W-:Y:S02]  /*3fcc0*/  IMAD.X R107, R107, 0x1, R0, P1 ;  /* 0x000000016b6b7824 */ /* 0x000fe400008e0600 */
[----:B------:R-:W-:Y:S04]  /*3fcd0*/  STL [R1+0x1818], R106 ;  /* 0x0018186a01007387 */ /* 0x000fe80000100800 */
[----:B------:R1:W-:Y:S04]  /*3fce0*/  STL [R1+0x1814], R107 ;  /* 0x0018146b01007387 */ /* 0x0003e80000100800 */
[----:B------:R-:W-:Y:S01]  /*3fcf0*/  LDGSTS.E [R5+0x7d00], desc[UR4][R106.64], P0 ;  /* 0x07d000006a057fae */ /* 0x000fe20008121844 */
[----:B------:R-:W-:-:S05]  /*3fd00*/  IADD3 R8, P2, R8, R2, RZ ;  /* 0x0000000208087210 */ /* 0x000fca0007f5e0ff */
[----:B------:R-:W-:Y:S04]  /*3fd10*/  STL [R1+0x1838], R8 ;  /* 0x0018380801007387 */ /* 0x000fe80000100800 */
[----:B------:R-:W2:Y:S01]  /*3fd20*/  LDL.LU.64 R112, [R1+0xf88] ;  /* 0x000f880001707983 */ /* 0x000ea20000300a00 */
[----:B------:R-:W-:-:S05]  /*3fd30*/  IMAD.X R9, R9, 0x1, R0, P2 ;  /* 0x0000000109097824 */ /* 0x000fca00010e0600 */
[----:B------:R3:W-:Y:S04]  /*3fd40*/  STL [R1+0x1834], R9 ;  /* 0x0018340901007387 */ /* 0x0007e80000100800 */
[----:B----4-:R-:W4:Y:S04]  /*3fd50*/  LDL.LU.64 R108, [R1+0xf68] ;  /* 0x000f6800016c7983 */ /* 0x010f280000300a00 */
[----:B-1----:R-:W4:Y:S01]  /*3fd60*/  LDL.LU.64 R106, [R1+0xf48] ;  /* 0x000f4800016a7983 */ /* 0x002f220000300a00 */
[----:B---3--:R-:W-:Y:S01]  /*3fd70*/  IADD3 R134, P1, R6, R2, RZ ;  /* 0x0000000206867210 */ /* 0x008fe20007f3e0ff */
[----:B------:R-:W-:-:S02]  /*3fd80*/  IMAD.MOV.U32 R118, RZ, RZ, R8 ;  /* 0x000000ffff767224 */ /* 0x000fc400078e0008 */
[----:B------:R-:W-:Y:S02]  /*3fd90*/  IMAD.MOV.U32 R119, RZ, RZ, R9 ;  /* 0x000000ffff777224 */ /* 0x000fe400078e0009 */
[----:B------:R-:W-:Y:S01]  /*3fda0*/  IMAD.X R6, R7, 0x1, R0, P1 ;  /* 0x0000000107067824 */ /* 0x000fe200008e0600 */
[----:B------:R-:W3:Y:S04]  /*3fdb0*/  LDL.LU.64 R8, [R1+0xf28] ;  /* 0x000f280001087983 */ /* 0x000ee80000300a00 */
[----:B------:R-:W3:Y:S04]  /*3fdc0*/  LDL.LU.64 R138, [R1+0xf08] ;  /* 0x000f0800018a7983 */ /* 0x000ee80000300a00 */
[----:B------:R1:W-:Y:S04]  /*3fdd0*/  LDGSTS.E [R5+0x10100], desc[UR4][R118.64], P0 ;  /* 0x1010000076057fae */ /* 0x0003e80008121844 */
[----:B------:R-:W3:Y:S01]  /*3fde0*/  LDL.LU.64 R118, [R1+0xee8] ;  /* 0x000ee80001767983 */ /* 0x000ee20000300a00 */
[----:B--2---:R-:W-:-:S05]  /*3fdf0*/  IADD3 R132, P1, R116, R2, RZ ;  /* 0x0000000274847210 */ /* 0x004fca0007f3e0ff */
[----:B------:R-:W-:Y:S01]  /*3fe00*/  IMAD.X R133, R117, 0x1, R0, P1 ;  /* 0x0000000175857824 */ /* 0x000fe200008e0600 */
[----:B------:R-:W-:-:S05]  /*3fe10*/  IADD3 R130, P1, R114, R2, RZ ;  /* 0x0000000272827210 */ /* 0x000fca0007f3e0ff */
[----:B------:R-:W-:Y:S01]  /*3fe20*/  IMAD.X R131, R115, 0x1, R0, P1 ;  /* 0x0000000173837824 */ /* 0x000fe200008e0600 */
[----:B------:R-:W-:-:S05]  /*3fe30*/  IADD3 R128, P1, R110, R2, RZ ;  /* 0x000000026e807210 */ /* 0x000fca0007f3e0ff */
[----:B------:R-:W-:Y:S02]  /*3fe40*/  IMAD.X R129, R111, 0x1, R0, P1 ;  /* 0x000000016f817824 */ /* 0x000fe400008e0600 */
[----:B------:R-:W1:Y:S01]  /*3fe50*/  LDL.LU.64 R110, [R1+0xec8] ;  /* 0x000ec800016e7983 */ /* 0x000e620000300a00 */
[----:B------:R-:W-:-:S05]  /*3fe60*/  IADD3 R126, P1, R112, R2, RZ ;  /* 0x00000002707e7210 */ /* 0x000fca0007f3e0ff */
[----:B------:R-:W-:Y:S02]  /*3fe70*/  IMAD.X R127, R113, 0x1, R0, P1 ;  /* 0x00000001717f7824 */ /* 0x000fe400008e0600 */
[----:B------:R-:W2:Y:S04]  /*3fe80*/  LDL.LU.64 R112, [R1+0xea8] ;  /* 0x000ea80001707983 */ /* 0x000ea80000300a00 */
[----:B------:R-:W2:Y:S01]  /*3fe90*/  LDL.LU.64 R116, [R1+0xe88] ;  /* 0x000e880001747983 */ /* 0x000ea20000300a00 */
[----:B----4-:R-:W-:-:S03]  /*3fea0*/  IADD3 R124, P1, R108, R2, RZ ;  /* 0x000000026c7c7210 */ /* 0x010fc60007f3e0ff */
[----:B------:R-:W4:Y:S02]  /*3feb0*/  LDL.LU.64 R114, [R1+0xe68] ;  /* 0x000e680001727983 */ /* 0x000f240000300a00 */
[--C-:B------:R-:W-:Y:S01]  /*3fec0*/  IMAD.X R125, R109, 0x1, R0.reuse, P1 ;  /* 0x000000016d7d7824 */ /* 0x100fe200008e0600 */
[-C--:B------:R-:W-:Y:S01]  /*3fed0*/  IADD3 R122, P1, R106, R2.reuse, RZ ;  /* 0x000000026a7a7210 */ /* 0x080fe20007f3e0ff */
[----:B------:R-:W4:Y:S04]  /*3fee0*/  LDL.LU.64 R108, [R1+0xe48] ;  /* 0x000e4800016c7983 */ /* 0x000f280000300a00 */
[----:B------:R-:W-:Y:S02]  /*3fef0*/  IMAD.X R123, R107, 0x1, R0, P1 ;  /* 0x000000016b7b7824 */ /* 0x000fe400008e0600 */
[----:B------:R-:W4:Y:S04]  /*3ff00*/  LDL.LU.64 R106, [R1+0xe28] ;  /* 0x000e2800016a7983 */ /* 0x000f280000300a00 */
[----:B------:R-:W4:Y:S01]  /*3ff10*/  LDL.LU.64 R136, [R1+0xe08] ;  /* 0x000e080001887983 */ /* 0x000f220000300a00 */
[----:B---3--:R-:W-:-:S05]  /*3ff20*/  IADD3 R120, P1, R8, R2, RZ ;  /* 0x0000000208787210 */ /* 0x008fca0007f3e0ff */
[----:B------:R-:W-:Y:S01]  /*3ff30*/  IMAD.X R121, R9, 0x1, R0, P1 ;  /* 0x0000000109797824 */ /* 0x000fe200008e0600 */
[----:B------:R-:W-:-:S05]  /*3ff40*/  IADD3 R8, P1, R138, R2, RZ ;  /* 0x000000028a087210 */ /* 0x000fca0007f3e0ff */
[----:B------:R-:W-:Y:S01]  /*3ff50*/  IMAD.X R9, R139, 0x1, R0, P1 ;  /* 0x000000018b097824 */ /* 0x000fe200008e0600 */
[----:B------:R-:W-:-:S05]  /*3ff60*/  IADD3 R7, P1, R118, R2, RZ ;  /* 0x0000000276077210 */ /* 0x000fca0007f3e0ff */
[----:B------:R-:W-:Y:S02]  /*3ff70*/  IMAD.X R150, R119, 0x1, R0, P1 ;  /* 0x0000000177967824 */ /* 0x000fe400008e0600 */
[----:B------:R-:W-:Y:S02]  /*3ff80*/  IMAD.MOV.U32 R135, RZ, RZ, R6 ;  /* 0x000000ffff877224 */ /* 0x000fe400078e0006 */
[----:B------:R-:W-:-:S03]  /*3ff90*/  IMAD.MOV.U32 R6, RZ, RZ, R7 ;  /* 0x000000ffff067224 */ /* 0x000fc600078e0007 */
[----:B------:R-:W-:Y:S01]  /*3ffa0*/  STL.64 [R1+0x1008], R134 ;  /* 0x0010088601007387 */ /* 0x000fe20000100a00 */
[----:B------:R-:W-:-:S03]  /*3ffb0*/  IMAD.MOV.U32 R7, RZ, RZ, R150 ;  /* 0x000000ffff077224 */ /* 0x000fc600078e0096 */
        /* <DEDUP_REMOVED lines=8> */
[----:B------:R-:W-:Y:S04]  /*40040*/  LDGSTS.E [R5+0x10500], desc[UR4][R134.64], P0 ;  /* 0x1050000086057fae */ /* 0x000fe80008121844 */
[----:B------:R3:W-:Y:S04]  /*40050*/  STL.64 [R1+0xee8], R6 ;  /* 0x000ee80601007387 */ /* 0x0007e80000100a00 */
        /* <DEDUP_REMOVED lines=8> */
[----:B------:R3:W-:Y:S01]  /*400e0*/  LDGSTS.E [R5+0x12900], desc[UR4][R6.64], P0 ;  /* 0x1290000006057fae */ /* 0x0007e20008121844 */
[----:B-1----:R-:W-:-:S04]  /*400f0*/  IADD3 R118, P1, R110, R2, RZ ;  /* 0x000000026e767210 */ /* 0x002fc80007f3e0ff */
[----:B------:R-:W-:-:S05]  /*40100*/  IADD3.X R119, R111, R0, RZ, P1, !PT ;  /* 0x000000006f777210 */ /* 0x000fca0000ffe4ff */
[----:B------:R-:W-:Y:S04]  /*40110*/  STL.64 [R1+0xec8], R118 ;  /* 0x000ec87601007387 */ /* 0x000fe80000100a00 */
[----:B------:R-:W-:Y:S01]  /*40120*/  LDGSTS.E [R5+0x12d00], desc[UR4][R118.64], P0 ;  /* 0x12d0000076057fae */ /* 0x000fe20008121844 */
[----:B--2---:R-:W-:-:S05]  /*40130*/  IADD3 R110, P1, R112, R2, RZ ;  /* 0x00000002706e7210 */ /* 0x004fca0007f3e0ff */
[----:B------:R-:W-:Y:S01]  /*40140*/  IMAD.X R111, R113, 0x1, R0, P1 ;  /* 0x00000001716f7824 */ /* 0x000fe200008e0600 */
[----:B------:R-:W-:-:S04]  /*40150*/  IADD3 R112, P1, R116, R2, RZ ;  /* 0x0000000274707210 */ /* 0x000fc80007f3e0ff */
[----:B------:R1:W-:Y:S01]  /*40160*/  LDGSTS.E [R5+0x13100], desc[UR4][R110.64], P0 ;  /* 0x131000006e057fae */ /* 0x0003e20008121844 */
[--C-:B------:R-:W-:Y:S01]  /*40170*/  IMAD.X R113, R117, 0x1, R0.reuse, P1 ;  /* 0x0000000175717824 */ /* 0x100fe200008e0600 */
[-C--:B----4-:R-:W-:Y:S02]  /*40180*/  IADD3 R116, P1, R114, R2.reuse, RZ ;  /* 0x0000000272747210 */ /* 0x090fe40007f3e0ff */
[----:B------:R2:W-:Y:S03]  /*40190*/  STL.64 [R1+0xea8], R110 ;  /* 0x000ea86e01007387 */ /* 0x0005e60000100a00 */
[--C-:B------:R-:W-:Y:S01]  /*401a0*/  IMAD.X R117, R115, 0x1, R0.reuse, P1 ;  /* 0x0000000173757824 */ /* 0x100fe200008e0600 */
[-C--:B------:R-:W-:Y:S01]  /*401b0*/  IADD3 R114, P1, R108, R2.reuse, RZ ;  /* 0x000000026c727210 */ /* 0x080fe20007f3e0ff */
[----:B------:R-:W-:Y:S04]  /*401c0*/  LDGSTS.E [R5+0x13500], desc[UR4][R112.64], P0 ;  /* 0x1350000070057fae */ /* 0x000fe80008121844 */
[--C-:B------:R-:W-:Y:S01]  /*401d0*/  IMAD.X R115, R109, 0x1, R0.reuse, P1 ;  /* 0x000000016d737824 */ /* 0x100fe200008e0600 */
[-C--:B------:R-:W-:Y:S01]  /*401e0*/  IADD3 R108, P1, R106, R2.reuse, RZ ;  /* 0x000000026a6c7210 */ /* 0x080fe20007f3e0ff */
[----:B------:R4:W-:Y:S04]  /*401f0*/  STL.64 [R1+0xe88], R112 ;  /* 0x000e887001007387 */ /* 0x0009e80000100a00 */
[--C-:B------:R-:W-:Y:S01]  /*40200*/  IMAD.X R109, R107, 0x1, R0.reuse, P1 ;  /* 0x000000016b6d7824 */ /* 0x100fe200008e0600 */
[-C--:B------:R-:W-:Y:S01]  /*40210*/  IADD3 R106, P1, R136, R2.reuse, RZ ;  /* 0x00000002886a7210 */ /* 0x080fe20007f3e0ff */
[----:B------:R-:W-:Y:S04]  /*40220*/  STL.64 [R1+0xe68], R116 ;  /* 0x000e687401007387 */ /* 0x000fe80000100a00 */
[----:B------:R-:W-:Y:S01]  /*40230*/  IMAD.X R107, R137, 0x1, R0, P1 ;  /* 0x00000001896b7824 */ /* 0x000fe200008e0600 */
[----:B------:R-:W-:Y:S04]  /*40240*/  STL.64 [R1+0xe48], R114 ;  /* 0x000e487201007387 */ /* 0x000fe80000100a00 */
[----:B------:R1:W-:Y:S04]  /*40250*/  STL.64 [R1+0xe28], R108 ;  /* 0x000e286c01007387 */ /* 0x0003e80000100a00 */
[----:B------:R1:W-:Y:S04]  /*40260*/  STL.64 [R1+0xe08], R106 ;  /* 0x000e086a01007387 */ /* 0x0003e80000100a00 */
[----:B---3--:R-:W3:Y:S04]  /*40270*/  LDL.LU R8, [R1+0x1440] ;  /* 0x0014400001087983 */ /* 0x008ee80000300800 */
[----:B------:R-:W3:Y:S04]  /*40280*/  LDL.LU R7, [R1+0x1460] ;  /* 0x0014600001077983 */ /* 0x000ee80000300800 */
[----:B--2---:R-:W2:Y:S04]  /*40290*/  LDL.LU R111, [R1+0x143c] ;  /* 0x00143c00016f7983 */ /* 0x004ea80000300800 */
[----:B------:R-:W2:Y:S04]  /*402a0*/  LDL.LU R110, [R1+0x145c] ;  /* 0x00145c00016e7983 */ /* 0x000ea80000300800 */
[----:B------:R-:W-:Y:S04]  /*402b0*/  LDGSTS.E [R5+0x13900], desc[UR4][R116.64], P0 ;  /* 0x1390000074057fae */ /* 0x000fe80008121844 */
[----:B------:R2:W-:Y:S04]  /*402c0*/  LDGSTS.E [R5+0x13d00], desc[UR4][R114.64], P0 ;  /* 0x13d0000072057fae */ /* 0x0005e80008121844 */
[----:B----4-:R-:W4:Y:S04]  /*402d0*/  LDL R113, [R1+0x1c18] ;  /* 0x001c180001717983 */ /* 0x010f280000100800 */
[----:B------:R-:W-:Y:S01]  /*402e0*/  LDGSTS.E [R5+0x14100], desc[UR4][R108.64], P0 ;  /* 0x141000006c057fae */ /* 0x000fe20008121844 */
[----:B------:R-:W-:-:S03]  /*402f0*/  IADD3 R149, P1, R246, R2, RZ ;  /* 0x00000002f6957210 */ /* 0x000fc60007f3e0ff */
[----:B------:R-:W-:Y:S04]  /*40300*/  LDGSTS.E [R5+0x14500], desc[UR4][R106.64], P0 ;  /* 0x145000006a057fae */ /* 0x000fe80008121844 */
[----:B-1----:R-:W4:Y:S04]  /*40310*/  LDL.LU R109, [R1+0x147c] ;  /* 0x00147c00016d7983 */ /* 0x002f280000300800 */
[----:B------:R-:W4:Y:S04]  /*40320*/  LDL.LU R6, [R1+0x1480] ;  /* 0x0014800001067983 */ /* 0x000f280000300800 */
[----:B------:R-:W4:Y:S04]  /*40330*/  LDL.LU R112, [R1+0x149c] ;  /* 0x00149c0001707983 */ /* 0x000f280000300800 */
[----:B------:R-:W4:Y:S01]  /*40340*/  LDL.LU R108, [R1+0x14a0] ;  /* 0x0014a000016c7983 */ /* 0x000f220000300800 */
[----:B------:R-:W-:Y:S01]  /*40350*/  IMAD.X R246, R247, 0x1, R0, P1 ;  /* 0x00000001f7f67824 */ /* 0x000fe200008e0600 */
[----:B------:R-:W-:-:S02]  /*40360*/  IADD3 R148, P1, R238, R2, RZ ;  /* 0x00000002ee947210 */ /* 0x000fc40007f3e0ff */
[----:B------:R-:W4:Y:S03]  /*40370*/  LDL.LU R107, [R1+0x14bc] ;  /* 0x0014bc00016b7983 */ /* 0x000f260000300800 */
[----:B------:R-:W-:Y:S01]  /*40380*/  IMAD.X R238, R239, 0x1, R0, P1 ;  /* 0x00000001efee7824 */ /* 0x000fe200008e0600 */
[-C--:B------:R-:W-:Y:S01]  /*40390*/  IADD3 R147, P1, R230, R2.reuse, RZ ;  /* 0x00000002e6937210 */ /* 0x080fe20007f3e0ff */
[----:B------:R-:W-:Y:S01]  /*403a0*/  IMAD.MOV.U32 R247, RZ, RZ, R246 ;  /* 0x000000fffff77224 */ /* 0x000fe200078e00f6 */
[----:B------:R-:W4:Y:S03]  /*403b0*/  LDL.LU R106, [R1+0x14c0] ;  /* 0x0014c000016a7983 */ /* 0x000f260000300800 */
[--C-:B------:R-:W-:Y:S01]  /*403c0*/  IMAD.X R230, R231, 0x1, R0.reuse, P1 ;  /* 0x00000001e7e67824 */ /* 0x100fe200008e0600 */
[-C--:B------:R-:W-:Y:S01]  /*403d0*/  IADD3 R146, P1, R222, R2.reuse, RZ ;  /* 0x00000002de927210 */ /* 0x080fe20007f3e0ff */
[----:B------:R-:W-:Y:S01]  /*403e0*/  IMAD.MOV.U32 R246, RZ, RZ, R149 ;  /* 0x000000fffff67224 */ /* 0x000fe200078e0095 */
[----:B------:R-:W4:Y:S03]  /*403f0*/  LDL.LU R9, [R1+0x14dc] ;  /* 0x0014dc0001097983 */ /* 0x000f260000300800 */
[----:B------:R-:W-:Y:S01]  /*40400*/  IMAD.X R222, R223, 0x1, R0, P1 ;  /* 0x00000001dfde7824 */ /* 0x000fe200008e0600 */
[-C--:B------:R-:W-:Y:S01]  /*40410*/  IADD3 R145, P1, R214, R2.reuse, RZ ;  /* 0x00000002d6917210 */ /* 0x080fe20007f3e0ff */
[----:B------:R-:W-:Y:S01]  /*40420*/  IMAD.MOV.U32 R239, RZ, RZ, R238 ;  /* 0x000000ffffef7224 */ /* 0x000fe200078e00ee */
[----:B------:R-:W-:Y:S03]  /*40430*/  LDGSTS.E [R5+0x14900], desc[UR4][R246.64], P0 ;  /* 0x14900000f6057fae */ /* 0x000fe60008121844 */
        /* <DEDUP_REMOVED lines=17> */
[----:B------:R-:W-:Y:S01]  /*40550*/  IADD3 R136, P1, R14, R2, RZ ;  /* 0x000000020e887210 */ /* 0x000fe20007f3e0ff */
[----:B------:R-:W-:Y:S02]  /*40560*/  IMAD.MOV.U32 R238, RZ, RZ, R148 ;  /* 0x000000ffffee7224 */ /* 0x000fe400078e0094 */
[----:B------:R-:W-:Y:S01]  /*40570*/  IMAD.MOV.U32 R231, RZ, RZ, R230 ;  /* 0x000000ffffe77224 */ /* 0x000fe200078e00e6 */
[----:B------:R-:W-:Y:S01]  /*40580*/  IADD3.X R14, R15, R0, RZ, P1, !PT ;  /* 0x000000000f0e7210 */ /* 0x000fe20000ffe4ff */
[----:B------:R-:W-:Y:S01]  /*40590*/  IMAD.MOV.U32 R230, RZ, RZ, R147 ;  /* 0x000000ffffe67224 */ /* 0x000fe200078e0093 */
[----:B------:R-:W-:Y:S01]  /*405a0*/  LDGSTS.E [R5+0x14d00], desc[UR4][R238.64], P0 ;  /* 0x14d00000ee057fae */ /* 0x000fe20008121844 */
[----:B------:R-:W-:Y:S02]  /*405b0*/  IMAD.MOV.U32 R223, RZ, RZ, R222 ;  /* 0x000000ffffdf7224 */ /* 0x000fe400078e00de */
[----:B------:R-:W-:-:S02]  /*405c0*/  IMAD.MOV.U32 R222, RZ, RZ, R146 ;  /* 0x000000ffffde7224 */ /* 0x000fc400078e0092 */
[----:B------:R-:W-:Y:S02]  /*405d0*/  IMAD.MOV.U32 R215, RZ, RZ, R214 ;  /* 0x000000ffffd77224 */ /* 0x000fe400078e00d6 */
[----:B------:R-:W-:Y:S02]  /*405e0*/  IMAD.MOV.U32 R207, RZ, RZ, R206 ;  /* 0x000000ffffcf7224 */ /* 0x000fe400078e00ce */
[----:B------:R-:W-:Y:S01]  /*405f0*/  IMAD.MOV.U32 R199, RZ, RZ, R198 ;  /* 0x000000ffffc77224 */ /* 0x000fe200078e00c6 */
[----:B------:R-:W-:Y:S01]  /*40600*/  MOV R183, R182 ;  /* 0x000000b600b77202 */ /* 0x000fe20000000f00 */
        /* <DEDUP_REMOVED lines=23> */
[----:B------:R-:W-:-:S03]  /*40780*/  IMAD.MOV.U32 R14, RZ, RZ, R136 ;  /* 0x000000ffff0e7224 */ /* 0x000fc600078e0088 */
[----:B------:R-:W-:Y:S04]  /*40790*/  LDGSTS.E [R5+0x17100], desc[UR4][R166.64], P0 ;  /* 0x17100000a6057fae */ /* 0x000fe80008121844 */
[----:B------:R-:W-:Y:S04]  /*407a0*/  LDGSTS.E [R5+0x17500], desc[UR4][R158.64], P0 ;  /* 0x175000009e057fae */ /* 0x000fe80008121844 */
[----:B------:R-:W-:Y:S04]  /*407b0*/  LDGSTS.E [R5+0x17900], desc[UR4][R22.64], P0 ;  /* 0x1790000016057fae */ /* 0x000fe80008121844 */
[----:B------:R4:W-:Y:S01]  /*407c0*/  LDGSTS.E [R5+0x17d00], desc[UR4][R14.64], P0 ;  /* 0x17d000000e057fae */ /* 0x0009e20008121844 */
[----:B---3--:R-:W-:-:S02]  /*407d0*/  IADD3 R8, P1, R8, R2, RZ ;  /* 0x0000000208087210 */ /* 0x008fc40007f3e0ff */
[----:B------:R-:W-:-:S03]  /*407e0*/  IADD3 R7, P2, R7, R2, RZ ;  /* 0x0000000207077210 */ /* 0x000fc60007f5e0ff */
[--C-:B--2---:R-:W-:Y:S01]  /*407f0*/  IMAD.X R111, R111, 0x1, R0.reuse, P1 ;  /* 0x000000016f6f7824 */ /* 0x104fe200008e0600 */
[----:B------:R1:W-:Y:S01]  /*40800*/  STL [R1+0x1440], R8 ;  /* 0x0014400801007387 */ /* 0x0003e20000100800 */
[----:B------:R-:W-:-:S03]  /*40810*/  IMAD.X R110, R110, 0x1, R0, P2 ;  /* 0x000000016e6e7824 */ /* 0x000fc600010e0600 */
[----:B------:R2:W-:Y:S01]  /*40820*/  STL [R1+0x143c], R111 ;  /* 0x00143c6f01007387 */ /* 0x0005e20000100800 */
[----:B------:R-:W-:-:S03]  /*40830*/  IMAD.MOV.U32 R114, RZ, RZ, R8 ;  /* 0x000000ffff727224 */ /* 0x000fc600078e0008 */
[----:B------:R3:W-:Y:S04]  /*40840*/  STL [R1+0x1460], R7 ;  /* 0x0014600701007387 */ /* 0x0007e80000100800 */
[----:B------:R3:W-:Y:S04]  /*40850*/  STL [R1+0x145c], R110 ;  /* 0x00145c6e01007387 */ /* 0x0007e80000100800 */
[----:B-1----:R-:W3:Y:S01]  /*40860*/  LDL.LU R8, [R1+0x14e0] ;  /* 0x0014e00001087983 */ /* 0x002ee20000300800 */
[----:B----4-:R-:W-:Y:S02]  /*40870*/  VIADD R5, R113, UR8 ;  /* 0x0000000871057c36 */ /* 0x010fe40008000000 */
[----:B------:R-:W-:-:S02]  /*40880*/  IMAD.MOV.U32 R115, RZ, RZ, R111 ;  /* 0x000000ffff737224 */ /* 0x000fc400078e006f */
[----:B--2---:R-:W2:Y:S04]  /*40890*/  LDL.LU R111, [R1+0x14fc] ;  /* 0x0014fc00016f7983 */ /* 0x004ea80000300800 */
[----:B------:R1:W-:Y:S01]  /*408a0*/  LDGSTS.E [R5+0x200], desc[UR4][R114.64], P0 ;  /* 0x0020000072057fae */ /* 0x0003e20008121844 */
[-C--:B------:R-:W-:Y:S01]  /*408b0*/  IADD3 R6, P1, R6, R2.reuse, RZ ;  /* 0x0000000206067210 */ /* 0x080fe20007f3e0ff */
[----:B-1----:R-:W-:Y:S02]  /*408c0*/  IMAD.MOV.U32 R114, RZ, RZ, R7 ;  /* 0x000000ffff727224 */ /* 0x002fe400078e0007 */
[----:B------:R-:W-:Y:S01]  /*408d0*/  IMAD.MOV.U32 R115, RZ, RZ, R110 ;  /* 0x000000ffff737224 */ /* 0x000fe200078e006e */
[----:B---3--:R-:W3:Y:S01]  /*408e0*/  LDL.LU R7, [R1+0x1500] ;  /* 0x0015000001077983 */ /* 0x008ee20000300800 */
[----:B------:R-:W-:Y:S01]  /*408f0*/  IMAD.X R109, R109, 0x1, R0, P1 ;  /* 0x000000016d6d7824 */ /* 0x000fe200008e0600 */
[----:B------:R-:W-:-:S02]  /*40900*/  IADD3 R108, P2, R108, R2, RZ ;  /* 0x000000026c6c7210 */ /* 0x000fc40007f5e0ff */
[----:B------:R-:W4:Y:S04]  /*40910*/  LDL.LU R110, [R1+0x151c] ;  /* 0x00151c00016e7983 */ /* 0x000f280000300800 */
[----:B------:R1:W-:Y:S04]  /*40920*/  STL [R1+0x1480], R6 ;  /* 0x0014800601007387 */ /* 0x0003e80000100800 */
[----:B------:R1:W-:Y:S04]  /*40930*/  LDGSTS.E [R5+0x600], desc[UR4][R114.64], P0 ;  /* 0x0060000072057fae */ /* 0x0003e80008121844 */
[----:B------:R1:W-:Y:S04]  /*40940*/  STL [R1+0x147c], R109 ;  /* 0x00147c6d01007387 */ /* 0x0003e80000100800 */
[----:B------:R-:W-:Y:S01]  /*40950*/  STL [R1+0x14a0], R108 ;  /* 0x0014a06c01007387 */ /* 0x000fe20000100800 */
[----:B-1----:R-:W-:-:S03]  /*40960*/  IMAD.MOV.U32 R114, RZ, RZ, R6 ;  /* 0x000000ffff727224 */ /* 0x002fc600078e0006 */
[----:B------:R-:W4:Y:S01]  /*40970*/  LDL.LU R6, [R1+0x1520] ;  /* 0x0015200001067983 */ /* 0x000f220000300800 */
[----:B------:R-:W-:Y:S02]  /*40980*/  IADD3.X R112, R112, R0, RZ, P2, !PT ;  /* 0x0000000070707210 */ /* 0x000fe400017fe4ff */
[----:B------:R-:W-:Y:S01]  /*40990*/  IADD3 R106, P1, R106, R2, RZ ;  /* 0x000000026a6a7210 */ /* 0x000fe20007f3e0ff */
[----:B------:R-:W-:Y:S02]  /*409a0*/  IMAD.MOV.U32 R115, RZ, RZ, R109 ;  /* 0x000000ffff737224 */ /* 0x000fe400078e006d */
[----:B------:R1:W-:Y:S01]  /*409b0*/  STL [R1+0x149c], R112 ;  /* 0x00149c7001007387 */ /* 0x0003e20000100800 */
[----:B------:R-:W-:Y:S02]  /*409c0*/  IMAD.MOV.U32 R113, RZ, RZ, R112 ;  /* 0x000000ffff717224 */ /* 0x000fe400078e0070 */
[----:B------:R-:W-:Y:S01]  /*409d0*/  IMAD.X R107, R107, 0x1, R0, P1 ;  /* 0x000000016b6b7824 */ /* 0x000fe200008e0600 */
[----:B------:R-:W4:Y:S04]  /*409e0*/  LDL.LU R109, [R1+0x153c] ;  /* 0x00153c00016d7983 */ /* 0x000f280000300800 */
[----:B------:R-:W-:Y:S01]  /*409f0*/  LDGSTS.E [R5+0xa00], desc[UR4][R114.64], P0 ;  /* 0x00a0000072057fae */ /* 0x000fe20008121844 */
        /* <DEDUP_REMOVED lines=8> */
[----:B------:R-:W-:-:S05]  /*40a80*/  IADD3 R8, P2, R8, R2, RZ ;  /* 0x0000000208087210 */ /* 0x000fca0007f5e0ff */
[----:B------:R-:W-:Y:S01]  /*40a90*/  IMAD.X R9, R9, 0x1, R0, P2 ;  /* 0x0000000109097824 */ /* 0x000fe200010e0600 */
[----:B------:R-:W-:Y:S04]  /*40aa0*/  STL [R1+0x14e0], R8 ;  /* 0x0014e00801007387 */ /* 0x000fe80000100800 */
[----:B--2---:R-:W2:Y:S04]  /*40ab0*/  LDL.LU R107, [R1+0x155c] ;  /* 0x00155c00016b7983 */ /* 0x004ea80000300800 */
[----:B------:R3:W-:Y:S04]  /*40ac0*/  STL [R1+0x14dc], R9 ;  /* 0x0014dc0901007387 */ /* 0x0007e80000100800 */
[----:B------:R-:W2:Y:S01]  /*40ad0*/  LDL.LU R106, [R1+0x1560] ;  /* 0x00156000016a7983 */ /* 0x000ea20000300800 */
[----:B-1----:R-:W-:Y:S01]  /*40ae0*/  IMAD.MOV.U32 R112, RZ, RZ, R8 ;  /* 0x000000ffff707224 */ /* 0x002fe200078e0008 */
[----:B---3--:R-:W-:Y:S01]  /*40af0*/  IADD3 R7, P1, R7, R2, RZ ;  /* 0x0000000207077210 */ /* 0x008fe20007f3e0ff */
[----:B------:R-:W-:-:S02]  /*40b00*/  IMAD.MOV.U32 R113, RZ, RZ, R9 ;  /* 0x000000ffff717224 */ /* 0x000fc400078e0009 */
[----:B------:R-:W3:Y:S02]  /*40b10*/  LDL.LU R9, [R1+0x157c] ;  /* 0x00157c0001097983 */ /* 0x000ee40000300800 */
[----:B------:R-:W-:Y:S02]  /*40b20*/  IMAD.X R111, R111, 0x1, R0, P1 ;  /* 0x000000016f6f7824 */ /* 0x000fe400008e0600 */
[----:B------:R-:W3:Y:S04]  /*40b30*/  LDL.LU R8, [R1+0x1580] ;  /* 0x0015800001087983 */ /* 0x000ee80000300800 */
[----:B------:R-:W-:Y:S04]  /*40b40*/  STL [R1+0x1500], R7 ;  /* 0x0015000701007387 */ /* 0x000fe80000100800 */
[----:B------:R1:W-:Y:S04]  /*40b50*/  LDGSTS.E [R5+0x1600], desc[UR4][R112.64], P0 ;  /* 0x0160000070057fae */ /* 0x0003e80008121844 */
[----:B------:R1:W-:Y:S01]  /*40b60*/  STL [R1+0x14fc], R111 ;  /* 0x0014fc6f01007387 */ /* 0x0003e20000100800 */
[----:B----4-:R-:W-:Y:S01]  /*40b70*/  IADD3 R6, P2, R6, R2, RZ ;  /* 0x0000000206067210 */ /* 0x010fe20007f5e0ff */
[----:B-1----:R-:W-:-:S04]  /*40b80*/  IMAD.MOV.U32 R113, RZ, RZ, R111 ;  /* 0x000000ffff717224 */ /* 0x002fc800078e006f */
[----:B------:R-:W-:Y:S01]  /*40b90*/  IMAD.X R110, R110, 0x1, R0, P2 ;  /* 0x000000016e6e7824 */ /* 0x000fe200010e0600 */
[----:B------:R-:W-:Y:S01]  /*40ba0*/  STL [R1+0x1520], R6 ;  /* 0x0015200601007387 */ /* 0x000fe20000100800 */
[----:B------:R-:W-:-:S03]  /*40bb0*/  IMAD.MOV.U32 R112, RZ, RZ, R7 ;  /* 0x000000ffff707224 */ /* 0x000fc600078e0007 */
[----:B------:R-:W4:Y:S04]  /*40bc0*/  LDL.LU R111, [R1+0x159c] ;  /* 0x00159c00016f7983 */ /* 0x000f280000300800 */
[----:B------:R1:W-:Y:S04]  /*40bd0*/  STL [R1+0x151c], R110 ;  /* 0x00151c6e01007387 */ /* 0x0003e80000100800 */
[----:B------:R-:W4:Y:S01]  /*40be0*/  LDL.LU R7, [R1+0x15a0] ;  /* 0x0015a00001077983 */ /* 0x000f220000300800 */
[----:B------:R-:W-:-:S03]  /*40bf0*/  IADD3 R108, P1, R108, R2, RZ ;  /* 0x000000026c6c7210 */ /* 0x000fc60007f3e0ff */
[----:B------:R1:W-:Y:S02]  /*40c00*/  LDGSTS.E [R5+0x1a00], desc[UR4][R112.64], P0 ;  /* 0x01a0000070057fae */ /* 0x0003e40008121844 */
[----:B------:R-:W-:Y:S02]  /*40c10*/  IMAD.X R109, R109, 0x1, R0, P1 ;  /* 0x000000016d6d7824 */ /* 0x000fe400008e0600 */
[----:B------:R-:W-:Y:S02]  /*40c20*/  IMAD.MOV.U32 R114, RZ, RZ, R108 ;  /* 0x000000ffff727224 */ /* 0x000fe400078e006c */
[----:B-1----:R-:W-:Y:S02]  /*40c30*/  IMAD.MOV.U32 R112, RZ, RZ, R6 ;  /* 0x000000ffff707224 */ /* 0x002fe400078e0006 */
[----:B------:R-:W-:Y:S02]  /*40c40*/  IMAD.MOV.U32 R113, RZ, RZ, R110 ;  /* 0x000000ffff717224 */ /* 0x000fe400078e006e */
[----:B------:R-:W4:Y:S04]  /*40c50*/  LDL.LU R110, [R1+0x15bc] ;  /* 0x0015bc00016e7983 */ /* 0x000f280000300800 */
[----:B------:R-:W4:Y:S04]  /*40c60*/  LDL.LU R6, [R1+0x15c0] ;  /* 0x0015c00001067983 */ /* 0x000f280000300800 */
[----:B------:R-:W-:Y:S01]  /*40c70*/  STL [R1+0x1540], R108 ;  /* 0x0015406c01007387 */ /* 0x000fe20000100800 */
[----:B------:R-:W-:-:S03]  /*40c80*/  MOV R115, R109 ;  /* 0x0000006d00737202 */ /* 0x000fc60000000f00 */
[----:B------:R1:W-:Y:S04]  /*40c90*/  STL [R1+0x153c], R109 ;  /* 0x00153c6d01007387 */ /* 0x0003e80000100800 */
[----:B------:R-:W-:Y:S04]  /*40ca0*/  LDGSTS.E [R5+0x1e00], desc[UR4][R112.64], P0 ;  /* 0x01e0000070057fae */ /* 0x000fe80008121844 */
[----:B------:R1:W-:Y:S01]  /*40cb0*/  LDGSTS.E [R5+0x2200], desc[UR4][R114.64], P0 ;  /* 0x0220000072057fae */ /* 0x0003e20008121844 */
[----:B--2---:R-:W-:-:S05]  /*40cc0*/  IADD3 R106, P2, R106, R2, RZ ;  /* 0x000000026a6a7210 */ /* 0x004fca0007f5e0ff */
[----:B------:R-:W-:Y:S01]  /*40cd0*/  IMAD.X R107, R107, 0x1, R0, P2 ;  /* 0x000000016b6b7824 */ /* 0x000fe200010e0600 */
[----:B------:R-:W-:Y:S04]  /*40ce0*/  STL [R1+0x1560], R106 ;  /* 0x0015606a01007387 */ /* 0x000fe80000100800 */
[----:B------:R-:W2:Y:S04]  /*40cf0*/  LDL.LU R112, [R1+0x15dc] ;  /* 0x0015dc0001707983 */ /* 0x000ea80000300800 */
[----:B------:R1:W-:Y:S01]  /*40d00*/  STL [R1+0x155c], R107 ;  /* 0x00155c6b01007387 */ /* 0x0003e20000100800 */
[----:B---3--:R-:W-:-:S03]  /*40d10*/  IADD3 R8, P1, R8, R2, RZ ;  /* 0x0000000208087210 */ /* 0x008fc60007f3e0ff */
[----:B-1----:R-:W3:Y:S01]  /*40d20*/  LDL.LU R109, [R1+0x15e0] ;  /* 0x0015e000016d7983 */ /* 0x002ee20000300800 */
[----:B------:R-:W-:Y:S02]  /*40d30*/  IMAD.MOV.U32 R114, RZ, RZ, R106 ;  /* 0x000000ffff727224 */ /* 0x000fe400078e006a */
[----:B------:R-:W-:Y:S01]  /*40d40*/  IMAD.MOV.U32 R115, RZ, RZ, R107 ;  /* 0x000000ffff737224 */ /* 0x000fe200078e006b */
[----:B------:R-:W2:Y:S01]  /*40d50*/  LDL.LU R108, [R1+0x15fc] ;  /* 0x0015fc00016c7983 */ /* 0x000ea20000300800 */
[----:B------:R-:W-:-:S03]  /*40d60*/  IMAD.X R9, R9, 0x1, R0, P1 ;  /* 0x0000000109097824 */ /* 0x000fc600008e0600 */
[----:B------:R-:W2:Y:S04]  /*40d70*/  LDL.LU R107, [R1+0x1600] ;  /* 0x00160000016b7983 */ /* 0x000ea80000300800 */
[----:B------:R-:W2:Y:S04]  /*40d80*/  LDL.LU R106, [R1+0x161c] ;  /* 0x00161c00016a7983 */ /* 0x000ea80000300800 */
[----:B------:R-:W-:Y:S04]  /*40d90*/  STL [R1+0x1580], R8 ;  /* 0x0015800801007387 */ /* 0x000fe80000100800 */
[----:B------:R1:W-:Y:S04]  /*40da0*/  LDGSTS.E [R5+0x2600], desc[UR4][R114.64], P0 ;  /* 0x0260000072057fae */ /* 0x0003e80008121844 */
[----:B------:R1:W-:Y:S01]  /*40db0*/  STL [R1+0x157c], R9 ;  /* 0x00157c0901007387 */ /* 0x0003e20000100800 */
[----:B----4-:R-:W-:Y:S01]  /*40dc0*/  IADD3 R7, P2, R7, R2, RZ ;  /* 0x0000000207077210 */ /* 0x010fe20007f5e0ff */
[----:B-1----:R-:W-:-:S04]  /*40dd0*/  IMAD.MOV.U32 R115, RZ, RZ, R9 ;  /* 0x000000ffff737224 */ /* 0x002fc800078e0009 */
        /* <DEDUP_REMOVED lines=18> */
[----:B------:R-:W-:Y:S01]  /*40f00*/  LDGSTS.E [R5+0x3200], desc[UR4][R114.64], P0 ;  /* 0x0320000072057fae */ /* 0x000fe20008121844 */
[----:B---3--:R-:W-:-:S05]  /*40f10*/  IADD3 R109, P2, R109, R2, RZ ;  /* 0x000000026d6d7210 */ /* 0x008fca0007f5e0ff */
[----:B------:R-:W-:Y:S01]  /*40f20*/  STL [R1+0x15e0], R109 ;  /* 0x0015e06d01007387 */ /* 0x000fe20000100800 */
[----:B--2---:R-:W-:-:S03]  /*40f30*/  IMAD.X R112, R112, 0x1, R0, P2 ;  /* 0x0000000170707824 */ /* 0x004fc600010e0600 */
[----:B------:R-:W2:Y:S01]  /*40f40*/  LDL.LU R6, [R1+0x1660] ;  /* 0x0016600001067983 */ /* 0x000ea20000300800 */
[----:B------:R-:W-:Y:S01]  /*40f50*/  IADD3 R107, P1, R107, R2, RZ ;  /* 0x000000026b6b7210 */ /* 0x000fe20007f3e0ff */
[----:B------:R-:W-:Y:S02]  /*40f60*/  IMAD.MOV.U32 R113, RZ, RZ, R112 ;  /* 0x000000ffff717224 */ /* 0x000fe400078e0070 */
[----:B------:R1:W-:Y:S02]  /*40f70*/  STL [R1+0x15dc], R112 ;  /* 0x0015dc7001007387 */ /* 0x0003e40000100800 */
[----:B------:R-:W-:Y:S02]  /*40f80*/  IMAD.X R108, R108, 0x1, R0, P1 ;  /* 0x000000016c6c7824 */ /* 0x000fe400008e0600 */
[----:B------:R-:W3:Y:S01]  /*40f90*/  LDL.LU R110, [R1+0x167c] ;  /* 0x00167c00016e7983 */ /* 0x000ee20000300800 */
[----:B-1----:R-:W-:-:S03]  /*40fa0*/  IMAD.MOV.U32 R112, RZ, RZ, R109 ;  /* 0x000000ffff707224 */ /* 0x002fc600078e006d */
[----:B------:R-:W3:Y:S04]  /*40fb0*/  LDL.LU R109, [R1+0x1680] ;  /* 0x00168000016d7983 */ /* 0x000ee80000300800 */
[----:B------:R-:W-:Y:S04]  /*40fc0*/  STL [R1+0x1600], R107 ;  /* 0x0016006b01007387 */ /* 0x000fe80000100800 */
[----:B------:R1:W-:Y:S01]  /*40fd0*/  LDGSTS.E [R5+0x3600], desc[UR4][R112.64], P0 ;  /* 0x0360000070057fae */ /* 0x0003e20008121844 */
[----:B----4-:R-:W-:-:S03]  /*40fe0*/  IADD3 R9, P2, R9, R2, RZ ;  /* 0x0000000209097210 */ /* 0x010fc60007f5e0ff */
[----:B------:R4:W-:Y:S02]  /*40ff0*/  STL [R1+0x15fc], R108 ;  /* 0x0015fc6c01007387 */ /* 0x0009e40000100800 */
[----:B------:R-:W-:Y:S02]  /*41000*/  IMAD.X R106, R106, 0x1, R0, P2 ;  /* 0x000000016a6a7824 */ /* 0x000fe400010e0600 */
[----:B------:R-:W-:Y:S01]  /*41010*/  STL [R1+0x1620], R9 ;  /* 0x0016200901007387 */ /* 0x000fe20000100800 */
[----:B-1----:R-:W-:Y:S02]  /*41020*/  IMAD.MOV.U32 R113, RZ, RZ, R108 ;  /* 0x000000ffff717224 */ /* 0x002fe400078e006c */
[----:B------:R-:W-:Y:S01]  /*41030*/  IMAD.MOV.U32 R112, RZ, RZ, R107 ;  /* 0x000000ffff707224 */ /* 0x000fe200078e006b */
[----:B----4-:R-:W4:Y:S04]  /*41040*/  LDL.LU R108, [R1+0x169c] ;  /* 0x00169c00016c7983 */ /* 0x010f280000300800 */
[----:B------:R1:W-:Y:S04]  /*41050*/  STL [R1+0x161c], R106 ;  /* 0x00161c6a01007387 */ /* 0x0003e80000100800 */
[----:B------:R-:W4:Y:S01]  /*41060*/  LDL.LU R107, [R1+0x16a0] ;  /* 0x0016a000016b7983 */ /* 0x000f220000300800 */
[----:B------:R-:W-:-:S03]  /*41070*/  IADD3 R7, P1, R7, R2, RZ ;  /* 0x0000000207077210 */ /* 0x000fc60007f3e0ff */
[----:B------:R1:W-:Y:S02]  /*41080*/  LDGSTS.E [R5+0x3a00], desc[UR4][R112.64], P0 ;  /* 0x03a0000070057fae */ /* 0x0003e40008121844 */
[----:B------:R-:W-:Y:S02]  /*41090*/  IMAD.X R8, R8, 0x1, R0, P1 ;  /* 0x0000000108087824 */ /* 0x000fe400008e0600 */
[----:B-1----:R-:W-:Y:S01]  /*410a0*/  IMAD.MOV.U32 R112, RZ, RZ, R9 ;  /* 0x000000ffff707224 */ /* 0x002fe200078e0009 */
[----:B------:R-:W-:Y:S02]  /*410b0*/  MOV R113, R106 ;  /* 0x0000006a00717202 */ /* 0x000fe40000000f00 */
        /* <DEDUP_REMOVED lines=17> */
[----:B------:R-:W-:Y:S01]  /*411d0*/  IMAD.X R110, R110, 0x1, R0, P1 ;  /* 0x000000016e6e7824 */ /* 0x000fe200008e0600 */
[----:B------:R-:W3:Y:S04]  /*411e0*/  LDL.LU R111, [R1+0x16fc] ;  /* 0x0016fc00016f7983 */ /* 0x000ee80000300800 */
[----:B------:R-:W3:Y:S04]  /*411f0*/  LDL.LU R6, [R1+0x1700] ;  /* 0x0017000001067983 */ /* 0x000ee80000300800 */
[----:B------:R-:W-:Y:S01]  /*41200*/  STL [R1+0x1680], R109 ;  /* 0x0016806d01007387 */ /* 0x000fe20000100800 */
[----:B------:R-:W-:-:S03]  /*41210*/  IMAD.MOV.U32 R115, RZ, RZ, R110 ;  /* 0x000000ffff737224 */ /* 0x000fc600078e006e */
[----:B------:R1:W-:Y:S04]  /*41220*/  STL [R1+0x167c], R110 ;  /* 0x00167c6e01007387 */ /* 0x0003e80000100800 */
[----:B------:R-:W-:Y:S01]  /*41230*/  LDGSTS.E [R5+0x4600], desc[UR4][R112.64], P0 ;  /* 0x0460000070057fae */ /* 0x000fe20008121844 */
[----:B----4-:R-:W-:-:S05]  /*41240*/  IADD3 R107, P2, R107, R2, RZ ;  /* 0x000000026b6b7210 */ /* 0x010fca0007f5e0ff */
[----:B------:R-:W-:Y:S01]  /*41250*/  IMAD.X R108, R108, 0x1, R0, P2 ;  /* 0x000000016c6c7824 */ /* 0x000fe200010e0600 */
[----:B------:R-:W-:Y:S04]  /*41260*/  STL [R1+0x16a0], R107 ;  /* 0x0016a06b01007387 */ /* 0x000fe80000100800 */
[----:B------:R-:W4:Y:S04]  /*41270*/  LDL.LU R112, [R1+0x171c] ;  /* 0x00171c0001707983 */ /* 0x000f280000300800 */
[----:B------:R1:W-:Y:S04]  /*41280*/  STL [R1+0x169c], R108 ;  /* 0x00169c6c01007387 */ /* 0x0003e80000100800 */
[----:B-1----:R-:W4:Y:S01]  /*41290*/  LDL.LU R110, [R1+0x1720] ;  /* 0x00172000016e7983 */ /* 0x002f220000300800 */
[----:B------:R-:W-:-:S03]  /*412a0*/  IMAD.MOV.U32 R114, RZ, RZ, R109 ;  /* 0x000000ffff727224 */ /* 0x000fc600078e006d */
[----:B------:R-:W4:Y:S01]  /*412b0*/  LDL.LU R109, [R1+0x173c] ;  /* 0x00173c00016d7983 */ /* 0x000f220000300800 */
[----:B------:R-:W-:-:S03]  /*412c0*/  IADD3 R9, P1, R9, R2, RZ ;  /* 0x0000000209097210 */ /* 0x000fc60007f3e0ff */
[----:B------:R1:W-:Y:S02]  /*412d0*/  LDGSTS.E [R5+0x4a00], desc[UR4][R114.64], P0 ;  /* 0x04a0000072057fae */ /* 0x0003e40008121844 */
[----:B------:R-:W-:Y:S02]  /*412e0*/  IMAD.X R106, R106, 0x1, R0, P1 ;  /* 0x000000016a6a7824 */ /* 0x000fe400008e0600 */
[----:B-1----:R-:W-:Y:S02]  /*412f0*/  IMAD.MOV.U32 R114, RZ, RZ, R107 ;  /* 0x000000ffff727224 */ /* 0x002fe400078e006b */
[----:B------:R-:W-:Y:S02]  /*41300*/  IMAD.MOV.U32 R115, RZ, RZ, R108 ;  /* 0x000000ffff737224 */ /* 0x000fe400078e006c */
        /* <DEDUP_REMOVED lines=9> */
[----:B------:R-:W-:Y:S04]  /*413a0*/  STL [R1+0x16e0], R7 ;  /* 0x0016e00701007387 */ /* 0x000fe80000100800 */
[----:B------:R-:W2:Y:S01]  /*413b0*/  LDL.LU R106, [R1+0x1760] ;  /* 0x00176000016a7983 */ /* 0x000ea20000300800 */
[----:B------:R-:W-:Y:S01]  /*413c0*/  IMAD.X R8, R8, 0x1, R0, P2 ;  /* 0x0000000108087824 */ /* 0x000fe200010e0600 */
[----:B---3--:R-:W-:Y:S01]  /*413d0*/  IADD3 R6, P1, R6, R2, RZ ;  /* 0x0000000206067210 */ /* 0x008fe20007f3e0ff */
[----:B-1----:R-:W-:Y:S02]  /*413e0*/  IMAD.MOV.U32 R114, RZ, RZ, R7 ;  /* 0x000000ffff727224 */ /* 0x002fe400078e0007 */
[----:B------:R-:W-:Y:S01]  /*413f0*/  IMAD.MOV.U32 R115, RZ, RZ, R8 ;  /* 0x000000ffff737224 */ /* 0x000fe200078e0008 */
[----:B------:R1:W-:Y:S01]  /*41400*/  STL [R1+0x16dc], R8 ;  /* 0x0016dc0801007387 */ /* 0x0003e20000100800 */
[----:B------:R-:W-:-:S03]  /*41410*/  IMAD.X R111, R111, 0x1, R0, P1 ;  /* 0x000000016f6f7824 */ /* 0x000fc600008e0600 */
[----:B------:R-:W3:Y:S04]  /*41420*/  LDL.LU R9, [R1+0x177c] ;  /* 0x00177c0001097983 */ /* 0x000ee80000300800 */
[----:B------:R1:W-:Y:S04]  /*41430*/  LDGSTS.E [R5+0x5600], desc[UR4][R114.64], P0 ;  /* 0x0560000072057fae */ /* 0x0003e80008121844 */
[----:B-1----:R-:W3:Y:S04]  /*41440*/  LDL.LU R8, [R1+0x1780] ;  /* 0x0017800001087983 */ /* 0x002ee80000300800 */
[----:B------:R-:W3:Y:S04]  /*41450*/  LDL.LU R7, [R1+0x179c] ;  /* 0x00179c0001077983 */ /* 0x000ee80000300800 */
[----:B------:R1:W-:Y:S01]  /*41460*/  STL [R1+0x1700], R6 ;  /* 0x0017000601007387 */ /* 0x0003e20000100800 */
[----:B------:R-:W-:-:S03]  /*41470*/  IMAD.MOV.U32 R114, RZ, RZ, R6 ;  /* 0x000000ffff727224 */ /* 0x000fc600078e0006 */
[----:B------:R1:W-:Y:S01]  /*41480*/  STL [R1+0x16fc], R111 ;  /* 0x0016fc6f01007387 */ /* 0x0003e20000100800 */
[----:B----4-:R-:W-:-:S05]  /*41490*/  IADD3 R110, P2, R110, R2, RZ ;  /* 0x000000026e6e7210 */ /* 0x010fca0007f5e0ff */
[----:B------:R-:W-:Y:S04]  /*414a0*/  STL [R1+0x1720], R110 ;  /* 0x0017206e01007387 */ /* 0x000fe80000100800 */
[----:B-1----:R-:W4:Y:S01]  /*414b0*/  LDL.LU R6, [R1+0x17a0] ;  /* 0x0017a00001067983 */ /* 0x002f220000300800 */
[----:B------:R-:W-:Y:S01]  /*414c0*/  IADD3.X R112, R112, R0, RZ, P2, !PT ;  /* 0x0000000070707210 */ /* 0x000fe200017fe4ff */
[----:B------:R-:W-:-:S04]  /*414d0*/  IMAD.MOV.U32 R115, RZ, RZ, R111 ;  /* 0x000000ffff737224 */ /* 0x000fc800078e006f */
[----:B------:R1:W-:Y:S01]  /*414e0*/  STL [R1+0x171c], R112 ;  /* 0x00171c7001007387 */ /* 0x0003e20000100800 */
[----:B------:R-:W-:-:S03]  /*414f0*/  IMAD.MOV.U32 R113, RZ, RZ, R112 ;  /* 0x000000ffff717224 */ /* 0x000fc600078e0070 */
[----:B------:R-:W4:Y:S04]  /*41500*/  LDL.LU R111, [R1+0x17bc] ;  /* 0x0017bc00016f7983 */ /* 0x000f280000300800 */
[----:B------:R-:W-:Y:S01]  /*41510*/  LDGSTS.E [R5+0x5a00], desc[UR4][R114.64], P0 ;  /* 0x05a0000072057fae */ /* 0x000fe20008121844 */
[----:B------:R-:W-:Y:S01]  /*41520*/  IADD3 R108, P1, R108, R2, RZ ;  /* 0x000000026c6c7210 */ /* 0x000fe20007f3e0ff */
[----:B-1----:R-:W-:Y:S02]  /*41530*/  IMAD.MOV.U32 R112, RZ, RZ, R110 ;  /* 0x000000ffff707224 */ /* 0x002fe400078e006e */
[----:B------:R-:W4:Y:S02]  /*41540*/  LDL.LU R110, [R1+0x17c0] ;  /* 0x0017c000016e7983 */ /* 0x000f240000300800 */
[----:B------:R-:W-:-:S02]  /*41550*/  IMAD.X R109, R109, 0x1, R0, P1 ;  /* 0x000000016d6d7824 */ /* 0x000fc400008e0600 */
[----:B------:R-:W-:Y:S04]  /*41560*/  STL [R1+0x1740], R108 ;  /* 0x0017406c01007387 */ /* 0x000fe80000100800 */
[----:B------:R1:W-:Y:S04]  /*41570*/  LDGSTS.E [R5+0x5e00], desc[UR4][R112.64], P0 ;  /* 0x05e0000070057fae */ /* 0x0003e80008121844 */
[----:B------:R2:W-:Y:S01]  /*41580*/  STL [R1+0x173c], R109 ;  /* 0x00173c6d01007387 */ /* 0x0005e20000100800 */
[----:B-1----:R-:W-:Y:S02]  /*41590*/  IMAD.MOV.U32 R113, RZ, RZ, R109 ;  /* 0x000000ffff717224 */ /* 0x002fe400078e006d */
        /* <DEDUP_REMOVED lines=28> */
[----:B-1----:R-:W-:Y:S02]  /*41760*/  IMAD.MOV.U32 R112, RZ, RZ, R6 ;  /* 0x000000ffff707224 */ /* 0x002fe400078e0006 */
[----:B------:R-:W-:Y:S02]  /*41770*/  IMAD.MOV.U32 R113, RZ, RZ, R7 ;  /* 0x000000ffff717224 */ /* 0x000fe400078e0007 */
[----:B------:R-:W4:Y:S04]  /*41780*/  LDL.LU.64 R6, [R1+0x1020] ;  /* 0x0010200001067983 */ /* 0x000f280000300a00 */
[----:B------:R-:W-:Y:S04]  /*41790*/  STL [R1+0x17c0], R110 ;  /* 0x0017c06e01007387 */ /* 0x000fe80000100800 */
[----:B------:R1:W-:Y:S04]  /*417a0*/  STL [R1+0x17bc], R111 ;  /* 0x0017bc6f01007387 */ /* 0x0003e80000100800 */
[----:B------:R-:W-:Y:S04]  /*417b0*/  LDGSTS.E [R5+0x6e00], desc[UR4][R112.64], P0 ;  /* 0x06e0000070057fae */ /* 0x000fe80008121844 */
[----:B------:R-:W-:Y:S01]  /*417c0*/  LDGSTS.E [R5+0x7200], desc[UR4][R110.64], P0 ;  /* 0x072000006e057fae */ /* 0x000fe20008121844 */
[----:B--2---:R-:W-:-:S05]  /*417d0*/  IADD3 R108, P2, R108, R2, RZ ;  /* 0x000000026c6c7210 */ /* 0x004fca0007f5e0ff */
[----:B------:R-:W-:Y:S01]  /*417e0*/  STL [R1+0x17e0], R108 ;  /* 0x0017e06c01007387 */ /* 0x000fe20000100800 */
[----:B------:R-:W-:-:S03]  /*417f0*/  IMAD.X R109, R109, 0x1, R0, P2 ;  /* 0x000000016d6d7824 */ /* 0x000fc600010e0600 */
[----:B------:R-:W2:Y:S01]  /*41800*/  LDL.LU.64 R118, [R1+0x1000] ;  /* 0x0010000001767983 */ /* 0x000ea20000300a00 */
[----:B---3--:R-:W-:-:S03]  /*41810*/  IADD3 R106, P1, R106, R2, RZ ;  /* 0x000000026a6a7210 */ /* 0x008fc60007f3e0ff */
[----:B------:R3:W-:Y:S04]  /*41820*/  STL [R1+0x17dc], R109 ;  /* 0x0017dc6d01007387 */ /* 0x0007e80000100800 */
[----:B------:R-:W2:Y:S01]  /*41830*/  LDL.LU.64 R116, [R1+0xfe0] ;  /* 0x000fe00001747983 */ /* 0x000ea20000300a00 */
[----:B------:R-:W-:-:S03]  /*41840*/  IMAD.X R107, R107, 0x1, R0, P1 ;  /* 0x000000016b6b7824 */ /* 0x000fc600008e0600 */
[----:B------:R-:W2:Y:S04]  /*41850*/  LDL.LU.64 R114, [R1+0xfc0] ;  /* 0x000fc00001727983 */ /* 0x000ea80000300a00 */
[----:B------:R-:W-:Y:S04]  /*41860*/  STL [R1+0x1800], R106 ;  /* 0x0018006a01007387 */ /* 0x000fe80000100800 */
[----:B------:R3:W-:Y:S04]  /*41870*/  STL [R1+0x17fc], R107 ;  /* 0x0017fc6b01007387 */ /* 0x0007e80000100800 */
[----:B------:R-:W-:Y:S04]  /*41880*/  LDGSTS.E [R5+0x7600], desc[UR4][R108.64], P0 ;  /* 0x076000006c057fae */ /* 0x000fe80008121844 */
[----:B------:R-:W-:Y:S01]  /*41890*/  LDGSTS.E [R5+0x7a00], desc[UR4][R106.64], P0 ;  /* 0x07a000006a057fae */ /* 0x000fe20008121844 */
[----:B----4-:R-:W-:-:S04]  /*418a0*/  IADD3 R8, P2, R8, R2, RZ ;  /* 0x0000000208087210 */ /* 0x010fc80007f5e0ff */
[----:B------:R-:W-:Y:S01]  /*418b0*/  IADD3.X R9, R9, R0, RZ, P2, !PT ;  /* 0x0000000009097210 */ /* 0x000fe200017fe4ff */
[----:B------:R-:W-:Y:S04]  /*418c0*/  STL [R1+0x1820], R8 ;  /* 0x0018200801007387 */ /* 0x000fe80000100800 */
[----:B-1----:R-:W4:Y:S04]  /*418d0*/  LDL.LU.64 R110, [R1+0xfa0] ;  /* 0x000fa000016e7983 */ /* 0x002f280000300a00 */
[----:B------:R1:W-:Y:S04]  /*418e0*/  STL [R1+0x181c], R9 ;  /* 0x00181c0901007387 */ /* 0x0003e80000100800 */
[----:B------:R-:W4:Y:S04]  /*418f0*/  LDL.LU.64 R112, [R1+0xf80] ;  /* 0x000f800001707983 */ /* 0x000f280000300a00 */
[----:B---3--:R-:W3:Y:S04]  /*41900*/  LDL.LU.64 R108, [R1+0xf60] ;  /* 0x000f6000016c7983 */ /* 0x008ee80000300a00 */
[----:B------:R-:W3:Y:S01]  /*41910*/  LDL.LU.64 R106, [R1+0xf40] ;  /* 0x000f4000016a7983 */ /* 0x000ee20000300a00 */
[----:B------:R-:W-:-:S03]  /*41920*/  IADD3 R136, P1, R6, R2, RZ ;  /* 0x0000000206887210 */ /* 0x000fc60007f3e0ff */
[----:B------:R3:W-:Y:S02]  /*41930*/  LDGSTS.E [R5+0x7e00], desc[UR4][R8.64], P0 ;  /* 0x07e0000008057fae */ /* 0x0007e40008121844 */
[----:B------:R-:W-:Y:S02]  /*41940*/  IMAD.X R6, R7, 0x1, R0, P1 ;  /* 0x0000000107067824 */ /* 0x000fe400008e0600 */
[----:B-1----:R-:W3:Y:S04]  /*41950*/  LDL.LU.64 R8, [R1+0xf20] ;  /* 0x000f200001087983 */ /* 0x002ee80000300a00 */
[----:B------:R-:W3:Y:S01]  /*41960*/  LDL.LU.64 R140, [R1+0xf00] ;  /* 0x000f0000018c7983 */ /* 0x000ee20000300a00 */
[----:B--2---:R-:W-:-:S05]  /*41970*/  IADD3 R134, P1, R118, R2, RZ ;  /* 0x0000000276867210 */ /* 0x004fca0007f3e0ff */
[----:B------:R-:W-:Y:S02]  /*41980*/  IMAD.X R135, R119, 0x1, R0, P1 ;  /* 0x0000000177877824 */ /* 0x000fe400008e0600 */
[----:B------:R-:W2:Y:S01]  /*41990*/  LDL.LU.64 R118, [R1+0xee0] ;  /* 0x000ee00001767983 */ /* 0x000ea20000300a00 */
[----:B------:R-:W-:-:S05]  /*419a0*/  IADD3 R132, P1, R116, R2, RZ ;  /* 0x0000000274847210 */ /* 0x000fca0007f3e0ff */
[----:B------:R-:W-:Y:S01]  /*419b0*/  IMAD.X R133, R117, 0x1, R0, P1 ;  /* 0x0000000175857824 */ /* 0x000fe200008e0600 */
[----:B------:R-:W-:-:S05]  /*419c0*/  IADD3 R130, P1, R114, R2, RZ ;  /* 0x0000000272827210 */ /* 0x000fca0007f3e0ff */
[----:B------:R-:W-:Y:S01]  /*419d0*/  IMAD.X R131, R115, 0x1, R0, P1 ;  /* 0x0000000173837824 */ /* 0x000fe200008e0600 */
[----:B----4-:R-:W-:-:S05]  /*419e0*/  IADD3 R128, P1, R110, R2, RZ ;  /* 0x000000026e807210 */ /* 0x010fca0007f3e0ff */
[----:B------:R-:W-:Y:S02]  /*419f0*/  IMAD.X R129, R111, 0x1, R0, P1 ;  /* 0x000000016f817824 */ /* 0x000fe400008e0600 */
[----:B------:R-:W4:Y:S01]  /*41a00*/  LDL.LU.64 R110, [R1+0xec0] ;  /* 0x000ec000016e7983 */ /* 0x000f220000300a00 */
[----:B------:R-:W-:-:S05]  /*41a10*/  IADD3 R126, P1, R112, R2, RZ ;  /* 0x00000002707e7210 */ /* 0x000fca0007f3e0ff */
[----:B------:R-:W-:Y:S02]  /*41a20*/  IMAD.X R127, R113, 0x1, R0, P1 ;  /* 0x00000001717f7824 */ /* 0x000fe400008e0600 */
[----:B------:R-:W4:Y:S04]  /*41a30*/  LDL.LU.64 R112, [R1+0xea0] ;  /* 0x000ea00001707983 */ /* 0x000f280000300a00 */
[----:B------:R-:W4:Y:S01]  /*41a40*/  LDL.LU.64 R116, [R1+0xe80] ;  /* 0x000e800001747983 */ /* 0x000f220000300a00 */
[----:B---3--:R-:W-:-:S03]  /*41a50*/  IADD3 R124, P1, R108, R2, RZ ;  /* 0x000000026c7c7210 */ /* 0x008fc60007f3e0ff */
[----:B------:R-:W3:Y:S02]  /*41a60*/  LDL.LU.64 R114, [R1+0xe60] ;  /* 0x000e600001727983 */ /* 0x000ee40000300a00 */
[--C-:B------:R-:W-:Y:S01]  /*41a70*/  IMAD.X R125, R109, 0x1, R0.reuse, P1 ;  /* 0x000000016d7d7824 */ /* 0x100fe200008e0600 */
[-C--:B------:R-:W-:Y:S01]  /*41a80*/  IADD3 R122, P1, R106, R2.reuse, RZ ;  /* 0x000000026a7a7210 */ /* 0x080fe20007f3e0ff */
[----:B------:R-:W3:Y:S04]  /*41a90*/  LDL.LU.64 R108, [R1+0xe40] ;  /* 0x000e4000016c7983 */ /* 0x000ee80000300a00 */
[----:B------:R-:W-:Y:S02]  /*41aa0*/  IMAD.X R123, R107, 0x1, R0, P1 ;  /* 0x000000016b7b7824 */ /* 0x000fe400008e0600 */
[----:B------:R-:W3:Y:S04]  /*41ab0*/  LDL.LU.64 R106, [R1+0xe20] ;  /* 0x000e2000016a7983 */ /* 0x000ee80000300a00 */
[----:B------:R-:W3:Y:S01]  /*41ac0*/  LDL.LU.64 R138, [R1+0xe00] ;  /* 0x000e0000018a7983 */ /* 0x000ee20000300a00 */
[----:B------:R-:W-:-:S05]  /*41ad0*/  IADD3 R120, P1, R8, R2, RZ ;  /* 0x0000000208787210 */ /* 0x000fca0007f3e0ff */
[----:B------:R-:W-:Y:S01]  /*41ae0*/  IMAD.X R121, R9, 0x1, R0, P1 ;  /* 0x0000000109797824 */ /* 0x000fe200008e0600 */
[----:B------:R-:W-:-:S05]  /*41af0*/  IADD3 R8, P1, R140, R2, RZ ;  /* 0x000000028c087210 */ /* 0x000fca0007f3e0ff */
[----:B------:R-:W-:Y:S01]  /*41b00*/  IMAD.X R9, R141, 0x1, R0, P1 ;  /* 0x000000018d097824 */ /* 0x000fe200008e0600 */
[----:B--2---:R-:W-:-:S05]  /*41b10*/  IADD3 R7, P1, R118, R2, RZ ;  /* 0x0000000276077210 */ /* 0x004fca0007f3e0ff */
[----:B------:R-:W-:Y:S01]  /*41b20*/  IMAD.X R137, R119, 0x1, R0, P1 ;  /* 0x0000000177897824 */ /* 0x000fe200008e0600 */
[----:B----4-:R-:W-:-:S05]  /*41b30*/  IADD3 R118, P1, R110, R2, RZ ;  /* 0x000000026e767210 */ /* 0x010fca0007f3e0ff */
[----:B------:R-:W-:Y:S01]  /*41b40*/  IMAD.X R119, R111, 0x1, R0, P1 ;  /* 0x000000016f777824 */ /* 0x000fe200008e0600 */
[----:B------:R-:W-:-:S05]  /*41b50*/  IADD3 R110, P1, R112, R2, RZ ;  /* 0x00000002706e7210 */ /* 0x000fca0007f3e0ff */
[----:B------:R-:W-:Y:S01]  /*41b60*/  IMAD.X R111, R113, 0x1, R0, P1 ;  /* 0x00000001716f7824 */ /* 0x000fe200008e0600 */
[----:B------:R-:W-:-:S05]  /*41b70*/  IADD3 R112, P1, R116, R2, RZ ;  /* 0x0000000274707210 */ /* 0x000fca0007f3e0ff */
[----:B------:R-:W-:Y:S01]  /*41b80*/  IMAD.X R113, R117, 0x1, R0, P1 ;  /* 0x0000000175717824 */ /* 0x000fe200008e0600 */
[----:B---3--:R-:W-:-:S05]  /*41b90*/  IADD3 R116, P1, R114, R2, RZ ;  /* 0x0000000272747210 */ /* 0x008fca0007f3e0ff */
        /* <DEDUP_REMOVED lines=9> */
[----:B------:R-:W-:Y:S01]  /*41c30*/  MOV R245, R137 ;  /* 0x0000008900f57202 */ /* 0x000fe20000000f00 */
[----:B------:R-:W-:-:S05]  /*41c40*/  IMAD.MOV.U32 R137, RZ, RZ, R6 ;  /* 0x000000ffff897224 */ /* 0x000fca00078e0006 */
[----:B------:R-:W-:Y:S01]  /*41c50*/  STL.64 [R1+0x1020], R136 ;  /* 0x0010208801007387 */ /* 0x000fe20000100a00 */
        /* <DEDUP_REMOVED lines=27> */
[----:B------:R4:W-:Y:S04]  /*41e10*/  STL.64 [R1+0xe00], R106 ;  /* 0x000e006a01007387 */ /* 0x0009e80000100a00 */
[----:B------:R4:W-:Y:S04]  /*41e20*/  LDGSTS.E [R5+0x12600], desc[UR4][R8.64], P0 ;  /* 0x1260000008057fae */ /* 0x0009e80008121844 */
[----:B------:R4:W-:Y:S04]  /*41e30*/  LDGSTS.E [R5+0x12a00], desc[UR4][R6.64], P0 ;  /* 0x12a0000006057fae */ /* 0x0009e80008121844 */
[----:B------:R-:W-:Y:S04]  /*41e40*/  LDGSTS.E [R5+0x12e00], desc[UR4][R118.64], P0 ;  /* 0x12e0000076057fae */ /* 0x000fe80008121844 */
[----:B-1----:R-:W4:Y:S04]  /*41e50*/  LDL.LU R8, [R1+0x1448] ;  /* 0x0014480001087983 */ /* 0x002f280000300800 */
[----:B--2---:R-:W2:Y:S04]  /*41e60*/  LDL.LU R7, [R1+0x1468] ;  /* 0x0014680001077983 */ /* 0x004ea80000300800 */
[----:B------:R-:W-:Y:S04]  /*41e70*/  LDGSTS.E [R5+0x13200], desc[UR4][R110.64], P0 ;  /* 0x132000006e057fae */ /* 0x000fe80008121844 */
[----:B------:R-:W-:Y:S04]  /*41e80*/  LDGSTS.E [R5+0x13600], desc[UR4][R112.64], P0 ;  /* 0x1360000070057fae */ /* 0x000fe80008121844 */
[----:B------:R-:W-:Y:S04]  /*41e90*/  LDGSTS.E [R5+0x13a00], desc[UR4][R116.64], P0 ;  /* 0x13a0000074057fae */ /* 0x000fe80008121844 */
[----:B---3--:R-:W3:Y:S04]  /*41ea0*/  LDL.LU R111, [R1+0x1444] ;  /* 0x00144400016f7983 */ /* 0x008ee80000300800 */
[----:B------:R-:W3:Y:S04]  /*41eb0*/  LDL.LU R110, [R1+0x1464] ;  /* 0x00146400016e7983 */ /* 0x000ee80000300800 */
[----:B------:R1:W-:Y:S04]  /*41ec0*/  LDGSTS.E [R5+0x13e00], desc[UR4][R114.64], P0 ;  /* 0x13e0000072057fae */ /* 0x0003e80008121844 */
[----:B----4-:R-:W4:Y:S04]  /*41ed0*/  LDL R113, [R1+0x1c14] ;  /* 0x001c140001717983 */ /* 0x010f280000100800 */
[----:B------:R-:W-:Y:S01]  /*41ee0*/  LDGSTS.E [R5+0x14200], desc[UR4][R108.64], P0 ;  /* 0x142000006c057fae */ /* 0x000fe20008121844 */
[----:B------:R-:W-:Y:S01]  /*41ef0*/  IADD3 R150, P1, R236, R2, RZ ;  /* 0x00000002ec967210 */ /* 0x000fe20007f3e0ff */
[----:B------:R-:W-:-:S02]  /*41f00*/  IMAD.MOV.U32 R245, RZ, RZ, R244 ;  /* 0x000000fffff57224 */ /* 0x000fc400078e00f4 */
[----:B------:R-:W-:Y:S04]  /*41f10*/  LDGSTS.E [R5+0x14600], desc[UR4][R106.64], P0 ;  /* 0x146000006a057fae */ /* 0x000fe80008121844 */
[----:B------:R-:W4:Y:S04]  /*41f20*/  LDL.LU R109, [R1+0x1484] ;  /* 0x00148400016d7983 */ /* 0x000f280000300800 */
[----:B------:R-:W4:Y:S04]  /*41f30*/  LDL.LU R6, [R1+0x1488] ;  /* 0x0014880001067983 */ /* 0x000f280000300800 */
[----:B------:R-:W4:Y:S04]  /*41f40*/  LDL.LU R112, [R1+0x14a4] ;  /* 0x0014a40001707983 */ /* 0x000f280000300800 */
[----:B------:R-:W4:Y:S01]  /*41f50*/  LDL.LU R108, [R1+0x14a8] ;  /* 0x0014a800016c7983 */ /* 0x000f220000300800 */
        /* <DEDUP_REMOVED lines=8> */
[--C-:B------:R-:W-:Y:S01]  /*41fe0*/  IMAD.X R220, R221, 0x1, R0.reuse, P1 ;  /* 0x00000001dddc7824 */ /* 0x100fe200008e0600 */
[-C--:B------:R-:W-:Y:S01]  /*41ff0*/  IADD3 R147, P1, R212, R2.reuse, RZ ;  /* 0x00000002d4937210 */ /* 0x080fe20007f3e0ff */
[----:B------:R-:W4:Y:S04]  /*42000*/  LDL.LU R106, [R1+0x14c8] ;  /* 0x0014c800016a7983 */ /* 0x000f280000300800 */
[----:B------:R-:W-:Y:S01]  /*42010*/  IMAD.X R212, R213, 0x1, R0, P1 ;  /* 0x00000001d5d47824 */ /* 0x000fe200008e0600 */
[----:B------:R-:W-:Y:S01]  /*42020*/  IADD3 R146, P1, R204, R2, RZ ;  /* 0x00000002cc927210 */ /* 0x000fe20007f3e0ff */
[----:B------:R-:W-:Y:S01]  /*42030*/  IMAD.MOV.U32 R229, RZ, RZ, R228 ;  /* 0x000000ffffe57224 */ /* 0x000fe200078e00e4 */
[----:B------:R-:W-:Y:S01]  /*42040*/  MOV R236, R150 ;  /* 0x0000009600ec7202 */ /* 0x000fe20000000f00 */
[----:B------:R-:W-:Y:S01]  /*42050*/  IMAD.MOV.U32 R221, RZ, RZ, R220 ;  /* 0x000000ffffdd7224 */ /* 0x000fe200078e00dc */
[----:B------:R-:W4:Y:S01]  /*42060*/  LDL.LU R9, [R1+0x14e4] ;  /* 0x0014e40001097983 */ /* 0x000f220000300800 */
[--C-:B------:R-:W-:Y:S01]  /*42070*/  IMAD.X R204, R205, 0x1, R0.reuse, P1 ;  /* 0x00000001cdcc7824 */ /* 0x100fe200008e0600 */
[-C--:B------:R-:W-:Y:S01]  /*42080*/  IADD3 R145, P1, R196, R2.reuse, RZ ;  /* 0x00000002c4917210 */ /* 0x080fe20007f3e0ff */
[----:B------:R-:W-:Y:S01]  /*42090*/  IMAD.MOV.U32 R228, RZ, RZ, R149 ;  /* 0x000000ffffe47224 */ /* 0x000fe200078e0095 */
[----:B------:R-:W-:Y:S03]  /*420a0*/  LDGSTS.E [R5+0x14e00], desc[UR4][R236.64], P0 ;  /* 0x14e00000ec057fae */ /* 0x000fe60008121844 */
[----:B------:R-:W-:Y:S01]  /*420b0*/  IMAD.X R196, R197, 0x1, R0, P1 ;  /* 0x00000001c5c47824 */ /* 0x000fe200008e0600 */
        /* <DEDUP_REMOVED lines=17> */
[----:B------:R-:W-:-:S04]  /*421d0*/  IMAD.MOV.U32 R212, RZ, RZ, R147 ;  /* 0x000000ffffd47224 */ /* 0x000fc800078e0093 */
[----:B------:R-:W-:Y:S01]  /*421e0*/  IMAD.X R12, R13, 0x1, R0, P1 ;  /* 0x000000010d0c7824 */ /* 0x000fe200008e0600 */
[----:B------:R-:W-:Y:S01]  /*421f0*/  LDGSTS.E [R5+0x15a00], desc[UR4][R212.64], P0 ;  /* 0x15a00000d4057fae */ /* 0x000fe20008121844 */
[----:B------:R-:W-:Y:S02]  /*42200*/  IMAD.MOV.U32 R205, RZ, RZ, R204 ;  /* 0x000000ffffcd7224 */ /* 0x000fe400078e00cc */
[----:B------:R-:W-:Y:S02]  /*42210*/  IMAD.MOV.U32 R204, RZ, RZ, R146 ;  /* 0x000000ffffcc7224 */ /* 0x000fe400078e0092 */
        /* <DEDUP_REMOVED lines=15> */
[----:B------:R-:W-:Y:S01]  /*42310*/  IMAD.MOV.U32 R157, RZ, RZ, R156 ;  /* 0x000000ffff9d7224 */ /* 0x000fe200078e009c */
[----:B------:R-:W-:Y:S01]  /*42320*/  MOV R156, R140 ;  /* 0x0000008c009c7202 */ /* 0x000fe20000000f00 */
[----:B------:R-:W-:Y:S01]  /*42330*/  IMAD.MOV.U32 R21, RZ, RZ, R20 ;  /* 0x000000ffff157224 */ /* 0x000fe200078e0014 */
[----:B------:R-:W-:Y:S01]  /*42340*/  LDGSTS.E [R5+0x17200], desc[UR4][R164.64], P0 ;  /* 0x17200000a4057fae */ /* 0x000fe20008121844 */
[----:B------:R-:W-:Y:S02]  /*42350*/  IMAD.MOV.U32 R20, RZ, RZ, R139 ;  /* 0x000000ffff147224 */ /* 0x000fe400078e008b */
[----:B------:R-:W-:Y:S01]  /*42360*/  IMAD.MOV.U32 R13, RZ, RZ, R12 ;  /* 0x000000ffff0d7224 */ /* 0x000fe200078e000c */
[----:B------:R-:W-:Y:S01]  /*42370*/  LDGSTS.E [R5+0x17600], desc[UR4][R156.64], P0 ;  /* 0x176000009c057fae */ /* 0x000fe20008121844 */
[----:B------:R-:W-:-:S03]  /*42380*/  IMAD.MOV.U32 R12, RZ, RZ, R138 ;  /* 0x000000ffff0c7224 */ /* 0x000fc600078e008a */
[----:B------:R-:W-:Y:S04]  /*42390*/  LDGSTS.E [R5+0x17a00], desc[UR4][R20.64], P0 ;  /* 0x17a0000014057fae */ /* 0x000fe80008121844 */
[----:B------:R4:W-:Y:S01]  /*423a0*/  LDGSTS.E [R5+0x17e00], desc[UR4][R12.64], P0 ;  /* 0x17e000000c057fae */ /* 0x0009e20008121844 */
[-C--:B------:R-:W-:Y:S02]  /*423b0*/  IADD3 R8, P1, R8, R2.reuse, RZ ;  /* 0x0000000208087210 */ /* 0x080fe40007f3e0ff */
[----:B--2---:R-:W-:-:S03]  /*423c0*/  IADD3 R7, P2, R7, R2, RZ ;  /* 0x0000000207077210 */ /* 0x004fc60007f5e0ff */
[----:B------:R2:W-:Y:S01]  /*423d0*/  STL [R1+0x1448], R8 ;  /* 0x0014480801007387 */ /* 0x0005e20000100800 */
[----:B-1----:R-:W-:Y:S02]  /*423e0*/  IMAD.MOV.U32 R114, RZ, RZ, R8 ;  /* 0x000000ffff727224 */ /* 0x002fe400078e0008 */
[--C-:B---3--:R-:W-:Y:S02]  /*423f0*/  IMAD.X R111, R111, 0x1, R0.reuse, P1 ;  /* 0x000000016f6f7824 */ /* 0x108fe400008e0600 */
[----:B------:R-:W-:-:S03]  /*42400*/  IMAD.X R110, R110, 0x1, R0, P2 ;  /* 0x000000016e6e7824 */ /* 0x000fc600010e0600 */
[----:B------:R1:W-:Y:S04]  /*42410*/  STL [R1+0x1444], R111 ;  /* 0x0014446f01007387 */ /* 0x0003e80000100800 */
[----:B------:R3:W-:Y:S04]  /*42420*/  STL [R1+0x1468], R7 ;  /* 0x0014680701007387 */ /* 0x0007e80000100800 */
[----:B------:R3:W-:Y:S04]  /*42430*/  STL [R1+0x1464], R110 ;  /* 0x0014646e01007387 */ /* 0x0007e80000100800 */
[----:B--2---:R-:W2:Y:S01]  /*42440*/  LDL.LU R8, [R1+0x14e8] ;  /* 0x0014e80001087983 */ /* 0x004ea20000300800 */
[----:B----4-:R-:W-:-:S02]  /*42450*/  VIADD R5, R113, UR8 ;  /* 0x0000000871057c36 */ /* 0x010fc40008000000 */
[----:B------:R-:W-:Y:S02]  /*42460*/  IMAD.MOV.U32 R115, RZ, RZ, R111 ;  /* 0x000000ffff737224 */ /* 0x000fe400078e006f */
[----:B-1----:R-:W4:Y:S04]  /*42470*/  LDL.LU R111, [R1+0x1504] ;  /* 0x00150400016f7983 */ /* 0x002f280000300800 */
[----:B------:R1:W-:Y:S01]  /*42480*/  LDGSTS.E [R5+0x300], desc[UR4][R114.64], P0 ;  /* 0x0030000072057fae */ /* 0x0003e20008121844 */
[----:B------:R-:W-:-:S05]  /*42490*/  IADD3 R6, P1, R6, R2, RZ ;  /* 0x0000000206067210 */ /* 0x000fca0007f3e0ff */
[----:B------:R-:W-:Y:S02]  /*424a0*/  IMAD.X R109, R109, 0x1, R0, P1 ;  /* 0x000000016d6d7824 */ /* 0x000fe400008e0600 */
[----:B-1----:R-:W-:Y:S01]  /*424b0*/  IMAD.MOV.U32 R114, RZ, RZ, R7 ;  /* 0x000000ffff727224 */ /* 0x002fe200078e0007 */
[----:B------:R-:W-:Y:S01]  /*424c0*/  IADD3 R108, P2, R108, R2, RZ ;  /* 0x000000026c6c7210 */ /* 0x000fe20007f5e0ff */
[----:B------:R-:W-:Y:S01]  /*424d0*/  IMAD.MOV.U32 R115, RZ, RZ, R110 ;  /* 0x000000ffff737224 */ /* 0x000fe200078e006e */
[----:B---3--:R-:W3:Y:S04]  /*424e0*/  LDL.LU R7, [R1+0x1508] ;  /* 0x0015080001077983 */ /* 0x008ee80000300800 */
[----:B------:R-:W4:Y:S04]  /*424f0*/  LDL.LU R110, [R1+0x1524] ;  /* 0x00152400016e7983 */ /* 0x000f280000300800 */
[----:B------:R1:W-:Y:S04]  /*42500*/  STL [R1+0x1488], R6 ;  /* 0x0014880601007387 */ /* 0x0003e80000100800 */
[----:B------:R1:W-:Y:S04]  /*42510*/  LDGSTS.E [R5+0x700], desc[UR4][R114.64], P0 ;  /* 0x0070000072057fae */ /* 0x0003e80008121844 */
[----:B------:R1:W-:Y:S04]  /*42520*/  STL [R1+0x1484], R109 ;  /* 0x0014846d01007387 */ /* 0x0003e80000100800 */
[----:B------:R-:W-:Y:S01]  /*42530*/  STL [R1+0x14a8], R108 ;  /* 0x0014a86c01007387 */ /* 0x000fe20000100800 */
[----:B-1----:R-:W-:-:S03]  /*42540*/  IMAD.MOV.U32 R114, RZ, RZ, R6 ;  /* 0x000000ffff727224 */ /* 0x002fc600078e0006 */
[----:B------:R-:W4:Y:S01]  /*42550*/  LDL.LU R6, [R1+0x1528] ;  /* 0x0015280001067983 */ /* 0x000f220000300800 */
[----:B------:R-:W-:Y:S01]  /*42560*/  IMAD.X R112, R112, 0x1, R0, P2 ;  /* 0x0000000170707824 */ /* 0x000fe200010e0600 */
[----:B------:R-:W-:Y:S01]  /*42570*/  IADD3 R106, P1, R106, R2, RZ ;  /* 0x000000026a6a7210 */ /* 0x000fe20007f3e0ff */
[----:B------:R-:W-:Y:S02]  /*42580*/  IMAD.MOV.U32 R115, RZ, RZ, R109 ;  /* 0x000000ffff737224 */ /* 0x000fe400078e006d */
[----:B------:R-:W-:Y:S01]  /*42590*/  IMAD.MOV.U32 R113, RZ, RZ, R112 ;  /* 0x000000ffff717224 */ /* 0x000fe200078e0070 */
[----:B------:R1:W-:Y:S01]  /*425a0*/  STL [R1+0x14a4], R112 ;  /* 0x0014a47001007387 */ /* 0x0003e20000100800 */
[----:B------:R-:W-:-:S03]  /*425b0*/  IMAD.X R107, R107, 0x1, R0, P1 ;  /* 0x000000016b6b7824 */ /* 0x000fc600008e0600 */
[----:B------:R-:W4:Y:S04]  /*425c0*/  LDL.LU R109, [R1+0x1544] ;  /* 0x00154400016d7983 */ /* 0x000f280000300800 */
[----:B------:R-:W-:Y:S01]  /*425d0*/  LDGSTS.E [R5+0xb00], desc[UR4][R114.64], P0 ;  /* 0x00b0000072057fae */ /* 0x000fe20008121844 */
[----:B-1----:R-:W-:-:S03]  /*425e0*/  IMAD.MOV.U32 R112, RZ, RZ, R108 ;  /* 0x000000ffff707224 */ /* 0x002fc600078e006c */
[----:B------:R-:W4:Y:S04]  /*425f0*/  LDL.LU R108, [R1+0x1548] ;  /* 0x00154800016c7983 */ /* 0x000f280000300800 */
[----:B------:R-:W-:Y:S04]  /*42600*/  STL [R1+0x14c8], R106 ;  /* 0x0014c86a01007387 */ /* 0x000fe80000100800 */
[----:B------:R1:W-:Y:S04]  /*42610*/  LDGSTS.E [R5+0xf00], desc[UR4][R112.64], P0 ;  /* 0x00f0000070057fae */ /* 0x0003e80008121844 */
[----:B------:R2:W-:Y:S01]  /*42620*/  STL [R1+0x14c4], R107 ;  /* 0x0014c46b01007387 */ /* 0x0005e20000100800 */
[----:B-1----:R-:W-:Y:S01]  /*42630*/  IMAD.MOV.U32 R113, RZ, RZ, R107 ;  /* 0x000000ffff717224 */ /* 0x002fe200078e006b */
[----:B------:R-:W-:-:S05]  /*42640*/  MOV R112, R106 ;  /* 0x0000006a00707202 */ /* 0x000fca0000000f00 */
[----:B------:R1:W-:Y:S01]  /*42650*/  LDGSTS.E [R5+0x1300], desc[UR4][R112.64], P0 ;  /* 0x0130000070057fae */ /* 0x0003e20008121844 */
[----:B--2---:R-:W-:-:S05]  /*42660*/  IADD3 R8, P2, R8, R2, RZ ;  /* 0x0000000208087210 */ /* 0x004fca0007f5e0ff */
[----:B------:R-:W-:Y:S01]  /*42670*/  IMAD.X R9, R9, 0x1, R0, P2 ;  /* 0x0000000109097824 */ /* 0x000fe200010e0600 */
[----:B------:R-:W-:Y:S04]  /*42680*/  STL [R1+0x14e8], R8 ;  /* 0x0014e80801007387 */ /* 0x000fe80000100800 */
[----:B------:R-:W2:Y:S04]  /*42690*/  LDL.LU R107, [R1+0x1564] ;  /* 0x00156400016b7983 */ /* 0x000ea80000300800 */
[----:B------:R3:W-:Y:S04]  /*426a0*/  STL [R1+0x14e4], R9 ;  /* 0x0014e40901007387 */ /* 0x0007e80000100800 */
[----:B------:R-:W2:Y:S01]  /*426b0*/  LDL.LU R106, [R1+0x1568] ;  /* 0x00156800016a7983 */ /* 0x000ea20000300800 */
[----:B-1----:R-:W-:Y:S01]  /*426c0*/  IMAD.MOV.U32 R112, RZ, RZ, R8 ;  /* 0x000000ffff707224 */ /* 0x002fe200078e0008 */
[----:B---3--:R-:W-:Y:S01]  /*426d0*/  IADD3 R7, P1, R7, R2, RZ ;  /* 0x0000000207077210 */ /* 0x008fe20007f3e0ff */
[----:B------:R-:W-:-:S02]  /*426e0*/  IMAD.MOV.U32 R113, RZ, RZ, R9 ;  /* 0x000000ffff717224 */ /* 0x000fc400078e0009 */
[----:B------:R-:W3:Y:S02]  /*426f0*/  LDL.LU R9, [R1+0x1584] ;  /* 0x0015840001097983 */ /* 0x000ee40000300800 */
[----:B----4-:R-:W-:Y:S02]  /*42700*/  IMAD.X R111, R111, 0x1, R0, P1 ;  /* 0x000000016f6f7824 */ /* 0x010fe400008e0600 */
        /* <DEDUP_REMOVED lines=9> */
[----:B------:R-:W3:Y:S04]  /*427a0*/  LDL.LU R111, [R1+0x15a4] ;  /* 0x0015a400016f7983 */ /* 0x000ee80000300800 */
[----:B------:R1:W-:Y:S04]  /*427b0*/  STL [R1+0x1524], R110 ;  /* 0x0015246e01007387 */ /* 0x0003e80000100800 */
[----:B------:R-:W3:Y:S01]  /*427c0*/  LDL.LU R7, [R1+0x15a8] ;  /* 0x0015a80001077983 */ /* 0x000ee20000300800 */
[----:B------:R-:W-:-:S03]  /*427d0*/  IADD3 R108, P1, R108, R2, RZ ;  /* 0x000000026c6c7210 */ /* 0x000fc60007f3e0ff */
[----:B------:R1:W-:Y:S02]  /*427e0*/  LDGSTS.E [R5+0x1b00], desc[UR4][R112.64], P0 ;  /* 0x01b0000070057fae */ /* 0x0003e40008121844 */
[----:B------:R-:W-:Y:S02]  /*427f0*/  IMAD.X R109, R109, 0x1, R0, P1 ;  /* 0x000000016d6d7824 */ /* 0x000fe400008e0600 */
[----:B------:R-:W-:Y:S02]  /*42800*/  IMAD.MOV.U32 R114, RZ, RZ, R108 ;  /* 0x000000ffff727224 */ /* 0x000fe400078e006c */
[----:B-1----:R-:W-:Y:S02]  /*42810*/  IMAD.MOV.U32 R112, RZ, RZ, R6 ;  /* 0x000000ffff707224 */ /* 0x002fe400078e0006 */
[----:B------:R-:W-:Y:S02]  /*42820*/  IMAD.MOV.U32 R113, RZ, RZ, R110 ;  /* 0x000000ffff717224 */ /* 0x000fe400078e006e */
[----:B------:R-:W3:Y:S04]  /*42830*/  LDL.LU R110, [R1+0x15c4] ;  /* 0x0015c400016e7983 */ /* 0x000ee80000300800 */
[----:B------:R-:W3:Y:S04]  /*42840*/  LDL.LU R6, [R1+0x15c8] ;  /* 0x0015c80001067983 */ /* 0x000ee80000300800 */
[----:B------:R-:W-:Y:S01]  /*42850*/  STL [R1+0x1548], R108 ;  /* 0x0015486c01007387 */ /* 0x000fe20000100800 */
[----:B------:R-:W-:-:S03]  /*42860*/  IMAD.MOV.U32 R115, RZ, RZ, R109 ;  /* 0x000000ffff737224 */ /* 0x000fc600078e006d */
        /* <DEDUP_REMOVED lines=8> */
[----:B----4-:R-:W-:-:S03]  /*428f0*/  IADD3 R8, P1, R8, R2, RZ ;  /* 0x0000000208087210 */ /* 0x010fc60007f3e0ff */
[----:B-1----:R-:W4:Y:S01]  /*42900*/  LDL.LU R109, [R1+0x15e8] ;  /* 0x0015e800016d7983 */ /* 0x002f220000300800 */
[----:B------:R-:W-:Y:S02]  /*42910*/  IMAD.MOV.U32 R114, RZ, RZ, R106 ;  /* 0x000000ffff727224 */ /* 0x000fe400078e006a */
[----:B------:R-:W-:Y:S01]  /*42920*/  IMAD.MOV.U32 R115, RZ, RZ, R107 ;  /* 0x000000ffff737224 */ /* 0x000fe200078e006b */
[----:B------:R-:W2:Y:S01]  /*42930*/  LDL.LU R108, [R1+0x1604] ;  /* 0x00160400016c7983 */ /* 0x000ea20000300800 */
[----:B---3--:R-:W-:-:S03]  /*42940*/  IMAD.X R9, R9, 0x1, R0, P1 ;  /* 0x0000000109097824 */ /* 0x008fc600008e0600 */
[----:B------:R-:W3:Y:S04]  /*42950*/  LDL.LU R107, [R1+0x1608] ;  /* 0x00160800016b7983 */ /* 0x000ee80000300800 */
[----:B------:R-:W3:Y:S04]  /*42960*/  LDL.LU R106, [R1+0x1624] ;  /* 0x00162400016a7983 */ /* 0x000ee80000300800 */
[----:B------:R-:W-:Y:S04]  /*42970*/  STL [R1+0x1588], R8 ;  /* 0x0015880801007387 */ /* 0x000fe80000100800 */
[----:B------:R1:W-:Y:S04]  /*42980*/  LDGSTS.E [R5+0x2700], desc[UR4][R114.64], P0 ;  /* 0x0270000072057fae */ /* 0x0003e80008121844 */
[----:B------:R1:W-:Y:S01]  /*42990*/  STL [R1+0x1584], R9 ;  /* 0x0015840901007387 */ /* 0x0003e20000100800 */
[----:B------:R-:W-:Y:S01]  /*429a0*/  IADD3 R7, P2, R7, R2, RZ ;  /* 0x0000000207077210 */ /* 0x000fe20007f5e0ff */
[----:B-1----:R-:W-:-:S04]  /*429b0*/  IMAD.MOV.U32 R115, RZ, RZ, R9 ;  /* 0x000000ffff737224 */ /* 0x002fc800078e0009 */
[----:B------:R1:W-:Y:S04]  /*429c0*/  STL [R1+0x15a8], R7 ;  /* 0x0015a80701007387 */ /* 0x0003e80000100800 */
[----:B------:R-:W3:Y:S01]  /*429d0*/  LDL.LU R9, [R1+0x1628] ;  /* 0x0016280001097983 */ /* 0x000ee20000300800 */
[----:B------:R-:W-:Y:S02]  /*429e0*/  IMAD.MOV.U32 R114, RZ, RZ, R8 ;  /* 0x000000ffff727224 */ /* 0x000fe400078e0008 */
[----:B------:R-:W-:-:S03]  /*429f0*/  IMAD.X R111, R111, 0x1, R0, P2 ;  /* 0x000000016f6f7824 */ /* 0x000fc600010e0600 */
[----:B------:R1:W-:Y:S04]  /*42a00*/  LDGSTS.E [R5+0x2b00], desc[UR4][R114.64], P0 ;  /* 0x02b0000072057fae */ /* 0x0003e80008121844 */
[----:B------:R1:W-:Y:S04]  /*42a10*/  STL [R1+0x15a4], R111 ;  /* 0x0015a46f01007387 */ /* 0x0003e80000100800 */
[----:B------:R-:W3:Y:S01]  /*42a20*/  LDL.LU R8, [R1+0x1644] ;  /* 0x0016440001087983 */ /* 0x000ee20000300800 */
[----:B------:R-:W-:Y:S02]  /*42a30*/  IADD3 R6, P1, R6, R2, RZ ;  /* 0x0000000206067210 */ /* 0x000fe40007f3e0ff */
[----:B-1----:R-:W-:Y:S01]  /*42a40*/  MOV R114, R7 ;  /* 0x0000000700727202 */ /* 0x002fe20000000f00 */
[----:B------:R-:W-:Y:S01]  /*42a50*/  IMAD.MOV.U32 R115, RZ, RZ, R111 ;  /* 0x000000ffff737224 */ /* 0x000fe200078e006f */
[----:B------:R-:W3:Y:S01]  /*42a60*/  LDL.LU R7, [R1+0x1648] ;  /* 0x0016480001077983 */ /* 0x000ee20000300800 */
[----:B------:R-:W-:-:S03]  /*42a70*/  IMAD.X R110, R110, 0x1, R0, P1 ;  /* 0x000000016e6e7824 */ /* 0x000fc600008e0600 */
[----:B------:R-:W3:Y:S04]  /*42a80*/  LDL.LU R111, [R1+0x1664] ;  /* 0x00166400016f7983 */ /* 0x000ee80000300800 */
[----:B------:R1:W-:Y:S04]  /*42a90*/  STL [R1+0x15c8], R6 ;  /* 0x0015c80601007387 */ /* 0x0003e80000100800 */
[----:B------:R1:W-:Y:S04]  /*42aa0*/  LDGSTS.E [R5+0x2f00], desc[UR4][R114.64], P0 ;  /* 0x02f0000072057fae */ /* 0x0003e80008121844 */
[----:B------:R3:W-:Y:S01]  /*42ab0*/  STL [R1+0x15c4], R110 ;  /* 0x0015c46e01007387 */ /* 0x0007e20000100800 */
[----:B-1----:R-:W-:-:S02]  /*42ac0*/  IMAD.MOV.U32 R114, RZ, RZ, R6 ;  /* 0x000000ffff727224 */ /* 0x002fc400078e0006 */
[----:B------:R-:W-:-:S05]  /*42ad0*/  IMAD.MOV.U32 R115, RZ, RZ, R110 ;  /* 0x000000ffff737224 */ /* 0x000fca00078e006e */
[----:B------:R-:W-:Y:S01]  /*42ae0*/  LDGSTS.E [R5+0x3300], desc[UR4][R114.64], P0 ;  /* 0x0330000072057fae */ /* 0x000fe20008121844 */
[----:B----4-:R-:W-:-:S05]  /*42af0*/  IADD3 R109, P2, R109, R2, RZ ;  /* 0x000000026d6d7210 */ /* 0x010fca0007f5e0ff */
[----:B------:R-:W-:Y:S01]  /*42b00*/  STL [R1+0x15e8], R109 ;  /* 0x0015e86d01007387 */ /* 0x000fe20000100800 */
[----:B--2---:R-:W-:-:S03]  /*42b10*/  IMAD.X R112, R112, 0x1, R0, P2 ;  /* 0x0000000170707824 */ /* 0x004fc600010e0600 */
[----:B------:R-:W2:Y:S01]  /*42b20*/  LDL.LU R6, [R1+0x1668] ;  /* 0x0016680001067983 */ /* 0x000ea20000300800 */
[----:B---3--:R-:W-:Y:S01]  /*42b30*/  IADD3 R107, P1, R107, R2, RZ ;  /* 0x000000026b6b7210 */ /* 0x008fe20007f3e0ff */
[----:B------:R-:W-:Y:S02]  /*42b40*/  IMAD.MOV.U32 R113, RZ, RZ, R112 ;  /* 0x000000ffff717224 */ /* 0x000fe400078e0070 */
[----:B------:R1:W-:Y:S02]  /*42b50*/  STL [R1+0x15e4], R112 ;  /* 0x0015e47001007387 */ /* 0x0003e40000100800 */
[----:B------:R-:W-:Y:S02]  /*42b60*/  IMAD.X R108, R108, 0x1, R0, P1 ;  /* 0x000000016c6c7824 */ /* 0x000fe400008e0600 */
[----:B------:R-:W3:Y:S01]  /*42b70*/  LDL.LU R110, [R1+0x1684] ;  /* 0x00168400016e7983 */ /* 0x000ee20000300800 */
[----:B-1----:R-:W-:-:S03]  /*42b80*/  IMAD.MOV.U32 R112, RZ, RZ, R109 ;  /* 0x000000ffff707224 */ /* 0x002fc600078e006d */
[----:B------:R-:W4:Y:S04]  /*42b90*/  LDL.LU R109, [R1+0x1688] ;  /* 0x00168800016d7983 */ /* 0x000f280000300800 */
[----:B------:R-:W-:Y:S04]  /*42ba0*/  STL [R1+0x1608], R107 ;  /* 0x0016086b01007387 */ /* 0x000fe80000100800 */
[----:B------:R1:W-:Y:S01]  /*42bb0*/  LDGSTS.E [R5+0x3700], desc[UR4][R112.64], P0 ;  /* 0x0370000070057fae */ /* 0x0003e20008121844 */
[----:B------:R-:W-:-:S03]  /*42bc0*/  IADD3 R9, P2, R9, R2, RZ ;  /* 0x0000000209097210 */ /* 0x000fc60007f5e0ff */
[----:B------:R1:W-:Y:S02]  /*42bd0*/  STL [R1+0x1604], R108 ;  /* 0x0016046c01007387 */ /* 0x0003e40000100800 */
[----:B------:R-:W-:Y:S02]  /*42be0*/  IMAD.X R106, R106, 0x1, R0, P2 ;  /* 0x000000016a6a7824 */ /* 0x000fe400010e0600 */
[----:B------:R-:W-:Y:S01]  /*42bf0*/  STL [R1+0x1628], R9 ;  /* 0x0016280901007387 */ /* 0x000fe20000100800 */
[----:B-1----:R-:W-:Y:S02]  /*42c00*/  IMAD.MOV.U32 R113, RZ, RZ, R108 ;  /* 0x000000ffff717224 */ /* 0x002fe400078e006c */
[----:B------:R-:W-:Y:S01]  /*42c10*/  IMAD.MOV.U32 R112, RZ, RZ, R107 ;  /* 0x000000ffff707224 */ /* 0x000fe200078e006b */
[----:B------:R-:W3:Y:S04]  /*42c20*/  LDL.LU R108, [R1+0x16a4] ;  /* 0x0016a400016c7983 */ /* 0x000ee80000300800 */
[----:B------:R1:W-:Y:S04]  /*42c30*/  STL [R1+0x1624], R106 ;  /* 0x0016246a01007387 */ /* 0x0003e80000100800 */
[----:B------:R-:W3:Y:S01]  /*42c40*/  LDL.LU R107, [R1+0x16a8] ;  /* 0x0016a800016b7983 */ /* 0x000ee20000300800 */
[----:B------:R-:W-:-:S03]  /*42c50*/  IADD3 R7, P1, R7, R2, RZ ;  /* 0x0000000207077210 */ /* 0x000fc60007f3e0ff */
[----:B------:R1:W-:Y:S02]  /*42c60*/  LDGSTS.E [R5+0x3b00], desc[UR4][R112.64], P0 ;  /* 0x03b0000070057fae */ /* 0x0003e40008121844 */
[----:B------:R-:W-:Y:S02]  /*42c70*/  IMAD.X R8, R8, 0x1, R0, P1 ;  /* 0x0000000108087824 */ /* 0x000fe400008e0600 */
[----:B-1----:R-:W-:Y:S02]  /*42c80*/  IMAD.MOV.U32 R112, RZ, RZ, R9 ;  /* 0x000000ffff707224 */ /* 0x002fe400078e0009 */
[----:B------:R-:W-:Y:S02]  /*42c90*/  IMAD.MOV.U32 R113, RZ, RZ, R106 ;  /* 0x000000ffff717224 */ /* 0x000fe400078e006a */
[----:B------:R-:W3:Y:S04]  /*42ca0*/  LDL.LU R106, [R1+0x16c4] ;  /* 0x0016c400016a7983 */ /* 0x000ee80000300800 */
[----:B------:R-:W3:Y:S04]  /*42cb0*/  LDL.LU R9, [R1+0x16c8] ;  /* 0x0016c80001097983 */ /* 0x000ee80000300800 */
        /* <DEDUP_REMOVED lines=12> */
[----:B----4-:R-:W-:Y:S01]  /*42d80*/  IADD3 R109, P1, R109, R2, RZ ;  /* 0x000000026d6d7210 */ /* 0x010fe20007f3e0ff */
[----:B-1----:R-:W-:-:S02]  /*42d90*/  IMAD.MOV.U32 R112, RZ, RZ, R6 ;  /* 0x000000ffff707224 */ /* 0x002fc400078e0006 */
[----:B------:R-:W-:Y:S01]  /*42da0*/  IMAD.MOV.U32 R113, RZ, RZ, R111 ;  /* 0x000000ffff717224 */ /* 0x000fe200078e006f */
[----:B---3--:R-:W-:Y:S01]  /*42db0*/  IADD3.X R110, R110, R0, RZ, P1, !PT ;  /* 0x000000006e6e7210 */ /* 0x008fe20000ffe4ff */
[----:B------:R-:W3:Y:S04]  /*42dc0*/  LDL.LU R111, [R1+0x1704] ;  /* 0x00170400016f7983 */ /* 0x000ee80000300800 */
[----:B------:R-:W4:Y:S04]  /*42dd0*/  LDL.LU R6, [R1+0x1708] ;  /* 0x0017080001067983 */ /* 0x000f280000300800 */
[----:B------:R-:W-:Y:S01]  /*42de0*/  STL [R1+0x1688], R109 ;  /* 0x0016886d01007387 */ /* 0x000fe20000100800 */
[----:B------:R-:W-:-:S03]  /*42df0*/  IMAD.MOV.U32 R115, RZ, RZ, R110 ;  /* 0x000000ffff737224 */ /* 0x000fc600078e006e */
[----:B------:R1:W-:Y:S04]  /*42e00*/  STL [R1+0x1684], R110 ;  /* 0x0016846e01007387 */ /* 0x0003e80000100800 */
[----:B------:R-:W-:Y:S01]  /*42e10*/  LDGSTS.E [R5+0x4700], desc[UR4][R112.64], P0 ;  /* 0x0470000070057fae */ /* 0x000fe20008121844 */
[----:B------:R-:W-:-:S05]  /*42e20*/  IADD3 R107, P2, R107, R2, RZ ;  /* 0x000000026b6b7210 */ /* 0x000fca0007f5e0ff */
[----:B------:R-:W-:Y:S01]  /*42e30*/  IMAD.X R108, R108, 0x1, R0, P2 ;  /* 0x000000016c6c7824 */ /* 0x000fe200010e0600 */
[----:B------:R-:W-:Y:S04]  /*42e40*/  STL [R1+0x16a8], R107 ;  /* 0x0016a86b01007387 */ /* 0x000fe80000100800 */
[----:B------:R-:W3:Y:S04]  /*42e50*/  LDL.LU R112, [R1+0x1724] ;  /* 0x0017240001707983 */ /* 0x000ee80000300800 */
[----:B------:R1:W-:Y:S04]  /*42e60*/  STL [R1+0x16a4], R108 ;  /* 0x0016a46c01007387 */ /* 0x0003e80000100800 */
[----:B-1----:R-:W3:Y:S01]  /*42e70*/  LDL.LU R110, [R1+0x1728] ;  /* 0x00172800016e7983 */ /* 0x002ee20000300800 */
[----:B------:R-:W-:-:S03]  /*42e80*/  IMAD.MOV.U32 R114, RZ, RZ, R109 ;  /* 0x000000ffff727224 */ /* 0x000fc600078e006d */
        /* <DEDUP_REMOVED lines=18> */
[----:B----4-:R-:W-:Y:S01]  /*42fb0*/  IADD3 R6, P1, R6, R2, RZ ;  /* 0x0000000206067210 */ /* 0x010fe20007f3e0ff */
[----:B-1----:R-:W-:Y:S02]  /*42fc0*/  IMAD.MOV.U32 R114, RZ, RZ, R7 ;  /* 0x000000ffff727224 */ /* 0x002fe400078e0007 */
[----:B------:R-:W-:Y:S01]  /*42fd0*/  IMAD.MOV.U32 R115, RZ, RZ, R8 ;  /* 0x000000ffff737224 */ /* 0x000fe200078e0008 */
[----:B------:R1:W-:Y:S01]  /*42fe0*/  STL [R1+0x16e4], R8 ;  /* 0x0016e40801007387 */ /* 0x0003e20000100800 */
[----:B---3--:R-:W-:-:S03]  /*42ff0*/  IMAD.X R111, R111, 0x1, R0, P1 ;  /* 0x000000016f6f7824 */ /* 0x008fc600008e0600 */
        /* <DEDUP_REMOVED lines=11> */
[----:B------:R-:W-:Y:S02]  /*430b0*/  IMAD.MOV.U32 R115, RZ, RZ, R111 ;  /* 0x000000ffff737224 */ /* 0x000fe400078e006f */
[----:B------:R-:W-:Y:S01]  /*430c0*/  IMAD.MOV.U32 R113, RZ, RZ, R112 ;  /* 0x000000ffff717224 */ /* 0x000fe200078e0070 */
[----:B------:R1:W-:Y:S04]  /*430d0*/  STL [R1+0x1724], R112 ;  /* 0x0017247001007387 */ /* 0x0003e80000100800 */
[----:B----4-:R-:W4:Y:S04]  /*430e0*/  LDL.LU R111, [R1+0x17c4] ;  /* 0x0017c400016f7983 */ /* 0x010f280000300800 */
[----:B------:R-:W-:Y:S01]  /*430f0*/  LDGSTS.E [R5+0x5b00], desc[UR4][R114.64], P0 ;  /* 0x05b0000072057fae */ /* 0x000fe20008121844 */
[----:B------:R-:W-:Y:S01]  /*43100*/  IADD3 R108, P1, R108, R2, RZ ;  /* 0x000000026c6c7210 */ /* 0x000fe20007f3e0ff */
[----:B-1----:R-:W-:-:S02]  /*43110*/  IMAD.MOV.U32 R112, RZ, RZ, R110 ;  /* 0x000000ffff707224 */ /* 0x002fc400078e006e */
[----:B------:R-:W4:Y:S02]  /*43120*/  LDL.LU R110, [R1+0x17c8] ;  /* 0x0017c800016e7983 */ /* 0x000f240000300800 */
[----:B------:R-:W-:Y:S02]  /*43130*/  IMAD.X R109, R109, 0x1, R0, P1 ;  /* 0x000000016d6d7824 */ /* 0x000fe400008e0600 */
        /* <DEDUP_REMOVED lines=29> */
[----:B----4-:R-:W-:-:S03]  /*43310*/  IADD3 R110, P1, R110, R2, RZ ;  /* 0x000000026e6e7210 */ /* 0x010fc60007f3e0ff */
[----:B------:R4:W-:Y:S02]  /*43320*/  LDGSTS.E [R5+0x6b00], desc[UR4][R112.64], P0 ;  /* 0x06b0000070057fae */ /* 0x0009e40008121844 */
[----:B------:R-:W-:Y:S02]  /*43330*/  IMAD.X R111, R111, 0x1, R0, P1 ;  /* 0x000000016f6f7824 */ /* 0x000fe400008e0600 */
[----:B----4-:R-:W-:Y:S02]  /*43340*/  IMAD.MOV.U32 R112, RZ, RZ, R6 ;  /* 0x000000ffff707224 */ /* 0x010fe400078e0006 */
[----:B------:R-:W-:Y:S02]  /*43350*/  IMAD.MOV.U32 R113, RZ, RZ, R7 ;  /* 0x000000ffff717224 */ /* 0x000fe400078e0007 */
[----:B-1----:R-:W4:Y:S04]  /*43360*/  LDL.LU.64 R6, [R1+0x1018] ;  /* 0x0010180001067983 */ /* 0x002f280000300a00 */
        /* <DEDUP_REMOVED lines=16> */
[----:B------:R2:W-:Y:S01]  /*43470*/  LDGSTS.E [R5+0x7b00], desc[UR4][R106.64], P0 ;  /* 0x07b000006a057fae */ /* 0x0005e20008121844 */
[----:B------:R-:W-:-:S05]  /*43480*/  IADD3 R8, P2, R8, R2, RZ ;  /* 0x0000000208087210 */ /* 0x000fca0007f5e0ff */
[----:B------:R-:W-:Y:S01]  /*43490*/  IMAD.X R9, R9, 0x1, R0, P2 ;  /* 0x0000000109097824 */ /* 0x000fe200010e0600 */
[----:B------:R-:W-:Y:S04]  /*434a0*/  STL [R1+0x1828], R8 ;  /* 0x0018280801007387 */ /* 0x000fe80000100800 */
[----:B-1----:R-:W2:Y:S04]  /*434b0*/  LDL.LU.64 R110, [R1+0xf98] ;  /* 0x000f9800016e7983 */ /* 0x002ea80000300a00 */
[----:B------:R1:W-:Y:S04]  /*434c0*/  STL [R1+0x1824], R9 ;  /* 0x0018240901007387 */ /* 0x0003e80000100800 */
[----:B---3--:R-:W3:Y:S04]  /*434d0*/  LDL.LU.64 R108, [R1+0xf78] ;  /* 0x000f7800016c7983 */ /* 0x008ee80000300a00 */
[----:B------:R-:W3:Y:S01]  /*434e0*/  LDL.LU.64 R106, [R1+0xf58] ;  /* 0x000f5800016a7983 */ /* 0x000ee20000300a00 */
[----:B------:R-:W-:-:S02]  /*434f0*/  IMAD.MOV.U32 R118, RZ, RZ, R8 ;  /* 0x000000ffff767224 */ /* 0x000fc400078e0008 */
[----:B------:R-:W-:Y:S02]  /*43500*/  IMAD.MOV.U32 R119, RZ, RZ, R9 ;  /* 0x000000ffff777224 */ /* 0x000fe400078e0009 */
[----:B-1----:R-:W3:Y:S01]  /*43510*/  LDL.LU.64 R8, [R1+0xf38] ;  /* 0x000f380001087983 */ /* 0x002ee20000300a00 */
[----:B----4-:R-:W-:-:S03]  /*43520*/  IADD3 R120, P1, R6, R2, RZ ;  /* 0x0000000206787210 */ /* 0x010fc60007f3e0ff */
[----:B------:R-:W4:Y:S02]  /*43530*/  LDL.LU.64 R138, [R1+0xf18] ;  /* 0x000f1800018a7983 */ /* 0x000f240000300a00 */
[----:B------:R-:W-:Y:S02]  /*43540*/  IMAD.X R6, R7, 0x1, R0, P1 ;  /* 0x0000000107067824 */ /* 0x000fe400008e0600 */
[----:B------:R1:W-:Y:S04]  /*43550*/  LDGSTS.E [R5+0x7f00], desc[UR4][R118.64], P0 ;  /* 0x07f0000076057fae */ /* 0x0003e80008121844 */
[----:B------:R-:W4:Y:S01]  /*43560*/  LDL.LU.64 R118, [R1+0xef8] ;  /* 0x000ef80001767983 */ /* 0x000f220000300a00 */
[----:B--2---:R-:W-:-:S05]  /*43570*/  IADD3 R122, P1, R116, R2, RZ ;  /* 0x00000002747a7210 */ /* 0x004fca0007f3e0ff */
[----:B------:R-:W-:Y:S02]  /*43580*/  IMAD.X R123, R117, 0x1, R0, P1 ;  /* 0x00000001757b7824 */ /* 0x000fe400008e0600 */
[----:B------:R-:W2:Y:S01]  /*43590*/  LDL.LU.64 R116, [R1+0xed8] ;  /* 0x000ed80001747983 */ /* 0x000ea20000300a00 */
[----:B------:R-:W-:-:S05]  /*435a0*/  IADD3 R124, P1, R114, R2, RZ ;  /* 0x00000002727c7210 */ /* 0x000fca0007f3e0ff */
[--C-:B------:R-:W-:Y:S01]  /*435b0*/  IMAD.X R125, R115, 0x1, R0.reuse, P1 ;  /* 0x00000001737d7824 */ /* 0x100fe200008e0600 */
[-C--:B------:R-:W-:Y:S01]  /*435c0*/  IADD3 R126, P1, R112, R2.reuse, RZ ;  /* 0x00000002707e7210 */ /* 0x080fe20007f3e0ff */
[----:B------:R-:W2:Y:S04]  /*435d0*/  LDL.LU.64 R114, [R1+0xeb8] ;  /* 0x000eb80001727983 */ /* 0x000ea80000300a00 */
[----:B------:R-:W-:Y:S02]  /*435e0*/  IMAD.X R127, R113, 0x1, R0, P1 ;  /* 0x00000001717f7824 */ /* 0x000fe400008e0600 */
[----:B------:R-:W2:Y:S01]  /*435f0*/  LDL.LU.64 R112, [R1+0xe98] ;  /* 0x000e980001707983 */ /* 0x000ea20000300a00 */
[----:B------:R-:W-:-:S04]  /*43600*/  IADD3 R128, P1, R110, R2, RZ ;  /* 0x000000026e807210 */ /* 0x000fc80007f3e0ff */
[----:B------:R-:W-:Y:S02]  /*43610*/  IADD3.X R129, R111, R0, RZ, P1, !PT ;  /* 0x000000006f817210 */ /* 0x000fe40000ffe4ff */
[----:B------:R-:W2:Y:S01]  /*43620*/  LDL.LU.64 R110, [R1+0xe78] ;  /* 0x000e7800016e7983 */ /* 0x000ea20000300a00 */
[----:B---3--:R-:W-:-:S05]  /*43630*/  IADD3 R130, P1, R108, R2, RZ ;  /* 0x000000026c827210 */ /* 0x008fca0007f3e0ff */
[--C-:B------:R-:W-:Y:S01]  /*43640*/  IMAD.X R131, R109, 0x1, R0.reuse, P1 ;  /* 0x000000016d837824 */ /* 0x100fe200008e0600 */
[-C--:B------:R-:W-:Y:S01]  /*43650*/  IADD3 R132, P1, R106, R2.reuse, RZ ;  /* 0x000000026a847210 */ /* 0x080fe20007f3e0ff */
[----:B------:R-:W3:Y:S04]  /*43660*/  LDL.LU.64 R108, [R1+0xe58] ;  /* 0x000e5800016c7983 */ /* 0x000ee80000300a00 */
[----:B------:R-:W-:Y:S01]  /*43670*/  IMAD.X R133, R107, 0x1, R0, P1 ;  /* 0x000000016b857824 */ /* 0x000fe200008e0600 */
[----:B------:R-:W-:-:S05]  /*43680*/  IADD3 R134, P1, R8, R2, RZ ;  /* 0x0000000208867210 */ /* 0x000fca0007f3e0ff */
[----:B------:R-:W-:Y:S02]  /*43690*/  IMAD.X R135, R9, 0x1, R0, P1 ;  /* 0x0000000109877824 */ /* 0x000fe400008e0600 */
[----:B------:R-:W3:Y:S04]  /*436a0*/  LDL.LU.64 R8, [R1+0xe38] ;  /* 0x000e380001087983 */ /* 0x000ee80000300a00 */
[----:B------:R-:W3:Y:S01]  /*436b0*/  LDL.LU.64 R106, [R1+0xe18] ;  /* 0x000e1800016a7983 */ /* 0x000ee20000300a00 */
[----:B----4-:R-:W-:-:S05]  /*436c0*/  IADD3 R136, P1, R138, R2, RZ ;  /* 0x000000028a887210 */ /* 0x010fca0007f3e0ff */
[----:B------:R-:W-:Y:S01]  /*436d0*/  IMAD.X R137, R139, 0x1, R0, P1 ;  /* 0x000000018b897824 */ /* 0x000fe200008e0600 */
[----:B------:R-:W-:-:S05]  /*436e0*/  IADD3 R138, P1, R118, R2, RZ ;  /* 0x00000002768a7210 */ /* 0x000fca0007f3e0ff */
[----:B------:R-:W-:Y:S02]  /*436f0*/  IMAD.X R139, R119, 0x1, R0, P1 ;  /* 0x00000001778b7824 */ /* 0x000fe400008e0600 */
[----:B------:R-:W-:-:S05]  /*43700*/  IMAD.MOV.U32 R121, RZ, RZ, R6 ;  /* 0x000000ffff797224 */ /* 0x000fca00078e0006 */
        /* <DEDUP_REMOVED lines=10> */
[----:B------:R1:W-:Y:S04]  /*437b0*/  LDGSTS.E [R5+0x10300], desc[UR4][R120.64], P0 ;  /* 0x1030000078057fae */ /* 0x0003e80008121844 */
        /* <DEDUP_REMOVED lines=8> */
[----:B------:R1:W-:Y:S01]  /*43840*/  LDGSTS.E [R5+0x12700], desc[UR4][R138.64], P0 ;  /* 0x127000008a057fae */ /* 0x0003e20008121844 */
[----:B--2---:R-:W-:-:S05]  /*43850*/  IADD3 R140, P1, R116, R2, RZ ;  /* 0x00000002748c7210 */ /* 0x004fca0007f3e0ff */
[----:B------:R-:W-:Y:S01]  /*43860*/  IMAD.X R141, R117, 0x1, R0, P1 ;  /* 0x00000001758d7824 */ /* 0x000fe200008e0600 */
[----:B------:R-:W-:-:S04]  /*43870*/  IADD3 R142, P1, R114, R2, RZ ;  /* 0x00000002728e7210 */ /* 0x000fc80007f3e0ff */
[----:B------:R2:W-:Y:S01]  /*43880*/  LDGSTS.E [R5+0x12b00], desc[UR4][R140.64], P0 ;  /* 0x12b000008c057fae */ /* 0x0005e20008121844 */
[--C-:B------:R-:W-:Y:S01]  /*43890*/  IMAD.X R143, R115, 0x1, R0.reuse, P1 ;  /* 0x00000001738f7824 */ /* 0x100fe200008e0600 */
[-C--:B------:R-:W-:Y:S02]  /*438a0*/  IADD3 R144, P1, R112, R2.reuse, RZ ;  /* 0x0000000270907210 */ /* 0x080fe40007f3e0ff */
[----:B------:R2:W-:Y:S03]  /*438b0*/  STL.64 [R1+0xed8], R140 ;  /* 0x000ed88c01007387 */ /* 0x0005e60000100a00 */
[----:B------:R-:W-:Y:S01]  /*438c0*/  IMAD.X R145, R113, 0x1, R0, P1 ;  /* 0x0000000171917824 */ /* 0x000fe200008e0600 */
[----:B------:R1:W-:Y:S04]  /*438d0*/  LDGSTS.E [R5+0x12f00], desc[UR4][R142.64], P0 ;  /* 0x12f000008e057fae */ /* 0x0003e80008121844 */
[----:B------:R2:W-:Y:S01]  /*438e0*/  STL.64 [R1+0xeb8], R142 ;  /* 0x000eb88e01007387 */ /* 0x0005e20000100a00 */
[----:B------:R-:W-:-:S03]  /*438f0*/  IADD3 R146, P1, R110, R2, RZ ;  /* 0x000000026e927210 */ /* 0x000fc60007f3e0ff */
[----:B------:R1:W-:Y:S02]  /*43900*/  LDGSTS.E [R5+0x13300], desc[UR4][R144.64], P0 ;  /* 0x1330000090057fae */ /* 0x0003e40008121844 */
[--C-:B------:R-:W-:Y:S01]  /*43910*/  IMAD.X R147, R111, 0x1, R0.reuse, P1 ;  /* 0x000000016f937824 */ /* 0x100fe200008e0600 */
[-C--:B---3--:R-:W-:Y:S01]  /*43920*/  IADD3 R148, P1, R108, R2.reuse, RZ ;  /* 0x000000026c947210 */ /* 0x088fe20007f3e0ff */
[----:B------:R3:W-:Y:S04]  /*43930*/  STL.64 [R1+0xe98], R144 ;  /* 0x000e989001007387 */ /* 0x0007e80000100a00 */
[----:B------:R-:W-:Y:S01]  /*43940*/  IMAD.X R149, R109, 0x1, R0, P1 ;  /* 0x000000016d957824 */ /* 0x000fe200008e0600 */
[----:B------:R1:W-:Y:S04]  /*43950*/  LDGSTS.E [R5+0x13700], desc[UR4][R146.64], P0 ;  /* 0x1370000092057fae */ /* 0x0003e80008121844 */
[----:B------:R3:W-:Y:S01]  /*43960*/  STL.64 [R1+0xe78], R146 ;  /* 0x000e789201007387 */ /* 0x0007e20000100a00 */
[----:B------:R-:W-:-:S03]  /*43970*/  IADD3 R150, P1, R8, R2, RZ ;  /* 0x0000000208967210 */ /* 0x000fc60007f3e0ff */
[----:B------:R1:W-:Y:S02]  /*43980*/  LDGSTS.E [R5+0x13b00], desc[UR4][R148.64], P0 ;  /* 0x13b0000094057fae */ /* 0x0003e40008121844 */
[----:B------:R-:W-:Y:S01]  /*43990*/  IMAD.X R151, R9, 0x1, R0, P1 ;  /* 0x0000000109977824 */ /* 0x000fe200008e0600 */
[----:B------:R-:W-:-:S04]  /*439a0*/  IADD3 R8, P1, R106, R2, RZ ;  /* 0x000000026a087210 */ /* 0x000fc80007f3e0ff */
[----:B------:R1:W-:Y:S01]  /*439b0*/  LDGSTS.E [R5+0x13f00], desc[UR4][R150.64], P0 ;  /* 0x13f0000096057fae */ /* 0x0003e20008121844 */
[----:B------:R-:W-:Y:S01]  /*439c0*/  IMAD.X R9, R107, 0x1, R0, P1 ;  /* 0x000000016b097824 */ /* 0x000fe200008e0600 */
[----:B------:R-:W-:-:S04]  /*439d0*/  IADD3 R106, P1, R250, R2, RZ ;  /* 0x00000002fa6a7210 */ /* 0x000fc80007f3e0ff */
[----:B------:R1:W-:Y:S01]  /*439e0*/  LDGSTS.E [R5+0x14300], desc[UR4][R8.64], P0 ;  /* 0x1430000008057fae */ /* 0x0003e20008121844 */
        /* <DEDUP_REMOVED lines=23> */
[-C--:B-1----:R-:W-:Y:S01]  /*43b60*/  IADD3 R118, P1, R154, R2.reuse, RZ ;  /* 0x000000029a767210 */ /* 0x082fe20007f3e0ff */
[----:B------:R-:W-:Y:S02]  /*43b70*/  IMAD.MOV.U32 R251, RZ, RZ, R250 ;  /* 0x000000fffffb7224 */ /* 0x000fe400078e00fa */
[----:B------:R-:W-:Y:S02]  /*43b80*/  IMAD.MOV.U32 R250, RZ, RZ, R106 ;  /* 0x000000fffffa7224 */ /* 0x000fe400078e006a */
[----:B------:R-:W-:Y:S01]  /*43b90*/  IMAD.X R154, R155, 0x1, R0, P1 ;  /* 0x000000019b9a7824 */ /* 0x000fe200008e0600 */
[----:B------:R-:W-:Y:S01]  /*43ba0*/  IADD3 R119, P1, R18, R2, RZ ;  /* 0x0000000212777210 */ /* 0x000fe20007f3e0ff */
[----:B------:R1:W5:Y:S01]  /*43bb0*/  LDL.LU R106, [R1+0x1cf8] ;  /* 0x001cf800016a7983 */ /* 0x0003620000300800 */
[----:B------:R-:W-:Y:S02]  /*43bc0*/  IMAD.MOV.U32 R243, RZ, RZ, R242 ;  /* 0x000000fffff37224 */ /* 0x000fe400078e00f2 */
[----:B------:R-:W-:Y:S01]  /*43bd0*/  IMAD.MOV.U32 R242, RZ, RZ, R107 ;  /* 0x000000fffff27224 */ /* 0x000fe200078e006b */
[----:B------:R1:W-:Y:S01]  /*43be0*/  STL.64 [R1+0xe58], R148 ;  /* 0x000e589401007387 */ /* 0x0003e20000100a00 */
[----:B------:R-:W-:-:S02]  /*43bf0*/  IMAD.MOV.U32 R235, RZ, RZ, R234 ;  /* 0x000000ffffeb7224 */ /* 0x000fc400078e00ea */
[----:B------:R-:W-:Y:S01]  /*43c00*/  IMAD.MOV.U32 R234, RZ, RZ, R108 ;  /* 0x000000ffffea7224 */ /* 0x000fe200078e006c */
[----:B------:R1:W5:Y:S01]  /*43c10*/  LDL.LU R107, [R1+0x1cf4] ;  /* 0x001cf400016b7983 */ /* 0x0003620000300800 */
[----:B------:R-:W-:-:S03]  /*43c20*/  IMAD.MOV.U32 R227, RZ, RZ, R226 ;  /* 0x000000ffffe37224 */ /* 0x000fc600078e00e2 */
[----:B------:R1:W-:Y:S01]  /*43c30*/  STL.64 [R1+0xe38], R150 ;  /* 0x000e389601007387 */ /* 0x0003e20000100a00 */
[----:B------:R-:W-:Y:S01]  /*43c40*/  IMAD.X R18, R19, 0x1, R0, P1 ;  /* 0x0000000113127824 */ /* 0x000fe200008e0600 */
[----:B------:R-:W-:Y:S01]  /*43c50*/  IADD3 R7, P1, R10, R2, RZ ;  /* 0x000000020a077210 */ /* 0x000fe20007f3e0ff */
[----:B------:R-:W-:Y:S01]  /*43c60*/  IMAD.MOV.U32 R226, RZ, RZ, R109 ;  /* 0x000000ffffe27224 */ /* 0x000fe200078e006d */
[----:B------:R1:W5:Y:S01]  /*43c70*/  LDL.LU R108, [R1+0x1cf0] ;  /* 0x001cf000016c7983 */ /* 0x0003620000300800 */
[----:B------:R-:W-:Y:S02]  /*43c80*/  IMAD.MOV.U32 R219, RZ, RZ, R218 ;  /* 0x000000ffffdb7224 */ /* 0x000fe400078e00da */
[----:B------:R-:W-:Y:S01]  /*43c90*/  IMAD.MOV.U32 R218, RZ, RZ, R110 ;  /* 0x000000ffffda7224 */ /* 0x000fe200078e006e */
[----:B------:R1:W-:Y:S01]  /*43ca0*/  STL.64 [R1+0xe18], R8 ;  /* 0x000e180801007387 */ /* 0x0003e20000100a00 */
[----:B------:R-:W-:Y:S01]  /*43cb0*/  IMAD.MOV.U32 R211, RZ, RZ, R210 ;  /* 0x000000ffffd37224 */ /* 0x000fe200078e00d2 */
[----:B------:R-:W-:Y:S01]  /*43cc0*/  MOV R210, R111 ;  /* 0x0000006f00d27202 */ /* 0x000fe20000000f00 */
[----:B------:R-:W-:Y:S01]  /*43cd0*/  IMAD.MOV.U32 R203, RZ, RZ, R202 ;  /* 0x000000ffffcb7224 */ /* 0x000fe200078e00ca */
[----:B------:R1:W5:Y:S01]  /*43ce0*/  LDL.LU R109, [R1+0x1cec] ;  /* 0x001cec00016d7983 */ /* 0x0003620000300800 */
[----:B------:R-:W-:-:S02]  /*43cf0*/  IMAD.MOV.U32 R202, RZ, RZ, R112 ;  /* 0x000000ffffca7224 */ /* 0x000fc400078e0070 */
[----:B------:R-:W-:Y:S01]  /*43d00*/  IMAD.MOV.U32 R195, RZ, RZ, R194 ;  /* 0x000000ffffc37224 */ /* 0x000fe200078e00c2 */
[----:B------:R1:W5:Y:S01]  /*43d10*/  LDL.LU R110, [R1+0x1ce8] ;  /* 0x001ce800016e7983 */ /* 0x0003620000300800 */
[----:B------:R-:W-:Y:S02]  /*43d20*/  IMAD.MOV.U32 R194, RZ, RZ, R113 ;  /* 0x000000ffffc27224 */ /* 0x000fe400078e0071 */
[----:B------:R-:W-:Y:S01]  /*43d30*/  IMAD.MOV.U32 R187, RZ, RZ, R186 ;  /* 0x000000ffffbb7224 */ /* 0x000fe200078e00ba */
[----:B------:R1:W5:Y:S01]  /*43d40*/  LDL.LU R111, [R1+0x1ce4] ;  /* 0x001ce400016f7983 */ /* 0x0003620000300800 */
[----:B------:R-:W-:Y:S02]  /*43d50*/  IMAD.MOV.U32 R186, RZ, RZ, R114 ;  /* 0x000000ffffba7224 */ /* 0x000fe400078e0072 */
[----:B------:R-:W-:Y:S01]  /*43d60*/  IMAD.MOV.U32 R179, RZ, RZ, R178 ;  /* 0x000000ffffb37224 */ /* 0x000fe200078e00b2 */
[----:B------:R1:W5:Y:S01]  /*43d70*/  LDL.LU R112, [R1+0x1ce0] ;  /* 0x001ce00001707983 */ /* 0x0003620000300800 */
[----:B------:R-:W-:-:S02]  /*43d80*/  IMAD.X R10, R11, 0x1, R0, P1 ;  /* 0x000000010b0a7824 */ /* 0x000fc400008e0600 */
        /* <DEDUP_REMOVED lines=16> */
[----:B------:R1:W5:Y:S04]  /*43e90*/  LDL.LU R118, [R1+0x1cc8] ;  /* 0x001cc80001767983 */ /* 0x0003680000300800 */
[----:B------:R1:W5:Y:S04]  /*43ea0*/  LDL.LU R119, [R1+0x1cc4] ;  /* 0x001cc40001777983 */ /* 0x0003680000300800 */
[----:B------:R1:W5:Y:S04]  /*43eb0*/  LDL.LU R7, [R1+0x1cc0] ;  /* 0x001cc00001077983 */ /* 0x0003680000300800 */
[----:B----4-:R4:W5:Y:S04]  /*43ec0*/  LDL.LU.64 R120, [R1+0x1cb8] ;  /* 0x001cb80001787983 */ /* 0x0109680000300a00 */
        /* <DEDUP_REMOVED lines=9> */
[----:B--2---:R4:W5:Y:S04]  /*43f60*/  LDL.LU.64 R140, [R1+0x1c68] ;  /* 0x001c6800018c7983 */ /* 0x0049680000300a00 */
[----:B------:R4:W5:Y:S04]  /*43f70*/  LDL.LU.64 R142, [R1+0x1c60] ;  /* 0x001c6000018e7983 */ /* 0x0009680000300a00 */
[----:B---3--:R4:W5:Y:S04]  /*43f80*/  LDL.LU.64 R144, [R1+0x1c58] ;  /* 0x001c580001907983 */ /* 0x0089680000300a00 */
[----:B------:R4:W5:Y:S04]  /*43f90*/  LDL.LU.64 R146, [R1+0x1c50] ;  /* 0x001c500001927983 */ /* 0x0009680000300a00 */
[----:B-1----:R4:W5:Y:S04]  /*43fa0*/  LDL.LU.64 R148, [R1+0x1c48] ;  /* 0x001c480001947983 */ /* 0x0029680000300a00 */
[----:B------:R4:W5:Y:S04]  /*43fb0*/  LDL.LU.64 R150, [R1+0x1c40] ;  /* 0x001c400001967983 */ /* 0x0009680000300a00 */
[----:B------:R4:W5:Y:S04]  /*43fc0*/  LDL.LU.64 R8, [R1+0x1c38] ;  /* 0x001c380001087983 */ /* 0x0009680000300a00 */
[----:B------:R4:W-:Y:S04]  /*43fd0*/  LDGSTS.E [R5+0x14700], desc[UR4][R250.64], P0 ;  /* 0x14700000fa057fae */ /* 0x0009e80008121844 */
[----:B------:R4:W-:Y:S01]  /*43fe0*/  LDGSTS.E [R5+0x14b00], desc[UR4][R242.64], P0 ;  /* 0x14b00000f2057fae */ /* 0x0009e20008121844 */
[----:B------:R-:W-:-:S03]  /*43ff0*/  UIADD3 UR7, UR7, 0x1, URZ ;  /* 0x0000000107077890 */ /* 0x000fc6000fffe03f */
[----:B------:R4:W-:Y:S04]  /*44000*/  LDGSTS.E [R5+0x14f00], desc[UR4][R234.64], P0 ;  /* 0x14f00000ea057fae */ /* 0x0009e80008121844 */
[----:B------:R4:W-:Y:S04]  /*44010*/  LDGSTS.E [R5+0x15300], desc[UR4][R226.64], P0 ;  /* 0x15300000e2057fae */ /* 0x0009e80008121844 */
[----:B------:R4:W-:Y:S04]  /*44020*/  LDGSTS.E [R5+0x15700], desc[UR4][R218.64], P0 ;  /* 0x15700000da057fae */ /* 0x0009e80008121844 */
[----:B------:R4:W-:Y:S01]  /*44030*/  LDGSTS.E [R5+0x15b00], desc[UR4][R210.64], P0 ;  /* 0x15b00000d2057fae */ /* 0x0009e20008121844 */
[----:B------:R-:W-:-:S03]  /*44040*/  UISETP.NE.U32.AND UP0, UPT, UR7, UR11, UPT ;  /* 0x0000000b0700728c */ /* 0x000fc6000bf05070 */
        /* <DEDUP_REMOVED lines=9> */
[----:B------:R-:W-:-:S03]  /*440e0*/  PLOP3.LUT P0, PT, PT, PT, UP0, 0x80, 0x0 ;  /* 0x000000000000781c */ /* 0x000fc60003f0f008 */
[----:B------:R-:W0:Y:S10]  /*440f0*/  LDGDEPBAR ;  /* 0x00000000000079af */ /* 0x000e340000000000 */
[----:B----4-:R-:W-:Y:S05]  /*44100*/  @P0 BRA `(.L_x_1) ;  /* 0xfffffec0000c0947 */ /* 0x010fea000383ffff */
.L_x_0:
[----:B------:R1:W-:Y:S01]  /*44110*/  STL [R1+0x1d44], R91 ;  /* 0x001d445b01007387 */ /* 0x0003e20000100800 */
[----:B------:R-:W-:-:S04]  /*44120*/  DEPBAR.LE SB0, 0x0 ;  /* 0x000080000000791a */ /* 0x000fc80000000000 */
[----:B------:R2:W-:Y:S01]  /*44130*/  STL [R1+0x1d40], R90 ;  /* 0x001d405a01007387 */ /* 0x0005e20000100800 */
[----:B------:R-:W-:Y:S01]  /*44140*/  ULDC.64 UR12, c[0x0][0x228] ;  /* 0x00008a00000c7ab9 */ /* 0x000fe20000000a00 */
[----:B-----5:R-:W-:Y:S01]  /*44150*/  VIADD R3, R7, 0x104 ;  /* 0x0000010407037836 */ /* 0x020fe20000000000 */
[----:B------:R-:W-:Y:S01]  /*44160*/  ULDC.64 UR6, c[0x0][0x228] ;  /* 0x00008a0000067ab9 */ /* 0x000fe20000000a00 */
[----:B------:R3:W-:Y:S01]  /*44170*/  STL [R1+0x1d3c], R89 ;  /* 0x001d3c5901007387 */ /* 0x0007e20000100800 */
[----:B------:R-:W-:Y:S01]  /*44180*/  ULDC.64 UR8, c[0x0][0x228] ;  /* 0x00008a0000087ab9 */ /* 0x000fe20000000a00 */
[----:B------:R-:W-:Y:S01]  /*44190*/  ULDC.64 UR10, c[0x0][0x228] ;  /* 0x00008a00000a7ab9 */ /* 0x000fe20000000a00 */
[----:B------:R-:W-:Y:S01]  /*441a0*/  ISETP.GE.AND P3, PT, R3, UR7, PT ;  /* 0x0000000703007c0c */ /* 0x000fe2000bf66270 */
[----:B------:R4:W-:Y:S01]  /*441b0*/  STL [R1+0x1d38], R88 ;  /* 0x001d385801007387 */ /* 0x0009e20000100800 */
[----:B------:R-:W-:Y:S01]  /*441c0*/  ULDC UR7, c[0x0][0x248] ;  /* 0x0000920000077ab9 */ /* 0x000fe20000000800 */
[----:B------:R-:W-:Y:S01]  /*441d0*/  VIADD R3, R7, 0x102 ;  /* 0x0000010207037836 */ /* 0x000fe20000000000 */
[----:B------:R-:W1:Y:S01]  /*441e0*/  S2R R0, SR_TID.X ;  /* 0x0000000000007919 */ /* 0x000e620000002100 */
[----:B------:R-:W-:Y:S01]  /*441f0*/  LOP3.LUT R20, R20, 0xffefffff, RZ, 0xc0, !PT ;  /* 0xffefffff14147812 */ /* 0x000fe200078ec0ff */
[----:B------:R-:W-:-:S02]  /*44200*/  ULDC UR26, c[0x0][0x248] ;  /* 0x00009200001a7ab9 */ /* 0x000fc40000000800 */
[----:B------:R-:W-:Y:S01]  /*44210*/  ISETP.GE.AND P1, PT, R3, UR11, PT ;  /* 0x0000000b03007c0c */ /* 0x000fe2000bf26270 */
[----:B------:R4:W-:Y:S01]  /*44220*/  STL [R1+0x1d34], R87 ;  /* 0x001d345701007387 */ /* 0x0009e20000100800 */
[----:B------:R-:W-:Y:S01]  /*44230*/  ULDC UR11, c[0x0][0x248] ;  /* 0x00009200000b7ab9 */ /* 0x000fe20000000800 */
[----:B------:R-:W-:Y:S01]  /*44240*/  ULDC.64 UR30, c[0x0][0x228] ;  /* 0x00008a00001e7ab9 */ /* 0x000fe20000000a00 */
[----:B------:R-:W-:Y:S01]  /*44250*/  ULDC UR27, c[0x0][0x248] ;  /* 0x00009200001b7ab9 */ /* 0x000fe20000000800 */
[----:B------:R4:W-:Y:S01]  /*44260*/  STL [R1+0x1d30], R86 ;  /* 0x001d305601007387 */ /* 0x0009e20000100800 */
[----:B------:R-:W-:Y:S01]  /*44270*/  ULDC.64 UR36, c[0x0][0x228] ;  /* 0x00008a0000247ab9 */ /* 0x000fe20000000a00 */
[----:B------:R-:W-:Y:S01]  /*44280*/  ULDC UR28, c[0x0][0x248] ;  /* 0x00009200001c7ab9 */ /* 0x000fe20000000800 */
[----:B------:R-:W-:Y:S01]  /*44290*/  ULDC.64 UR34, c[0x0][0x228] ;  /* 0x00008a0000227ab9 */ /* 0x000fe20000000a00 */
[----:B------:R4:W-:Y:S01]  /*442a0*/  STL [R1+0x1d2c], R85 ;  /* 0x001d2c5501007387 */ /* 0x0009e20000100800 */
[----:B------:R-:W-:Y:S01]  /*442b0*/  ULDC.64 UR40, c[0x0][0x228] ;  /* 0x00008a0000287ab9 */ /* 0x000fe20000000a00 */
[----:B------:R-:W-:Y:S01]  /*442c0*/  ULDC.64 UR38, c[0x0][0x228] ;  /* 0x00008a0000267ab9 */ /* 0x000fe20000000a00 */
[----:B------:R-:W-:Y:S01]  /*442d0*/  ULDC UR33, c[0x0][0x248] ;  /* 0x0000920000217ab9 */ /* 0x000fe20000000800 */
[----:B------:R4:W-:Y:S01]  /*442e0*/  STL [R1+0x1d28], R84 ;  /* 0x001d285401007387 */ /* 0x0009e20000100800 */
[----:B------:R-:W-:Y:S01]  /*442f0*/  ULDC UR32, c[0x0][0x248] ;  /* 0x0000920000207ab9 */ /* 0x000fe20000000800 */
[----:B------:R-:W-:Y:S01]  /*44300*/  ULDC UR57, c[0x0][0x228] ;  /* 0x00008a0000397ab9 */ /* 0x000fe20000000800 */
        /* <DEDUP_REMOVED lines=14> */
[C---:B-1----:R-:W-:Y:S01]  /*443f0*/  IMAD.SHL.U32 R2, R0.reuse, 0x10, RZ ;  /* 0x0000001000027824 */ /* 0x042fe200078e00ff */
[C---:B------:R-:W-:Y:S01]  /*44400*/  SHF.L.U32 R5, R0.reuse, 0x6, RZ ;  /* 0x0000000600057819 */ /* 0x040fe200000006ff */
[----:B------:R-:W-:Y:S01]  /*44410*/  IMAD.SHL.U32 R0, R0, 0x8, RZ ;  /* 0x0000000800007824 */ /* 0x000fe200078e00ff */
[----:B------:R1:W-:Y:S01]  /*44420*/  STL [R1+0x1d14], R79 ;  /* 0x001d144f01007387 */ /* 0x0003e20000100800 */
[----:B------:R-:W-:Y:S01]  /*44430*/  ULDC UR48, c[0x0][0x228] ;  /* 0x00008a0000307ab9 */ /* 0x000fe20000000800 */
[----:B------:R-:W-:Y:S01]  /*44440*/  LOP3.LUT R5, R5, 0x400, RZ, 0xc0, !PT ;  /* 0x0000040005057812 */ /* 0x000fe200078ec0ff */
[----:B------:R-:W-:Y:S01]  /*44450*/  ULDC UR50, c[0x0][0x228] ;  /* 0x00008a0000327ab9 */ /* 0x000fe20000000800 */
[----:B------:R1:W-:Y:S01]  /*44460*/  STL [R1+0x1d10], R78 ;  /* 0x001d104e01007387 */ /* 0x0003e20000100800 */
[----:B------:R-:W-:Y:S01]  /*44470*/  LOP3.LUT R2, R2, 0xf0, RZ, 0xc0, !PT ;  /* 0x000000f002027812 */ /* 0x000fe200078ec0ff */
[----:B------:R-:W-:Y:S01]  /*44480*/  ULDC UR52, c[0x0][0x228] ;  /* 0x00008a0000347ab9 */ /* 0x000fe20000000800 */
[----:B------:R-:W-:Y:S01]  /*44490*/  LOP3.LUT R4, R0, 0x300, RZ, 0xc0, !PT ;  /* 0x0000030000047812 */ /* 0x000fe200078ec0ff */
[----:B------:R1:W-:Y:S01]  /*444a0*/  STL [R1+0x1d0c], R77 ;  /* 0x001d0c4d01007387 */ /* 0x0003e20000100800 */
[----:B------:R-:W-:Y:S01]  /*444b0*/  IADD3 R0, R5, UR61, R2 ;  /* 0x0000003d05007c10 */ /* 0x000fe2000fffe002 */
[C---:B------:R-:W-:Y:S01]  /*444c0*/  VIADD R2, R7.reuse, 0x103 ;  /* 0x0000010307027836 */ /* 0x040fe20000000000 */
[----:B------:R-:W-:Y:S01]  /*444d0*/  ULDC UR54, c[0x0][0x228] ;  /* 0x00008a0000367ab9 */ /* 0x000fe20000000800 */
[----:B------:R1:W-:Y:S01]  /*444e0*/  STL [R1+0x1d08], R76 ;  /* 0x001d084c01007387 */ /* 0x0003e20000100800 */
[----:B------:R-:W-:Y:S01]  /*444f0*/  ULDC UR22, c[0x0][0x228] ;  /* 0x00008a0000167ab9 */ /* 0x000fe20000000800 */
[----:B------:R-:W-:Y:S01]  /*44500*/  IMAD.IADD R0, R0, 0x1, R4 ;  /* 0x0000000100007824 */ /* 0x000fe200078e0204 */
[----:B------:R-:W-:Y:S01]  /*44510*/  ISETP.GE.AND P2, PT, R2, UR13, PT ;  /* 0x0000000d02007c0c */ /* 0x000fe2000bf46270 */
[----:B------:R1:W-:Y:S01]  /*44520*/  STL [R1+0x1d04], R75 ;  /* 0x001d044b01007387 */ /* 0x0003e20000100800 */
[C---:B------:R-:W-:Y:S01]  /*44530*/  VIADD R2, R7.reuse, 0x101 ;  /* 0x0000010107027836 */ /* 0x040fe20000000000 */
[----:B------:R-:W-:Y:S01]  /*44540*/  ULDC UR42, c[0x0][0x228] ;  /* 0x00008a00002a7ab9 */ /* 0x000fe20000000800 */
[----:B------:R-:W-:Y:S01]  /*44550*/  ULDC UR20, c[0x0][0x228] ;  /* 0x00008a0000147ab9 */ /* 0x000fe20000000800 */
[----:B------:R1:W-:Y:S01]  /*44560*/  STL [R1+0x1d00], R74 ;  /* 0x001d004a01007387 */ /* 0x0003e20000100800 */
[----:B------:R-:W-:Y:S01]  /*44570*/  ULDC UR25, c[0x0][0x228] ;  /* 0x00008a0000197ab9 */ /* 0x000fe20000000800 */
[----:B------:R-:W-:Y:S01]  /*44580*/  ISETP.GE.AND P0, PT, R2, UR9, PT ;  /* 0x0000000902007c0c */ /* 0x000fe2000bf06270 */
        /* <DEDUP_REMOVED lines=9> */
[----:B------:R-:W-:Y:S01]  /*44620*/  STL [R1+0x1cf4], R71 ;  /* 0x001cf44701007387 */ /* 0x000fe20000100800 */
[----:B------:R-:W-:Y:S01]  /*44630*/  ULDC UR23, c[0x0][0x228] ;  /* 0x00008a0000177ab9 */ /* 0x000fe20000000800 */
[----:B------:R-:W-:Y:S01]  /*44640*/  ULDC UR56, c[0x0][0x228] ;  /* 0x00008a0000387ab9 */ /* 0x000fe20000000800 */
[----:B------:R-:W-:Y:S01]  /*44650*/  ULDC UR58, c[0x0][0x228] ;  /* 0x00008a00003a7ab9 */ /* 0x000fe20000000800 */
[----:B------:R-:W-:Y:S01]  /*44660*/  STL [R1+0x1cf0], R70 ;  /* 0x001cf04601007387 */ /* 0x000fe20000100800 */
[----:B------:R-:W-:Y:S01]  /*44670*/  ULDC UR59, c[0x0][0x228] ;  /* 0x00008a00003b7ab9 */ /* 0x000fe20000000800 */
[----:B------:R-:W-:Y:S01]  /*44680*/  ULDC UR60, c[0x0][0x228] ;  /* 0x00008a00003c7ab9 */ /* 0x000fe20000000800 */
[----:B------:R-:W1:Y:S01]  /*44690*/  S2R R5, SR_TID.X ;  /* 0x0000000000057919 */ /* 0x000e620000002100 */
[----:B------:R-:W-:Y:S01]  /*446a0*/  BAR.SYNC.DEFER_BLOCKING 0x0 ;  /* 0x0000000000007b1d */ /* 0x000fe20000010000 */
[----:B------:R-:W-:-:S05]  /*446b0*/  IMAD R2, R7, UR7, RZ ;  /* 0x0000000707027c24 */ /* 0x000fca000f8e02ff */
[----:B------:R-:W-:Y:S01]  /*446c0*/  ULDC UR7, c[0x0][0x248] ;  /* 0x0000920000077ab9 */ /* 0x000fe20000000800 */
[----:B------:R-:W-:Y:S01]  /*446d0*/  ULDC UR9, c[0x0][0x248] ;  /* 0x0000920000097ab9 */ /* 0x000fe20000000800 */
[----:B------:R-:W-:Y:S01]  /*446e0*/  STL [R1+0x1cec], R69 ;  /* 0x001cec4501007387 */ /* 0x000fe20000100800 */
[----:B------:R-:W-:Y:S01]  /*446f0*/  ISETP.LT.AND P4, PT, R9, UR12, !P3 ;  /* 0x0000000c09007c0c */ /* 0x000fe2000df81270 */
[C---:B------:R-:W-:Y:S02]  /*44700*/  VIADD R91, R7.reuse, 0x100 ;  /* 0x00000100075b7836 */ /* 0x040fe40000000000 */
[C---:B--2---:R-:W-:Y:S01]  /*44710*/  VIADD R90, R7.reuse, 0xff ;  /* 0x000000ff075a7836 */ /* 0x044fe20000000000 */
[----:B------:R-:W-:Y:S01]  /*44720*/  STL [R1+0x1ce8], R68 ;  /* 0x001ce84401007387 */ /* 0x000fe20000100800 */
[C---:B---3--:R-:W-:Y:S02]  /*44730*/  VIADD R89, R7.reuse, 0xfe ;  /* 0x000000fe07597836 */ /* 0x048fe40000000000 */
[C---:B----4-:R-:W-:Y:S01]  /*44740*/  VIADD R88, R7.reuse, 0xfd ;  /* 0x000000fd07587836 */ /* 0x050fe20000000000 */
[----:B------:R-:W-:Y:S01]  /*44750*/  STL [R1+0x1ce4], R67 ;  /* 0x001ce44301007387 */ /* 0x000fe20000100800 */
[C---:B------:R-:W-:Y:S01]  /*44760*/  IADD3 R87, R7.reuse, 0xfc, RZ ;  /* 0x000000fc07577810 */ /* 0x040fe20007ffe0ff */
[----:B------:R-:W-:Y:S01]  /*44770*/  VIADD R86, R7, 0xfb ;  /* 0x000000fb07567836 */ /* 0x000fe20000000000 */
[----:B------:R-:W-:Y:S01]  /*44780*/  LOP3.LUT R19, R19, 0x7fffffff, RZ, 0xc0, !PT ;  /* 0x7fffffff13137812 */ /* 0x000fe200078ec0ff */
[----:B------:R-:W-:Y:S01]  /*44790*/  STL [R1+0x1ce0], R66 ;  /* 0x001ce04201007387 */ /* 0x000fe20000100800 */
[C---:B------:R-:W-:Y:S01]  /*447a0*/  VIADD R85, R7.reuse, 0xfa ;  /* 0x000000fa07557836 */ /* 0x040fe20000000000 */
[----:B------:R-:W-:Y:S01]  /*447b0*/  LOP3.LUT R18, R18, 0x7fffffff, RZ, 0xc0, !PT ;  /* 0x7fffffff12127812 */ /* 0x000fe200078ec0ff */
[C---:B------:R-:W-:Y:S01]  /*447c0*/  VIADD R84, R7.reuse, 0xf9 ;  /* 0x000000f907547836 */ /* 0x040fe20000000000 */
[----:B------:R-:W-:Y:S01]  /*447d0*/  STL [R1+0x1cdc], R65 ;  /* 0x001cdc4101007387 */ /* 0x000fe20000100800 */
[----:B------:R-:W-:Y:S01]  /*447e0*/  VIADD R83, R7, 0xf8 ;  /* 0x000000f807537836 */ /* 0x000fe20000000000 */
[----:B------:R-:W-:Y:S01]  /*447f0*/  ULDC UR13, c[0x0][0x228] ;  /* 0x00008a00000d7ab9 */ /* 0x000fe20000000800 */
[----:B-1----:R-:W-:Y:S01]  /*44800*/  LOP3.LUT R5, R5, 0x7f, RZ, 0xc0, !PT ;  /* 0x0000007f05057812 */ /* 0x002fe200078ec0ff */
[----:B------:R-:W-:Y:S01]  /*44810*/  STL [R1+0x1cd8], R64 ;  /* 0x001cd84001007387 */ /* 0x000fe20000100800 */
[----:B------:R-:W-:-:S02]  /*44820*/  VIADD R82, R7, 0xf7 ;  /* 0x000000f707527836 */ /* 0x000fc40000000000 */
[C---:B------:R-:W-:Y:S01]  /*44830*/  VIADD R81, R7.reuse, 0xf6 ;  /* 0x000000f607517836 */ /* 0x040fe20000000000 */
[----:B------:R-:W-:Y:S01]  /*44840*/  STL [R1+0x1cd4], R63 ;  /* 0x001cd43f01007387 */ /* 0x000fe20000100800 */
[C---:B------:R-:W-:Y:S02]  /*44850*/  VIADD R80, R7.reuse, 0xf5 ;  /* 0x000000f507507836 */ /* 0x040fe40000000000 */
[C---:B------:R-:W-:Y:S01]  /*44860*/  VIADD R79, R7.reuse, 0xf4 ;  /* 0x000000f4074f7836 */ /* 0x040fe20000000000 */
[----:B------:R-:W-:Y:S01]  /*44870*/  STL [R1+0x1cd0], R62 ;  /* 0x001cd03e01007387 */ /* 0x000fe20000100800 */
[C---:B------:R-:W-:Y:S02]  /*44880*/  VIADD R78, R7.reuse, 0xf3 ;  /* 0x000000f3074e7836 */ /* 0x040fe40000000000 */
[C---:B------:R-:W-:Y:S01]  /*44890*/  VIADD R77, R7.reuse, 0xf2 ;  /* 0x000000f2074d7836 */ /* 0x040fe20000000000 */
[----:B------:R-:W-:Y:S01]  /*448a0*/  STL [R1+0x1ccc], R61 ;  /* 0x001ccc3d01007387 */ /* 0x000fe20000100800 */
[----:B------:R-:W-:-:S02]  /*448b0*/  VIADD R76, R7, 0xf1 ;  /* 0x000000f1074c7836 */ /* 0x000fc40000000000 */
[C---:B------:R-:W-:Y:S01]  /*448c0*/  VIADD R75, R7.reuse, 0xf0 ;  /* 0x000000f0074b7836 */ /* 0x040fe20000000000 */
[----:B------:R-:W-:Y:S01]  /*448d0*/  STL [R1+0x1cc8], R60 ;  /* 0x001cc83c01007387 */ /* 0x000fe20000100800 */
[C---:B------:R-:W-:Y:S01]  /*448e0*/  IADD3 R74, R7.reuse, 0xef, RZ ;  /* 0x000000ef074a7810 */ /* 0x040fe20007ffe0ff */
[----:B------:R-:W-:Y:S01]  /*448f0*/  VIADD R73, R7, 0xee ;  /* 0x000000ee07497836 */ /* 0x000fe20000000000 */
[----:B------:R-:W-:Y:S01]  /*44900*/  ULDC UR12, c[0x0][0x228] ;  /* 0x00008a00000c7ab9 */ /* 0x000fe20000000800 */
[----:B------:R-:W-:Y:S04]  /*44910*/  STL [R1+0x1cc4], R59 ;  /* 0x001cc43b01007387 */ /* 0x000fe80000100800 */
        /* <DEDUP_REMOVED lines=35> */
[----:B------:R-:W2:Y:S04]  /*44b50*/  LDL.LU R152, [R1+0xc00] ;  /* 0x000c000001987983 */ /* 0x000ea80000300800 */
[----:B------:R-:W2:Y:S04]  /*44b60*/  LDL.LU R153, [R1+0xc08] ;  /* 0x000c080001997983 */ /* 0x000ea80000300800 */
[----:B------:R-:W2:Y:S04]  /*44b70*/  LDL.LU R154, [R1+0x800] ;  /* 0x00080000019a7983 */ /* 0x000ea80000300800 */
[----:B------:R-:W2:Y:S01]  /*44b80*/  LDL.LU R155, [R1+0x808] ;  /* 0x00080800019b7983 */ /* 0x000ea20000300800 */
[----:B------:R-:W-:Y:S01]  /*44b90*/  LEA R21, R5, UR61, 0x4 ;  /* 0x0000003d05157c11 */ /* 0x000fe2000f8e20ff */
[----:B------:R-:W-:Y:S01]  /*44ba0*/  ULDC UR61, c[0x0][0x248] ;  /* 0x00009200003d7ab9 */ /* 0x000fe20000000800 */
[----:B------:R-:W-:Y:S01]  /*44bb0*/  @P4 LOP3.LUT R20, R20, 0x100000, RZ, 0xfc, !PT ;  /* 0x0010000014144812 */ /* 0x000fe200078efcff */
[----:B------:R-:W3:Y:S01]  /*44bc0*/  LDL.LU R156, [R1+0x400] ;  /* 0x00040000019c7983 */ /* 0x000ee20000300800 */
[----:B------:R-:W-:Y:S01]  /*44bd0*/  ISETP.LT.AND P3, PT, R8, UR10, !P3 ;  /* 0x0000000a08007c0c */ /* 0x000fe2000df61270 */
[----:B------:R-:W-:Y:S01]  /*44be0*/  VIADD R72, R7, 0xed ;  /* 0x000000ed07487836 */ /* 0x000fe20000000000 */
[----:B------:R-:W1:Y:S01]  /*44bf0*/  LDC R5, c[0x0][0x244] ;  /* 0x00009100ff057b82 */ /* 0x000e620000000800 */
[----:B------:R-:W3:Y:S04]  /*44c00*/  LDL.LU R157, [R1+0x408] ;  /* 0x00040800019d7983 */ /* 0x000ee80000300800 */
[----:B------:R-:W3:Y:S04]  /*44c10*/  LDL.LU R158, [R1] ;  /* 0x00000000019e7983 */ /* 0x000ee80000300800 */
[----:B------:R-:W3:Y:S04]  /*44c20*/  LDL.LU R159, [R1+0x8] ;  /* 0x00000800019f7983 */ /* 0x000ee80000300800 */
[----:B--2---:R2:W-:Y:S01]  /*44c30*/  STSM.16.M88.4 [R0], R152 ;  /* 0x0000009800007844 */ /* 0x0045e20000000200 */
[----:B------:R-:W-:Y:S06]  /*44c40*/  BAR.SYNC.DEFER_BLOCKING 0x0 ;  /* 0x0000000000007b1d */ /* 0x000fec0000010000 */
[----:B--2---:R-:W2:Y:S04]  /*44c50*/  LDL.LU R152, [R1+0xc04] ;  /* 0x000c040001987983 */ /* 0x004ea80000300800 */
[----:B------:R-:W2:Y:S04]  /*44c60*/  LDL.LU R153, [R1+0xc0c] ;  /* 0x000c0c0001997983 */ /* 0x000ea80000300800 */
[----:B------:R-:W2:Y:S04]  /*44c70*/  LDL.LU R154, [R1+0x804] ;  /* 0x00080400019a7983 */ /* 0x000ea80000300800 */
[----:B------:R-:W4:Y:S01]  /*44c80*/  LDS.128 R24, [R21] ;  /* 0x0000000015187984 */ /* 0x000f220000000c00 */
[----:B------:R-:W-:Y:S06]  /*44c90*/  BAR.SYNC.DEFER_BLOCKING 0x0 ;  /* 0x0000000000007b1d */ /* 0x000fec0000010000 */
[----:B------:R-:W2:Y:S04]  /*44ca0*/  LDL.LU R155, [R1+0x80c] ;  /* 0x00080c00019b7983 */ /* 0x000ea80000300800 */
[----:B---3--:R-:W-:Y:S04]  /*44cb0*/  STSM.16.M88.4 [R0], R156 ;  /* 0x0000009c00007844 */ /* 0x008fe80000000200 */
[----:B----4-:R-:W-:Y:S04]  /*44cc0*/  STL.64 [R1+0xc00], R24 ;  /* 0x000c001801007387 */ /* 0x010fe80000100a00 */
[----:B------:R-:W-:Y:S01]  /*44cd0*/  STL.64 [R1+0xc08], R26 ;  /* 0x000c081a01007387 */ /* 0x000fe20000100a00 */
[----:B------:R-:W-:Y:S06]  /*44ce0*/  BAR.SYNC.DEFER_BLOCKING 0x0 ;  /* 0x0000000000007b1d */ /* 0x000fec0000010000 */
[----:B------:R-:W3:Y:S02]  /*44cf0*/  LDS.128 R24, [R21] ;  /* 0x0000000015187984 */ /* 0x000ee40000000c00 */
[----:B------:R-:W-:Y:S06]  /*44d00*/  BAR.SYNC.DEFER_BLOCKING 0x0 ;  /* 0x0000000000007b1d */ /* 0x000fec0000010000 */
[----:B---3--:R-:W-:Y:S04]  /*44d10*/  STL.64 [R1+0x800], R24 ;  /* 0x0008001801007387 */ /* 0x008fe80000100a00 */
[----:B------:R-:W-:Y:S04]  /*44d20*/  STL.64 [R1+0x808], R26 ;  /* 0x0008081a01007387 */ /* 0x000fe80000100a00 */
[----:B------:R-:W3:Y:S04]  /*44d30*/  LDL.LU R156, [R1+0x404] ;  /* 0x00040400019c7983 */ /* 0x000ee80000300800 */
[----:B------:R-:W3:Y:S04]  /*44d40*/  LDL.LU R157, [R1+0x40c] ;  /* 0x00040c00019d7983 */ /* 0x000ee80000300800 */
[----:B------:R-:W3:Y:S04]  /*44d50*/  LDL.LU R158, [R1+0x4] ;  /* 0x00000400019e7983 */ /* 0x000ee80000300800 */
        /* <DEDUP_REMOVED lines=9> */
[----:B----4-:R-:W-:Y:S04]  /*44df0*/  STL.64 [R1+0x400], R24 ;  /* 0x0004001801007387 */ /* 0x010fe80000100a00 */
[----:B------:R-:W-:Y:S04]  /*44e00*/  STL.64 [R1+0x408], R26 ;  /* 0x0004081a01007387 */ /* 0x000fe80000100a00 */
[----:B---3--:R-:W-:Y:S01]  /*44e10*/  STSM.16.M88.4 [R0], R156 ;  /* 0x0000009c00007844 */ /* 0x008fe20000000200 */
[----:B------:R-:W-:Y:S06]  /*44e20*/  BAR.SYNC.DEFER_BLOCKING 0x0 ;  /* 0x0000000000007b1d */ /* 0x000fec0000010000 */
[----:B------:R-:W3:Y:S02]  /*44e30*/  LDS.128 R24, [R21] ;  /* 0x0000000015187984 */ /* 0x000ee40000000c00 */
[----:B------:R-:W-:Y:S06]  /*44e40*/  BAR.SYNC.DEFER_BLOCKING 0x0 ;  /* 0x0000000000007b1d */ /* 0x000fec0000010000 */
[----:B---3--:R-:W-:Y:S04]  /*44e50*/  STL.64 [R1], R24 ;  /* 0x0000001801007387 */ /* 0x008fe80000100a00 */
        /* <DEDUP_REMOVED lines=50> */
[----:B------:R-:W2:Y:S04]  /*45180*/  LDL.LU R155, [R1+0x82c] ;  /* 0x00082c00019b7983 */ /* 0x000ea80000300800 */
[----:B------:R-:W4:Y:S01]  /*45190*/  LDS.128 R24, [R21] ;  /* 0x0000000015187984 */ /* 0x000f220000000c00 */
[----:B------:R-:W-:Y:S06]  /*451a0*/  BAR.SYNC.DEFER_BLOCKING 0x0 ;  /* 0x0000000000007b1d */ /* 0x000fec0000010000 */
        /* <DEDUP_REMOVED lines=66> */
[----:B--2---:R2:W-:Y:S04]  /*455d0*/  STSM.16.M88.4 [R0], R152 ;  /* 0x0000009800007844 */ /* 0x0045e80000000200 */
[----:B---3--:R-:W-:Y:S04]  /*455e0*/  STL.64 [R1+0x30], R24 ;  /* 0x0000301801007387 */ /* 0x008fe80000100a00 */
[----:B------:R-:W-:Y:S04]  /*455f0*/  STL.64 [R1+0x38], R26 ;  /* 0x0000381a01007387 */ /* 0x000fe80000100a00 */
[----:B--2---:R-:W2:Y:S04]  /*45600*/  LDL.LU R152, [R1+0x440] ;  /* 0x0004400001987983 */ /* 0x004ea80000300800 */
[----:B------:R-:W2:Y:S04]  /*45610*/  LDL.LU R153, [R1+0x448] ;  /* 0x0004480001997983 */ /* 0x000ea80000300800 */
[----:B------:R-:W2:Y:S04]  /*45620*/  LDL.LU R154, [R1+0x40] ;  /* 0x00004000019a7983 */ /* 0x000ea80000300800 */
[----:B------:R-:W2:Y:S01]  /*45630*/  LDL.LU R155, [R1+0x48] ;  /* 0x00004800019b7983 */ /* 0x000ea20000300800 */
[----:B------:R-:W-:Y:S06]  /*45640*/  BAR.SYNC.DEFER_BLOCKING 0x0 ;  /* 0x0000000000007b1d */ /* 0x000fec0000010000 */
[----:B------:R-:W3:Y:S02]  /*45650*/  LDS.128 R24, [R21] ;  /* 0x0000000015187984 */ /* 0x000ee40000000c00 */
[----:B------:R-:W-:Y:S06]  /*45660*/  BAR.SYNC.DEFER_BLOCKING 0x0 ;  /* 0x0000000000007b1d */ /* 0x000fec0000010000 */
[----:B------:R4:W-:Y:S02]  /*45670*/  STL [R1+0x173c], R2 ;  /* 0x00173c0201007387 */ /* 0x0009e40000100800 */
[----:B----4-:R-:W-:Y:S01]  /*45680*/  VIADD R2, R2, UR7 ;  /* 0x0000000702027c36 */ /* 0x010fe20008000000 */
[----:B------:R-:W-:Y:S01]  /*45690*/  ULDC UR7, c[0x0][0x248] ;  /* 0x0000920000077ab9 */ /* 0x000fe20000000800 */
[----:B---3--:R-:W-:Y:S04]  /*456a0*/  STL.64 [R1+0xe10], R24 ;  /* 0x000e101801007387 */ /* 0x008fe80000100a00 */
[----:B------:R-:W-:Y:S04]  /*456b0*/  STL.64 [R1+0xe18], R26 ;  /* 0x000e181a01007387 */ /* 0x000fe80000100a00 */
[----:B--2---:R2:W-:Y:S01]  /*456c0*/  STSM.16.M88.4 [R0], R152 ;  /* 0x0000009800007844 */ /* 0x0045e20000000200 */
[----:B------:R-:W-:Y:S06]  /*456d0*/  BAR.SYNC.DEFER_BLOCKING 0x0 ;  /* 0x0000000000007b1d */ /* 0x000fec0000010000 */
[----:B--2---:R-:W2:Y:S04]  /*456e0*/  LDL.LU R152, [R1+0xc44] ;  /* 0x000c440001987983 */ /* 0x004ea80000300800 */
[----:B------:R3:W-:Y:S04]  /*456f0*/  STL [R1+0x1438], R2 ;  /* 0x0014380201007387 */ /* 0x0007e80000100800 */
[----:B------:R-:W2:Y:S04]  /*45700*/  LDL.LU R153, [R1+0xc4c] ;  /* 0x000c4c0001997983 */ /* 0x000ea80000300800 */
[----:B------:R-:W2:Y:S04]  /*45710*/  LDL.LU R154, [R1+0x844] ;  /* 0x00084400019a7983 */ /* 0x000ea80000300800 */
[----:B------:R-:W2:Y:S04]  /*45720*/  LDL.LU R155, [R1+0x84c] ;  /* 0x00084c00019b7983 */ /* 0x000ea80000300800 */
[----:B------:R-:W4:Y:S01]  /*45730*/  LDS.128 R24, [R21] ;  /* 0x0000000015187984 */ /* 0x000f220000000c00 */
[----:B------:R-:W-:Y:S01]  /*45740*/  BAR.SYNC.DEFER_BLOCKING 0x0 ;  /* 0x0000000000007b1d */ /* 0x000fe20000010000 */
[----:B---3--:R-:W-:-:S05]  /*45750*/  VIADD R2, R2, UR9 ;  /* 0x0000000902027c36 */ /* 0x008fca0008000000 */
[----:B------:R-:W-:Y:S01]  /*45760*/  ULDC UR9, c[0x0][0x248] ;  /* 0x0000920000097ab9 */ /* 0x000fe20000000800 */
[----:B------:R3:W-:Y:S02]  /*45770*/  STL [R1+0x128c], R2 ;  /* 0x00128c0201007387 */ /* 0x0007e40000100800 */
[----:B---3--:R-:W-:Y:S01]  /*45780*/  VIADD R2, R2, UR7 ;  /* 0x0000000702027c36 */ /* 0x008fe20008000000 */
[----:B------:R-:W-:-:S04]  /*45790*/  ULDC UR7, c[0x0][0x248] ;  /* 0x0000920000077ab9 */ /* 0x000fc80000000800 */
[----:B------:R3:W-:Y:S02]  /*457a0*/  STL [R1+0xf50], R2 ;  /* 0x000f500201007387 */ /* 0x0007e40000100800 */
[----:B---3--:R-:W-:Y:S01]  /*457b0*/  VIADD R2, R2, UR11 ;  /* 0x0000000b02027c36 */ /* 0x008fe20008000000 */
[----:B------:R-:W-:Y:S01]  /*457c0*/  ULDC UR11, c[0x0][0x248] ;  /* 0x00009200000b7ab9 */ /* 0x000fe20000000800 */
[----:B----4-:R-:W-:Y:S04]  /*457d0*/  STL.64 [R1+0x840], R24 ;  /* 0x0008401801007387 */ /* 0x010fe80000100a00 */
        /* <DEDUP_REMOVED lines=67> */
[----:B---3--:R-:W-:-:S05]  /*45c10*/  IADD3 R2, R2, UR9, RZ ;  /* 0x0000000902027c10 */ /* 0x008fca000fffe0ff */
        /* <DEDUP_REMOVED lines=119> */
[----:B---3--:R-:W-:Y:S01]  /*46390*/  IADD3 R2, R2, UR11, RZ ;  /* 0x0000000b02027c10 */ /* 0x008fe2000fffe0ff */
        /* <DEDUP_REMOVED lines=129> */
[----:B---3--:R-:W-:Y:S01]  /*46bb0*/  IADD3 R2, R2, UR9, RZ ;  /* 0x0000000902027c10 */ /* 0x008fe2000fffe0ff */
        /* <DEDUP_REMOVED lines=894> */
[----:B------:R3:W-:Y:S04]  /*4a3a0*/  STL [R1+0x1254], R2 ;  /* 0x0012540201007387 */ /* 0x0007e80000100800 */
[----:B----4-:R-:W-:Y:S04]  /*4a3b0*/  STL.64 [R1+0x940], R24 ;  /* 0x0009401801007387 */ /* 0x010fe80000100a00 */
[----:B------:R-:W-:Y:S01]  /*4a3c0*/  STL.64 [R1+0x948], R26 ;  /* 0x0009481a01007387 */ /* 0x000fe20000100a00 */
[----:B---3--:R-:W-:Y:S01]  /*4a3d0*/  VIADD R2, R2, UR11 ;  /* 0x0000000b02027c36 */ /* 0x008fe20008000000 */
[----:B------:R-:W-:-:S04]  /*4a3e0*/  ULDC UR11, c[0x0][0x248] ;  /* 0x00009200000b7ab9 */ /* 0x000fc80000000800 */
[----:B------:R3:W-:Y:S02]  /*4a3f0*/  STL [R1+0x1250], R2 ;  /* 0x0012500201007387 */ /* 0x0007e40000100800 */
[----:B---3--:R-:W-:Y:S01]  /*4a400*/  VIADD R2, R2, UR7 ;  /* 0x0000000702027c36 */ /* 0x008fe20008000000 */
[----:B------:R-:W-:Y:S01]  /*4a410*/  ULDC UR7, c[0x0][0x248] ;  /* 0x0000920000077ab9 */ /* 0x000fe20000000800 */
[----:B--2---:R2:W-:Y:S01]  /*4a420*/  STSM.16.M88.4 [R0], R152 ;  /* 0x0000009800007844 */ /* 0x0045e20000000200 */
[----:B------:R-:W-:Y:S06]  /*4a430*/  BAR.SYNC.DEFER_BLOCKING 0x0 ;  /* 0x0000000000007b1d */ /* 0x000fec0000010000 */
[----:B--2---:R-:W2:Y:S04]  /*4a440*/  LDL.LU R152, [R1+0x544] ;  /* 0x0005440001987983 */ /* 0x004ea80000300800 */
[----:B------:R-:W3:Y:S04]  /*4a450*/  LDS.128 R24, [R21] ;  /* 0x0000000015187984 */ /* 0x000ee80000000c00 */
[----:B------:R4:W-:Y:S04]  /*4a460*/  STL [R1+0x1258], R2 ;  /* 0x0012580201007387 */ /* 0x0009e80000100800 */
[----:B------:R-:W2:Y:S04]  /*4a470*/  LDL.LU R153, [R1+0x54c] ;  /* 0x00054c0001997983 */ /* 0x000ea80000300800 */
[----:B------:R-:W2:Y:S01]  /*4a480*/  LDL.LU R154, [R1+0x144] ;  /* 0x00014400019a7983 */ /* 0x000ea20000300800 */
[----:B----4-:R-:W-:Y:S01]  /*4a490*/  VIADD R2, R2, UR9 ;  /* 0x0000000902027c36 */ /* 0x010fe20008000000 */
[----:B------:R-:W-:-:S02]  /*4a4a0*/  ULDC UR9, c[0x0][0x248] ;  /* 0x0000920000097ab9 */ /* 0x000fc40000000800 */
[----:B------:R-:W2:Y:S04]  /*4a4b0*/  LDL.LU R155, [R1+0x14c] ;  /* 0x00014c00019b7983 */ /* 0x000ea80000300800 */
[----:B------:R4:W-:Y:S01]  /*4a4c0*/  STL [R1+0x125c], R2 ;  /* 0x00125c0201007387 */ /* 0x0009e20000100800 */
[----:B------:R-:W-:Y:S01]  /*4a4d0*/  ISETP.LT.AND P4, PT, R9, UR8, !P2 ;  /* 0x0000000809007c0c */ /* 0x000fe2000d781270 */
[----:B------:R-:W-:Y:S01]  /*4a4e0*/  ULDC UR8, c[0x0][0x248] ;  /* 0x0000920000087ab9 */ /* 0x000fe20000000800 */
[----:B------:R-:W-:Y:S01]  /*4a4f0*/  LOP3.LUT R20, R20, 0xfff7ffff, RZ, 0xc0, !PT ;  /* 0xfff7ffff14147812 */ /* 0x000fe200078ec0ff */
[C---:B------:R-:W-:Y:S02]  /*4a500*/  VIADD R71, R7.reuse, 0xec ;  /* 0x000000ec07477836 */ /* 0x040fe40000000000 */
[----:B------:R-:W-:-:S02]  /*4a510*/  VIADD R70, R7, 0xeb ;  /* 0x000000eb07467836 */ /* 0x000fc40000000000 */
[C---:B------:R-:W-:Y:S02]  /*4a520*/  VIADD R69, R7.reuse, 0xea ;  /* 0x000000ea07457836 */ /* 0x040fe40000000000 */
[C---:B------:R-:W-:Y:S02]  /*4a530*/  VIADD R68, R7.reuse, 0xe9 ;  /* 0x000000e907447836 */ /* 0x040fe40000000000 */
[C---:B------:R-:W-:Y:S02]  /*4a540*/  VIADD R67, R7.reuse, 0xe8 ;  /* 0x000000e807437836 */ /* 0x040fe40000000000 */
[C---:B------:R-:W-:Y:S02]  /*4a550*/  VIADD R66, R7.reuse, 0xe7 ;  /* 0x000000e707427836 */ /* 0x040fe40000000000 */
        /* <DEDUP_REMOVED lines=12> */
[----:B------:R-:W-:Y:S01]  /*4a620*/  VIADD R53, R7, 0xda ;  /* 0x000000da07357836 */ /* 0x000fe20000000000 */
[----:B------:R-:W-:Y:S01]  /*4a630*/  LOP3.LUT R17, R17, 0x7fffffff, RZ, 0xc0, !PT ;  /* 0x7fffffff11117812 */ /* 0x000fe200078ec0ff */
[----:B----4-:R-:W-:Y:S01]  /*4a640*/  VIADD R2, R2, UR7 ;  /* 0x0000000702027c36 */ /* 0x010fe20008000000 */
[----:B------:R-:W-:Y:S01]  /*4a650*/  ULDC UR7, c[0x0][0x244] ;  /* 0x0000910000077ab9 */ /* 0x000fe20000000800 */
[----:B------:R-:W-:-:S02]  /*4a660*/  VIADD R52, R7, 0xd9 ;  /* 0x000000d907347836 */ /* 0x000fc40000000000 */
[C---:B------:R-:W-:Y:S01]  /*4a670*/  VIADD R51, R7.reuse, 0xd8 ;  /* 0x000000d807337836 */ /* 0x040fe20000000000 */
[----:B------:R4:W-:Y:S04]  /*4a680*/  STL [R1+0x1264], R2 ;  /* 0x0012640201007387 */ /* 0x0009e80000100800 */
[----:B---3--:R-:W-:Y:S01]  /*4a690*/  STL.64 [R1+0x540], R24 ;  /* 0x0005401801007387 */ /* 0x008fe20000100a00 */
[C---:B------:R-:W-:Y:S02]  /*4a6a0*/  VIADD R50, R7.reuse, 0xd7 ;  /* 0x000000d707327836 */ /* 0x040fe40000000000 */
[C---:B------:R-:W-:Y:S02]  /*4a6b0*/  VIADD R49, R7.reuse, 0xd6 ;  /* 0x000000d607317836 */ /* 0x040fe40000000000 */
[C---:B------:R-:W-:Y:S01]  /*4a6c0*/  VIADD R48, R7.reuse, 0xd5 ;  /* 0x000000d507307836 */ /* 0x040fe20000000000 */
[C---:B------:R-:W-:Y:S01]  /*4a6d0*/  IADD3 R47, R7.reuse, 0xd4, RZ ;  /* 0x000000d4072f7810 */ /* 0x040fe20007ffe0ff */
[----:B----4-:R-:W-:Y:S01]  /*4a6e0*/  VIADD R2, R2, UR11 ;  /* 0x0000000b02027c36 */ /* 0x010fe20008000000 */
[----:B------:R-:W-:Y:S01]  /*4a6f0*/  STL.64 [R1+0x548], R26 ;  /* 0x0005481a01007387 */ /* 0x000fe20000100a00 */
[----:B------:R-:W-:Y:S01]  /*4a700*/  IMAD R3, R8, UR7, RZ ;  /* 0x0000000708037c24 */ /* 0x000fe2000f8e02ff */
[----:B------:R-:W-:Y:S01]  /*4a710*/  ULDC UR7, c[0x0][0x248] ;  /* 0x0000920000077ab9 */ /* 0x000fe20000000800 */
[----:B------:R-:W-:Y:S01]  /*4a720*/  @P3 LOP3.LUT R20, R20, 0x80000, RZ, 0xfc, !PT ;  /* 0x0008000014143812 */ /* 0x000fe200078efcff */
[----:B------:R3:W-:Y:S01]  /*4a730*/  STL [R1+0x1260], R2 ;  /* 0x0012600201007387 */ /* 0x0007e20000100800 */
[----:B------:R-:W-:Y:S01]  /*4a740*/  ISETP.LT.AND P2, PT, R8, UR30, !P2 ;  /* 0x0000001e08007c0c */ /* 0x000fe2000d741270 */
[----:B------:R-:W-:Y:S01]  /*4a750*/  ULDC.64 UR10, c[0x0][0x220] ;  /* 0x00008800000a7ab9 */ /* 0x000fe20000000a00 */
        /* <DEDUP_REMOVED lines=9> */
[C---:B------:R-:W-:Y:S01]  /*4a7f0*/  VIADD R37, R7.reuse, 0xca ;  /* 0x000000ca07257836 */ /* 0x040fe20000000000 */
[----:B------:R-:W-:Y:S01]  /*4a800*/  LOP3.LUT R16, R16, 0x7fffffff, RZ, 0xc0, !PT ;  /* 0x7fffffff10107812 */ /* 0x000fe200078ec0ff */
[----:B---3--:R-:W-:Y:S01]  /*4a810*/  VIADD R2, R2, UR9 ;  /* 0x0000000902027c36 */ /* 0x008fe20008000000 */
[----:B------:R-:W-:Y:S01]  /*4a820*/  ULDC UR9, c[0x0][0x248] ;  /* 0x0000920000097ab9 */ /* 0x000fe20000000800 */
[C---:B------:R-:W-:Y:S02]  /*4a830*/  VIADD R36, R7.reuse, 0xc9 ;  /* 0x000000c907247836 */ /* 0x040fe40000000000 */
[C---:B------:R-:W-:Y:S01]  /*4a840*/  VIADD R35, R7.reuse, 0xc8 ;  /* 0x000000c807237836 */ /* 0x040fe20000000000 */
[----:B------:R-:W-:Y:S01]  /*4a850*/  IADD3 R34, R7, 0xc7, RZ ;  /* 0x000000c707227810 */ /* 0x000fe20007ffe0ff */
[----:B------:R-:W-:Y:S01]  /*4a860*/  VIADD R4, R2, UR9 ;  /* 0x0000000902047c36 */ /* 0x000fe20008000000 */
[----:B------:R-:W-:Y:S01]  /*4a870*/  STL [R1+0x1268], R2 ;  /* 0x0012680201007387 */ /* 0x000fe20000100800 */
[----:B------:R-:W-:Y:S01]  /*4a880*/  LOP3.LUT R20, R20, 0xfffbffff, RZ, 0xc0, !PT ;  /* 0xfffbffff14147812 */ /* 0x000fe200078ec0ff */
[----:B-1----:R-:W-:Y:S01]  /*4a890*/  IMAD R5, R5, 0x80, R3 ;  /* 0x0000008005057824 */ /* 0x002fe200078e0203 */
[----:B------:R-:W-:Y:S01]  /*4a8a0*/  ULDC UR9, c[0x0][0x228] ;  /* 0x00008a0000097ab9 */ /* 0x000fe20000000800 */
[----:B------:R1:W-:Y:S01]  /*4a8b0*/  STL [R1+0x126c], R4 ;  /* 0x00126c0401007387 */ /* 0x0003e20000100800 */
[----:B------:R-:W-:-:S02]  /*4a8c0*/  VIADD R33, R7, 0xc6 ;  /* 0x000000c607217836 */ /* 0x000fc40000000000 */
[C---:B------:R-:W-:Y:S02]  /*4a8d0*/  VIADD R32, R7.reuse, 0xc5 ;  /* 0x000000c507207836 */ /* 0x040fe40000000000 */
[C---:B------:R-:W-:Y:S02]  /*4a8e0*/  VIADD R252, R7.reuse, 0xbd ;  /* 0x000000bd07fc7836 */ /* 0x040fe40000000000 */
[C---:B------:R-:W-:Y:S02]  /*4a8f0*/  VIADD R251, R7.reuse, 0xbc ;  /* 0x000000bc07fb7836 */ /* 0x040fe40000000000 */
[C---:B------:R-:W-:Y:S02]  /*4a900*/  VIADD R250, R7.reuse, 0xbb ;  /* 0x000000bb07fa7836 */ /* 0x040fe40000000000 */
[----:B------:R-:W-:Y:S01]  /*4a910*/  VIADD R249, R7, 0xba ;  /* 0x000000ba07f97836 */ /* 0x000fe20000000000 */
[----:B------:R-:W-:Y:S01]  /*4a920*/  LOP3.LUT R15, R15, 0x7fffffff, RZ, 0xc0, !PT ;  /* 0x7fffffff0f0f7812 */ /* 0x000fe200078ec0ff */
[----:B-1----:R-:W-:Y:S01]  /*4a930*/  VIADD R4, R4, UR7 ;  /* 0x0000000704047c36 */ /* 0x002fe20008000000 */
[----:B------:R-:W-:Y:S01]  /*4a940*/  ULDC UR7, c[0x0][0x248] ;  /* 0x0000920000077ab9 */ /* 0x000fe20000000800 */
        /* <DEDUP_REMOVED lines=13> */
[C---:B------:R-:W-:Y:S01]  /*4aa20*/  VIADD R236, R7.reuse, 0xad ;  /* 0x000000ad07ec7836 */ /* 0x040fe20000000000 */
[----:B------:R-:W-:Y:S01]  /*4aa30*/  IADD3 R235, R7, 0xac, RZ ;  /* 0x000000ac07eb7810 */ /* 0x000fe20007ffe0ff */
[----:B------:R-:W-:Y:S01]  /*4aa40*/  VIADD R22, R4, UR7 ;  /* 0x0000000704167c36 */ /* 0x000fe20008000000 */
[----:B------:R-:W-:Y:S01]  /*4aa50*/  STL [R1+0x1270], R4 ;  /* 0x0012700401007387 */ /* 0x000fe20000100800 */
[----:B------:R-:W-:-:S03]  /*4aa60*/  ULDC UR7, c[0x0][0x248] ;  /* 0x0000920000077ab9 */ /* 0x000fc60000000800 */
[----:B------:R1:W-:Y:S01]  /*4aa70*/  STL [R1+0x1274], R22 ;  /* 0x0012741601007387 */ /* 0x0003e20000100800 */
[C---:B------:R-:W-:Y:S02]  /*4aa80*/  VIADD R30, R7.reuse, 0xc3 ;  /* 0x000000c3071e7836 */ /* 0x040fe40000000000 */
[C---:B------:R-:W-:Y:S02]  /*4aa90*/  VIADD R29, R7.reuse, 0xc2 ;  /* 0x000000c2071d7836 */ /* 0x040fe40000000000 */
[C---:B------:R-:W-:Y:S02]  /*4aaa0*/  VIADD R234, R7.reuse, 0xab ;  /* 0x000000ab07ea7836 */ /* 0x040fe40000000000 */
[C---:B------:R-:W-:Y:S01]  /*4aab0*/  VIADD R233, R7.reuse, 0xaa ;  /* 0x000000aa07e97836 */ /* 0x040fe20000000000 */
        /* <DEDUP_REMOVED lines=12> */
[C---:B------:R-:W-:Y:S01]  /*4ab80*/  IADD3 R222, R7.reuse, 0x9f, RZ ;  /* 0x0000009f07de7810 */ /* 0x040fe20007ffe0ff */
[----:B-1----:R-:W-:Y:S01]  /*4ab90*/  VIADD R22, R22, UR7 ;  /* 0x0000000716167c36 */ /* 0x002fe20008000000 */
[----:B------:R-:W-:Y:S01]  /*4aba0*/  ULDC UR7, c[0x0][0x248] ;  /* 0x0000920000077ab9 */ /* 0x000fe20000000800 */
[C---:B------:R-:W-:Y:S02]  /*4abb0*/  VIADD R221, R7.reuse, 0x9e ;  /* 0x0000009e07dd7836 */ /* 0x040fe40000000000 */
[C---:B------:R-:W-:Y:S01]  /*4abc0*/  VIADD R220, R7.reuse, 0x9d ;  /* 0x0000009d07dc7836 */ /* 0x040fe20000000000 */
[----:B------:R1:W-:Y:S01]  /*4abd0*/  STL [R1+0x1278], R22 ;  /* 0x0012781601007387 */ /* 0x0003e20000100800 */
[----:B------:R-:W-:-:S02]  /*4abe0*/  VIADD R219, R7, 0x9c ;  /* 0x0000009c07db7836 */ /* 0x000fc40000000000 */
[C---:B------:R-:W-:Y:S02]  /*4abf0*/  VIADD R218, R7.reuse, 0x9b ;  /* 0x0000009b07da7836 */ /* 0x040fe40000000000 */
[----:B------:R-:W-:Y:S01]  /*4ac00*/  VIADD R217, R7, 0x9a ;  /* 0x0000009a07d97836 */ /* 0x000fe20000000000 */
[----:B------:R-:W-:Y:S01]  /*4ac10*/  LOP3.LUT R13, R13, 0x7fffffff, RZ, 0xc0, !PT ;  /* 0x7fffffff0d0d7812 */ /* 0x000fe200078ec0ff */
        /* <DEDUP_REMOVED lines=15> */
[C---:B------:R-:W-:Y:S01]  /*4ad10*/  VIADD R201, R7.reuse, 0x8a ;  /* 0x0000008a07c97836 */ /* 0x040fe20000000000 */
[----:B------:R-:W-:Y:S01]  /*4ad20*/  LOP3.LUT R12, R12, 0x7fffffff, RZ, 0xc0, !PT ;  /* 0x7fffffff0c0c7812 */ /* 0x000fe200078ec0ff */
[----:B-1----:R-:W-:Y:S01]  /*4ad30*/  VIADD R22, R22, UR7 ;  /* 0x0000000716167c36 */ /* 0x002fe20008000000 */
[----:B------:R-:W-:Y:S01]  /*4ad40*/  ULDC UR7, c[0x0][0x248] ;  /* 0x0000920000077ab9 */ /* 0x000fe20000000800 */
[----:B------:R-:W-:-:S02]  /*4ad50*/  VIADD R200, R7, 0x89 ;  /* 0x0000008907c87836 */ /* 0x000fc40000000000 */
[C---:B------:R-:W-:Y:S01]  /*4ad60*/  VIADD R199, R7.reuse, 0x88 ;  /* 0x0000008807c77836 */ /* 0x040fe20000000000 */
[----:B------:R1:W-:Y:S01]  /*4ad70*/  STL [R1+0x127c], R22 ;  /* 0x00127c1601007387 */ /* 0x0003e20000100800 */
[C---:B------:R-:W-:Y:S02]  /*4ad80*/  VIADD R198, R7.reuse, 0x87 ;  /* 0x0000008707c67836 */ /* 0x040fe40000000000 */
[C---:B------:R-:W-:Y:S02]  /*4ad90*/  VIADD R197, R7.reuse, 0x86 ;  /* 0x0000008607c57836 */ /* 0x040fe40000000000 */
[C---:B------:R-:W-:Y:S01]  /*4ada0*/  VIADD R196, R7.reuse, 0x85 ;  /* 0x0000008507c47836 */ /* 0x040fe20000000000 */
[C---:B------:R-:W-:Y:S01]  /*4adb0*/  IADD3 R195, R7.reuse, 0x84, RZ ;  /* 0x0000008407c37810 */ /* 0x040fe20007ffe0ff */
        /* <DEDUP_REMOVED lines=9> */
[----:B------:R-:W-:Y:S01]  /*4ae50*/  VIADD R185, R7, 0x7a ;  /* 0x0000007a07b97836 */ /* 0x000fe20000000000 */
[----:B------:R-:W-:Y:S01]  /*4ae60*/  LOP3.LUT R11, R11, 0x7fffffff, RZ, 0xc0, !PT ;  /* 0x7fffffff0b0b7812 */ /* 0x000fe200078ec0ff */
[----:B-1----:R-:W-:Y:S01]  /*4ae70*/  VIADD R22, R22, UR7 ;  /* 0x0000000716167c36 */ /* 0x002fe20008000000 */
[----:B------:R-:W-:Y:S01]  /*4ae80*/  ULDC UR7, c[0x0][0x248] ;  /* 0x0000920000077ab9 */ /* 0x000fe20000000800 */
[C---:B------:R-:W-:Y:S02]  /*4ae90*/  VIADD R184, R7.reuse, 0x79 ;  /* 0x0000007907b87836 */ /* 0x040fe40000000000 */
[C---:B------:R-:W-:Y:S01]  /*4aea0*/  VIADD R183, R7.reuse, 0x78 ;  /* 0x0000007807b77836 */ /* 0x040fe20000000000 */
[----:B------:R1:W-:Y:S01]  /*4aeb0*/  STL [R1+0x1280], R22 ;  /* 0x0012801601007387 */ /* 0x0003e20000100800 */
[C---:B------:R-:W-:Y:S01]  /*4aec0*/  IADD3 R182, R7.reuse, 0x77, RZ ;  /* 0x0000007707b67810 */ /* 0x040fe20007ffe0ff */
        /* <DEDUP_REMOVED lines=16> */
[----:B------:R-:W-:Y:S01]  /*4afd0*/  VIADD R168, R7, 0x69 ;  /* 0x0000006907a87836 */ /* 0x000fe20000000000 */
[----:B------:R-:W-:Y:S06]  /*4afe0*/  BAR.SYNC.DEFER_BLOCKING 0x0 ;  /* 0x0000000000007b1d */ /* 0x000fec0000010000 */
[----:B------:R1:W-:Y:S02]  /*4aff0*/  STL [R1+0x1284], R22 ;  /* 0x0012841601007387 */ /* 0x0003e40000100800 */
[----:B-1----:R-:W-:Y:S01]  /*4b000*/  VIADD R22, R22, UR7 ;  /* 0x0000000716167c36 */ /* 0x002fe20008000000 */
[----:B------:R-:W-:-:S04]  /*4b010*/  ULDC UR7, c[0x0][0x248] ;  /* 0x0000920000077ab9 */ /* 0x000fc80000000800 */
        /* <DEDUP_REMOVED lines=37> */
[----:B-1----:R-:W-:Y:S01]  /*4b270*/  IADD3 R22, R22, UR7, RZ ;  /* 0x0000000716167c10 */ /* 0x002fe2000fffe0ff */
        /* <DEDUP_REMOVED lines=204> */
[----:B------:R-:W-:-:S03]  /*4bf40*/  ULDC UR7, c[0x0][0x248] ;  /* 0x0000920000077ab9 */ /* 0x000fc60000000800 */
[----:B------:R-:W-:Y:S01]  /*4bf50*/  VIADD R24, R22, UR7 ;  /* 0x0000000716187c36 */ /* 0x000fe20008000000 */
[----:B------:R-:W-:Y:S01]  /*4bf60*/  STL [R1+0x13d0], R22 ;  /* 0x0013d01601007387 */ /* 0x000fe20000100800 */
[----:B------:R-:W-:-:S03]  /*4bf70*/  ULDC UR7, c[0x0][0x248] ;  /* 0x0000920000077ab9 */ /* 0x000fc60000000800 */
        /* <DEDUP_REMOVED lines=68> */
[----:B------:R-:W-:Y:S01]  /*4c3c0*/  @P4 LOP3.LUT R20, R20, 0x40000, RZ, 0xfc, !PT ;  /* 0x0004000014144812 */ /* 0x000fe200078efcff */
[----:B------:R-:W-:-:S03]  /*4c3d0*/  ULDC UR7, c[0x0][0x228] ;  /* 0x00008a0000077ab9 */ /* 0x000fc60000000800 */
[----:B------:R1:W-:Y:S02]  /*4c3e0*/  STL [R1+0x1430], R24 ;  /* 0x0014301801007387 */ /* 0x0003e40000100800 */
[----:B-1----:R-:W-:Y:S01]  /*4c3f0*/  VIADD R24, R24, UR8 ;  /* 0x0000000818187c36 */ /* 0x002fe20008000000 */
[----:B------:R-:W-:Y:S01]  /*4c400*/  LOP3.LUT R20, R20, 0xfffdffff, RZ, 0xc0, !PT ;  /* 0xfffdffff14147812 */ /* 0x000fe200078ec0ff */
        /* <DEDUP_REMOVED lines=19> */
[----:B------:R1:W-:Y:S01]  /*4c540*/  STL [R1+0x1450], R24 ;  /* 0x0014501801007387 */ /* 0x0003e20000100800 */
[----:B------:R-:W-:Y:S02]  /*4c550*/  @P2 LOP3.LUT R20, R20, 0x20000, RZ, 0xfc, !PT ;  /* 0x0002000014142812 */ /* 0x000fe400078efcff */
[----:B------:R-:W-:Y:S01]  /*4c560*/  ISETP.LT.AND P2, PT, R9, UR36, !P1 ;  /* 0x0000002409007c0c */ /* 0x000fe2000cf41270 */
[----:B-1----:R-:W-:Y:S01]  /*4c570*/  VIADD R24, R24, UR26 ;  /* 0x0000001a18187c36 */ /* 0x002fe20008000000 */
[----:B------:R-:W-:Y:S01]  /*4c580*/  LOP3.LUT R20, R20, 0xfffeffff, RZ, 0xc0, !PT ;  /* 0xfffeffff14147812 */ /* 0x000fe200078ec0ff */
[----:B------:R-:W-:-:S03]  /*4c590*/  ULDC UR26, c[0x0][0x248] ;  /* 0x00009200001a7ab9 */ /* 0x000fc60000000800 */
[----:B------:R1:W-:Y:S02]  /*4c5a0*/  STL [R1+0x1454], R24 ;  /* 0x0014541801007387 */ /* 0x0003e40000100800 */
[----:B-1----:R-:W-:-:S05]  /*4c5b0*/  IADD3 R24, R24, UR27, RZ ;  /* 0x0000001b18187c10 */ /* 0x002fca000fffe0ff */
[----:B------:R1:W-:Y:S01]  /*4c5c0*/  STL [R1+0x1458], R24 ;  /* 0x0014581801007387 */ /* 0x0003e20000100800 */
[----:B------:R-:W-:Y:S01]  /*4c5d0*/  @P2 LOP3.LUT R20, R20, 0x10000, RZ, 0xfc, !PT ;  /* 0x0001000014142812 */ /* 0x000fe200078efcff */
[----:B-1----:R-:W-:Y:S01]  /*4c5e0*/  VIADD R24, R24, UR28 ;  /* 0x0000001c18187c36 */ /* 0x002fe20008000000 */
[----:B------:R-:W-:Y:S02]  /*4c5f0*/  ULDC.64 UR28, c[0x0][0x228] ;  /* 0x00008a00001c7ab9 */ /* 0x000fe40000000a00 */
[----:B------:R-:W-:Y:S02]  /*4c600*/  ISETP.LT.AND P1, PT, R8, UR28, !P1 ;  /* 0x0000001c08007c0c */ /* 0x000fe4000cf21270 */
[----:B------:R-:W-:Y:S01]  /*4c610*/  LOP3.LUT R20, R20, 0xffff7fff, RZ, 0xc0, !PT ;  /* 0xffff7fff14147812 */ /* 0x000fe200078ec0ff */
[----:B------:R1:W-:Y:S02]  /*4c620*/  STL [R1+0x145c], R24 ;  /* 0x00145c1801007387 */ /* 0x0003e40000100800 */
[----:B-1----:R-:W-:Y:S01]  /*4c630*/  VIADD R24, R24, UR26 ;  /* 0x0000001a18187c36 */ /* 0x002fe20008000000 */
[----:B------:R-:W-:-:S07]  /*4c640*/  ULDC.64 UR26, c[0x0][0x228] ;  /* 0x00008a00001a7ab9 */ /* 0x000fce0000000a00 */
[----:B------:R-:W-:Y:S02]  /*4c650*/  @P1 LOP3.LUT R20, R20, 0x8000, RZ, 0xfc, !PT ;  /* 0x0000800014141812 */ /* 0x000fe400078efcff */
[----:B------:R-:W-:Y:S01]  /*4c660*/  ISETP.LT.AND P1, PT, R9, UR26, !P0 ;  /* 0x0000001a09007c0c */ /* 0x000fe2000c721270 */
[----:B------:R1:W-:Y:S01]  /*4c670*/  STL [R1+0x1460], R24 ;  /* 0x0014601801007387 */ /* 0x0003e20000100800 */
[----:B------:R-:W-:Y:S01]  /*4c680*/  ISETP.LT.AND P0, PT, R8, UR34, !P0 ;  /* 0x0000002208007c0c */ /* 0x000fe2000c701270 */
[----:B------:R-:W-:Y:S01]  /*4c690*/  ULDC UR26, c[0x0][0x248] ;  /* 0x00009200001a7ab9 */ /* 0x000fe20000000800 */
[----:B------:R-:W-:-:S09]  /*4c6a0*/  LOP3.LUT R20, R20, 0xffffbfff, RZ, 0xc0, !PT ;  /* 0xffffbfff14147812 */ /* 0x000fd200078ec0ff */
[----:B------:R-:W-:-:S04]  /*4c6b0*/  @P1 LOP3.LUT R20, R20, 0x4000, RZ, 0xfc, !PT ;  /* 0x0000400014141812 */ /* 0x000fc800078efcff */
[----:B------:R-:W-:-:S04]  /*4c6c0*/  LOP3.LUT R20, R20, 0xffffdfff, RZ, 0xc0, !PT ;  /* 0xffffdfff14147812 */ /* 0x000fc800078ec0ff */
[----:B------:R-:W-:Y:S02]  /*4c6d0*/  @P0 LOP3.LUT R20, R20, 0x2000, RZ, 0xfc, !PT ;  /* 0x0000200014140812 */ /* 0x000fe400078efcff */
[----:B------:R-:W-:Y:S01]  /*4c6e0*/  ISETP.GE.AND P0, PT, R91, UR31, PT ;  /* 0x0000001f5b007c0c */ /* 0x000fe2000bf06270 */
[----:B-1----:R-:W-:Y:S01]  /*4c6f0*/  VIADD R24, R24, UR33 ;  /* 0x0000002118187c36 */ /* 0x002fe20008000000 */
[----:B------:R-:W-:Y:S01]  /*4c700*/  LOP3.LUT R20, R20, 0xffffefff, RZ, 0xc0, !PT ;  /* 0xffffefff14147812 */ /* 0x000fe200078ec0ff */
[----:B------:R-:W-:Y:S01]  /*4c710*/  ULDC.64 UR30, c[0x0][0x228] ;  /* 0x00008a00001e7ab9 */ /* 0x000fe20000000a00 */
[----:B------:R-:W-:Y:S02]  /*4c720*/  ISETP.LT.AND P1, PT, R9, UR40, !P0 ;  /* 0x0000002809007c0c */ /* 0x000fe4000c721270 */
[----:B------:R-:W-:Y:S01]  /*4c730*/  ISETP.LT.AND P0, PT, R8, UR38, !P0 ;  /* 0x0000002608007c0c */ /* 0x000fe2000c701270 */
[----:B------:R1:W-:Y:S10]  /*4c740*/  STL [R1+0x1464], R24 ;  /* 0x0014641801007387 */ /* 0x0003f40000100800 */
[----:B------:R-:W-:-:S04]  /*4c750*/  @P1 LOP3.LUT R20, R20, 0x1000, RZ, 0xfc, !PT ;  /* 0x0000100014141812 */ /* 0x000fc800078efcff */
[----:B------:R-:W-:Y:S01]  /*4c760*/  LOP3.LUT R20, R20, 0xfffff7ff, RZ, 0xc0, !PT ;  /* 0xfffff7ff14147812 */ /* 0x000fe200078ec0ff */
[----:B-1----:R-:W-:Y:S01]  /*4c770*/  VIADD R24, R24, UR32 ;  /* 0x0000002018187c36 */ /* 0x002fe20008000000 */
[----:B------:R-:W-:Y:S02]  /*4c780*/  ULDC.64 UR32, c[0x0][0x228] ;  /* 0x00008a0000207ab9 */ /* 0x000fe40000000a00 */
[----:B------:R-:W-:Y:S02]  /*4c790*/  @P0 LOP3.LUT R20, R20, 0x800, RZ, 0xfc, !PT ;  /* 0x0000080014140812 */ /* 0x000fe400078efcff */
[----:B------:R-:W-:Y:S01]  /*4c7a0*/  ISETP.GE.AND P0, PT, R90, UR37, PT ;  /* 0x000000255a007c0c */ /* 0x000fe2000bf06270 */
[----:B------:R-:W-:-:S03]  /*4c7b0*/  ULDC.64 UR36, c[0x0][0x228] ;  /* 0x00008a0000247ab9 */ /* 0x000fc60000000a00 */
[----:B------:R-:W-:Y:S02]  /*4c7c0*/  ISETP.LT.AND P1, PT, R9, UR32, !P0 ;  /* 0x0000002009007c0c */ /* 0x000fe4000c721270 */
[----:B------:R-:W-:Y:S02]  /*4c7d0*/  ISETP.LT.AND P0, PT, R8, UR30, !P0 ;  /* 0x0000001e08007c0c */ /* 0x000fe4000c701270 */
[----:B------:R-:W-:-:S09]  /*4c7e0*/  LOP3.LUT R20, R20, 0xfffffbff, RZ, 0xc0, !PT ;  /* 0xfffffbff14147812 */ /* 0x000fd200078ec0ff */
[----:B------:R-:W-:-:S04]  /*4c7f0*/  @P1 LOP3.LUT R20, R20, 0x400, RZ, 0xfc, !PT ;  /* 0x0000040014141812 */ /* 0x000fc800078efcff */
[----:B------:R-:W-:-:S04]  /*4c800*/  LOP3.LUT R20, R20, 0xfffffdff, RZ, 0xc0, !PT ;  /* 0xfffffdff14147812 */ /* 0x000fc800078ec0ff */
[----:B------:R-:W-:Y:S02]  /*4c810*/  @P0 LOP3.LUT R20, R20, 0x200, RZ, 0xfc, !PT ;  /* 0x0000020014140812 */ /* 0x000fe400078efcff */
[----:B------:R-:W-:Y:S01]  /*4c820*/  ISETP.GE.AND P0, PT, R89, UR29, PT ;  /* 0x0000001d59007c0c */ /* 0x000fe2000bf06270 */
[----:B------:R-:W-:-:S03]  /*4c830*/  ULDC.64 UR28, c[0x0][0x228] ;  /* 0x00008a00001c7ab9 */ /* 0x000fc60000000a00 */
[----:B------:R-:W-:Y:S01]  /*4c840*/  ISETP.LT.AND P1, PT, R9, UR57, !P0 ;  /* 0x0000003909007c0c */ /* 0x000fe2000c721270 */
[----:B------:R1:W-:Y:S01]  /*4c850*/  STL [R1+0x1468], R24 ;  /* 0x0014681801007387 */ /* 0x0003e20000100800 */
[----:B------:R-:W-:Y:S01]  /*4c860*/  ISETP.LT.AND P0, PT, R8, UR36, !P0 ;  /* 0x0000002408007c0c */ /* 0x000fe2000c701270 */
[----:B------:R-:W-:Y:S01]  /*4c870*/  ULDC UR57, c[0x0][0x228] ;  /* 0x00008a0000397ab9 */ /* 0x000fe20000000800 */
[----:B------:R-:W-:Y:S01]  /*4c880*/  LOP3.LUT R20, R20, 0xfffffeff, RZ, 0xc0, !PT ;  /* 0xfffffeff14147812 */ /* 0x000fe200078ec0ff */
[----:B------:R-:W3:Y:S08]  /*4c890*/  LDL.LU R91, [R1+0x1d44] ;  /* 0x001d4400015b7983 */ /* 0x000ef00000300800 */
[----:B------:R-:W-:-:S04]  /*4c8a0*/  @P1 LOP3.LUT R20, R20, 0x100, RZ, 0xfc, !PT ;  /* 0x0000010014141812 */ /* 0x000fc800078efcff */
[----:B------:R-:W-:-:S04]  /*4c8b0*/  LOP3.LUT R20, R20, 0xffffff7f, RZ, 0xc0, !PT ;  /* 0xffffff7f14147812 */ /* 0x000fc800078ec0ff */
[----:B------:R-:W-:Y:S02]  /*4c8c0*/  @P0 LOP3.LUT R20, R20, 0x80, RZ, 0xfc, !PT ;  /* 0x0000008014140812 */ /* 0x000fe400078efcff */
[----:B------:R-:W-:-:S04]  /*4c8d0*/  ISETP.GE.AND P0, PT, R88, UR27, PT ;  /* 0x0000001b58007c0c */ /* 0x000fc8000bf06270 */
[----:B------:R-:W-:Y:S01]  /*4c8e0*/  ISETP.LT.AND P1, PT, R9, UR55, !P0 ;  /* 0x0000003709007c0c */ /* 0x000fe2000c721270 */
[----:B-1----:R-:W-:Y:S01]  /*4c8f0*/  VIADD R24, R24, UR61 ;  /* 0x0000003d18187c36 */ /* 0x002fe20008000000 */
[----:B------:R-:W-:Y:S01]  /*4c900*/  ISETP.LT.AND P0, PT, R8, UR28, !P0 ;  /* 0x0000001c08007c0c */ /* 0x000fe2000c701270 */
[----:B------:R-:W-:Y:S01]  /*4c910*/  ULDC UR61, c[0x0][0x228] ;  /* 0x00008a00003d7ab9 */ /* 0x000fe20000000800 */
[----:B------:R-:W-:Y:S01]  /*4c920*/  LOP3.LUT R20, R20, 0xffffffbf, RZ, 0xc0, !PT ;  /* 0xffffffbf14147812 */ /* 0x000fe200078ec0ff */
[----:B------:R-:W-:Y:S01]  /*4c930*/  ULDC UR55, c[0x0][0x228] ;  /* 0x00008a0000377ab9 */ /* 0x000fe20000000800 */
[----:B------:R1:W-:Y:S04]  /*4c940*/  STL [R1+0x146c], R24 ;  /* 0x00146c1801007387 */ /* 0x0003e80000100800 */
[----:B------:R-:W4:Y:S03]  /*4c950*/  LDL.LU R90, [R1+0x1d40] ;  /* 0x001d4000015a7983 */ /* 0x000f260000300800 */
[----:B------:R-:W-:-:S04]  /*4c960*/  @P1 LOP3.LUT R20, R20, 0x40, RZ, 0xfc, !PT ;  /* 0x0000004014141812 */ /* 0x000fc800078efcff */
[----:B------:R-:W-:Y:S01]  /*4c970*/  LOP3.LUT R20, R20, 0xffffffdf, RZ, 0xc0, !PT ;  /* 0xffffffdf14147812 */ /* 0x000fe200078ec0ff */
[----:B-1----:R-:W-:Y:S01]  /*4c980*/  VIADD R24, R24, UR26 ;  /* 0x0000001a18187c36 */ /* 0x002fe20008000000 */
[----:B------:R-:W-:Y:S02]  /*4c990*/  ULDC UR26, c[0x0][0x248] ;  /* 0x00009200001a7ab9 */ /* 0x000fe40000000800 */
[----:B------:R-:W-:Y:S02]  /*4c9a0*/  @P0 LOP3.LUT R20, R20, 0x20, RZ, 0xfc, !PT ;  /* 0x0000002014140812 */ /* 0x000fe400078efcff */
[----:B------:R-:W-:Y:S01]  /*4c9b0*/  ISETP.GE.AND P0, PT, R87, UR35, PT ;  /* 0x0000002357007c0c */ /* 0x000fe2000bf06270 */
[----:B------:R1:W-:Y:S01]  /*4c9c0*/  STL [R1+0x1470], R24 ;  /* 0x0014701801007387 */ /* 0x0003e20000100800 */
[----:B------:R-:W-:Y:S01]  /*4c9d0*/  LOP3.LUT R20, R20, 0xffffffef, RZ, 0xc0, !PT ;  /* 0xffffffef14147812 */ /* 0x000fe200078ec0ff */
[----:B------:R-:W-:Y:S01]  /*4c9e0*/  ULDC.64 UR34, c[0x0][0x228] ;  /* 0x00008a0000227ab9 */ /* 0x000fe20000000a00 */
[----:B------:R-:W-:Y:S01]  /*4c9f0*/  ISETP.LT.AND P1, PT, R9, UR53, !P0 ;  /* 0x0000003509007c0c */ /* 0x000fe2000c721270 */
[----:B------:R-:W3:Y:S01]  /*4ca00*/  LDL.LU R89, [R1+0x1d3c] ;  /* 0x001d3c0001597983 */ /* 0x000ee20000300800 */
[----:B------:R-:W-:Y:S01]  /*4ca10*/  LEA R2, P3, R3, UR10, 0x2 ;  /* 0x0000000a03027c11 */ /* 0x000fe2000f8610ff */
[----:B------:R-:W-:Y:S01]  /*4ca20*/  VIADD R27, R7, 0xc0 ;  /* 0x000000c0071b7836 */ /* 0x000fe20000000000 */
[----:B------:R-:W-:Y:S01]  /*4ca30*/  ULDC UR53, c[0x0][0x228] ;  /* 0x00008a0000357ab9 */ /* 0x000fe20000000800 */
[----:B-1----:R-:W-:Y:S01]  /*4ca40*/  VIADD R24, R24, UR26 ;  /* 0x0000001a18187c36 */ /* 0x002fe20008000000 */
[----:B------:R-:W-:-:S04]  /*4ca50*/  ULDC UR26, c[0x0][0x248] ;  /* 0x00009200001a7ab9 */ /* 0x000fc80000000800 */
[----:B------:R1:W-:Y:S03]  /*4ca60*/  STL [R1+0x1474], R24 ;  /* 0x0014741801007387 */ /* 0x0003e60000100800 */
[----:B------:R-:W-:Y:S01]  /*4ca70*/  @P1 LOP3.LUT R20, R20, 0x10, RZ, 0xfc, !PT ;  /* 0x0000001014141812 */ /* 0x000fe200078efcff */
[----:B------:R-:W4:Y:S01]  /*4ca80*/  LDL.LU R88, [R1+0x1d38] ;  /* 0x001d380001587983 */ /* 0x000f220000300800 */
[----:B-1----:R-:W-:Y:S01]  /*4ca90*/  VIADD R24, R24, UR26 ;  /* 0x0000001a18187c36 */ /* 0x002fe20008000000 */
[----:B------:R-:W-:Y:S02]  /*4caa0*/  ULDC.64 UR26, c[0x0][0x228] ;  /* 0x00008a00001a7ab9 */ /* 0x000fe40000000a00 */
[----:B------:R-:W-:Y:S01]  /*4cab0*/  ISETP.LT.AND P0, PT, R8, UR26, !P0 ;  /* 0x0000001a08007c0c */ /* 0x000fe2000c701270 */
[----:B------:R-:W-:Y:S01]  /*4cac0*/  ULDC UR26, c[0x0][0x248] ;  /* 0x00009200001a7ab9 */ /* 0x000fe20000000800 */
[----:B------:R-:W-:-:S11]  /*4cad0*/  LOP3.LUT R20, R20, 0xfffffff7, RZ, 0xc0, !PT ;  /* 0xfffffff714147812 */ /* 0x000fd600078ec0ff */
[----:B------:R-:W-:Y:S02]  /*4cae0*/  @P0 LOP3.LUT R20, R20, 0x8, RZ, 0xfc, !PT ;  /* 0x0000000814140812 */ /* 0x000fe400078efcff */
[----:B------:R-:W-:Y:S01]  /*4caf0*/  ISETP.GE.AND P0, PT, R86, UR41, PT ;  /* 0x0000002956007c0c */ /* 0x000fe2000bf06270 */
[----:B------:R-:W-:-:S03]  /*4cb00*/  ULDC.64 UR40, c[0x0][0x228] ;  /* 0x00008a0000287ab9 */ /* 0x000fc60000000a00 */
[----:B------:R-:W-:Y:S01]  /*4cb10*/  ISETP.LT.AND P1, PT, R9, UR51, !P0 ;  /* 0x0000003309007c0c */ /* 0x000fe2000c721270 */
[----:B------:R1:W-:Y:S01]  /*4cb20*/  STL [R1+0x1478], R24 ;  /* 0x0014781801007387 */ /* 0x0003e20000100800 */
[----:B------:R-:W-:Y:S01]  /*4cb30*/  ISETP.LT.AND P0, PT, R8, UR34, !P0 ;  /* 0x0000002208007c0c */ /* 0x000fe2000c701270 */
[----:B------:R-:W-:Y:S01]  /*4cb40*/  VIADD R26, R7, 0xbf ;  /* 0x000000bf071a7836 */ /* 0x000fe20000000000 */
[----:B------:R-:W-:Y:S01]  /*4cb50*/  LOP3.LUT R20, R20, 0xfffffffb, RZ, 0xc0, !PT ;  /* 0xfffffffb14147812 */ /* 0x000fe200078ec0ff */
[----:B------:R-:W3:Y:S01]  /*4cb60*/  LDL.LU R87, [R1+0x1d34] ;  /* 0x001d340001577983 */ /* 0x000ee20000300800 */
[----:B------:R-:W-:Y:S01]  /*4cb70*/  LEA.HI.X.SX32 R3, R3, UR11, 0x2, P3 ;  /* 0x0000000b03037c11 */ /* 0x000fe200098f16ff */
[----:B------:R-:W-:Y:S01]  /*4cb80*/  ULDC.64 UR10, c[0x0][0x220] ;  /* 0x00008800000a7ab9 */ /* 0x000fe20000000a00 */
[----:B------:R-:W-:Y:S01]  /*4cb90*/  VIADD R25, R7, 0xbe ;  /* 0x000000be07197836 */ /* 0x000fe20000000000 */
[----:B------:R-:W-:-:S04]  /*4cba0*/  ULDC UR51, c[0x0][0x228] ;  /* 0x00008a0000337ab9 */ /* 0x000fc80000000800 */
[----:B------:R-:W-:-:S04]  /*4cbb0*/  @P1 LOP3.LUT R20, R20, 0x4, RZ, 0xfc, !PT ;  /* 0x0000000414141812 */ /* 0x000fc800078efcff */
[----:B------:R-:W-:-:S04]  /*4cbc0*/  LOP3.LUT R20, R20, 0xfffffffd, RZ, 0xc0, !PT ;  /* 0xfffffffd14147812 */ /* 0x000fc800078ec0ff */
[----:B------:R-:W-:Y:S02]  /*4cbd0*/  @P0 LOP3.LUT R20, R20, 0x2, RZ, 0xfc, !PT ;  /* 0x0000000214140812 */ /* 0x000fe400078efcff */
[----:B------:R-:W-:Y:S01]  /*4cbe0*/  ISETP.GE.AND P0, PT, R85, UR39, PT ;  /* 0x0000002755007c0c */ /* 0x000fe2000bf06270 */
[----:B------:R-:W-:-:S03]  /*4cbf0*/  ULDC.64 UR38, c[0x0][0x228] ;  /* 0x00008a0000267ab9 */ /* 0x000fc60000000a00 */
[----:B------:R-:W-:Y:S01]  /*4cc00*/  ISETP.LT.AND P1, PT, R9, UR49, !P0 ;  /* 0x0000003109007c0c */ /* 0x000fe2000c721270 */
[----:B-1----:R-:W-:Y:S01]  /*4cc10*/  VIADD R24, R24, UR26 ;  /* 0x0000001a18187c36 */ /* 0x002fe20008000000 */
[----:B------:R-:W-:Y:S01]  /*4cc20*/  ISETP.LT.AND P0, PT, R8, UR40, !P0 ;  /* 0x0000002808007c0c */ /* 0x000fe2000c701270 */
[----:B------:R-:W-:Y:S01]  /*4cc30*/  ULDC UR26, c[0x0][0x248] ;  /* 0x00009200001a7ab9 */ /* 0x000fe20000000800 */
[----:B------:R-:W-:Y:S01]  /*4cc40*/  LOP3.LUT R20, R20, 0xfffffffe, RZ, 0xc0, !PT ;  /* 0xfffffffe14147812 */ /* 0x000fe200078ec0ff */
[----:B------:R-:W-:-:S10]  /*4cc50*/  ULDC UR49, c[0x0][0x228] ;  /* 0x00008a0000317ab9 */ /* 0x000fd40000000800 */
[----:B------:R-:W-:Y:S02]  /*4cc60*/  @P0 LOP3.LUT R19, R19, 0x80000000, RZ, 0xfc, !PT ;  /* 0x8000000013130812 */ /* 0x000fe400078efcff */
[----:B------:R-:W-:Y:S01]  /*4cc70*/  ISETP.GE.AND P0, PT, R84, UR33, PT ;  /* 0x0000002154007c0c */ /* 0x000fe2000bf06270 */
[----:B------:R-:W-:Y:S01]  /*4cc80*/  ULDC.64 UR32, c[0x0][0x228] ;  /* 0x00008a0000207ab9 */ /* 0x000fe20000000a00 */
[----:B------:R-:W-:Y:S02]  /*4cc90*/  @P1 LOP3.LUT R20, R20, 0x1, RZ, 0xfc, !PT ;  /* 0x0000000114141812 */ /* 0x000fe400078efcff */
[----:B------:R-:W-:Y:S01]  /*4cca0*/  ISETP.LT.AND P1, PT, R9, UR47, !P0 ;  /* 0x0000002f09007c0c */ /* 0x000fe2000c721270 */
[----:B------:R1:W-:Y:S01]  /*4ccb0*/  STL [R1+0x147c], R24 ;  /* 0x00147c1801007387 */ /* 0x0003e20000100800 */
[----:B------:R-:W-:Y:S01]  /*4ccc0*/  ISETP.LT.AND P0, PT, R8, UR38, !P0 ;  /* 0x0000002608007c0c */ /* 0x000fe2000c701270 */
[----:B------:R-:W-:Y:S01]  /*4ccd0*/  ULDC UR47, c[0x0][0x228] ;  /* 0x00008a00002f7ab9 */ /* 0x000fe20000000800 */
[----:B------:R-:W-:Y:S01]  /*4cce0*/  LOP3.LUT R19, R19, 0xbfffffff, RZ, 0xc0, !PT ;  /* 0xbfffffff13137812 */ /* 0x000fe200078ec0ff */
[----:B------:R-:W4:Y:S08]  /*4ccf0*/  LDL.LU R86, [R1+0x1d30] ;  /* 0x001d300001567983 */ /* 0x000f300000300800 */
        /* <DEDUP_REMOVED lines=10> */
[----:B------:R-:W-:-:S08]  /*4cda0*/  ULDC UR45, c[0x0][0x228] ;  /* 0x00008a00002d7ab9 */ /* 0x000fd00000000800 */
        /* <DEDUP_REMOVED lines=25> */
[----:B------:R-:W-:-:S04]  /*4cf40*/  ISETP.GE.AND P0, PT, R80, UR27, PT ;  /* 0x0000001b50007c0c */ /* 0x000fc8000bf06270 */
[----:B------:R-:W-:Y:S01]  /*4cf50*/  ISETP.LT.AND P1, PT, R9, UR44, !P0 ;  /* 0x0000002c09007c0c */ /* 0x000fe2000c721270 */
[----:B------:R1:W-:Y:S01]  /*4cf60*/  STL [R1+0x1484], R24 ;  /* 0x0014841801007387 */ /* 0x0003e20000100800 */
[----:B------:R-:W-:Y:S01]  /*4cf70*/  ISETP.LT.AND P0, PT, R8, UR28, !P0 ;  /* 0x0000001c08007c0c */ /* 0x000fe2000c701270 */
[----:B------:R-:W-:Y:S01]  /*4cf80*/  ULDC UR44, c[0x0][0x228] ;  /* 0x00008a00002c7ab9 */ /* 0x000fe20000000800 */
[----:B------:R-:W-:Y:S01]  /*4cf90*/  LOP3.LUT R19, R19, 0xffbfffff, RZ, 0xc0, !PT ;  /* 0xffbfffff13137812 */ /* 0x000fe200078ec0ff */
[----:B------:R-:W4:Y:S08]  /*4cfa0*/  LDL.LU R84, [R1+0x1d28] ;  /* 0x001d280001547983 */ /* 0x000f300000300800 */
[----:B------:R-:W-:Y:S01]  /*4cfb0*/  @P1 LOP3.LUT R19, R19, 0x400000, RZ, 0xfc, !PT ;  /* 0x0040000013131812 */ /* 0x000fe200078efcff */
[----:B-1----:R-:W-:Y:S01]  /*4cfc0*/  VIADD R24, R24, UR26 ;  /* 0x0000001a18187c36 */ /* 0x002fe20008000000 */
[----:B------:R-:W-:-:S02]  /*4cfd0*/  ULDC UR26, c[0x0][0x248] ;  /* 0x00009200001a7ab9 */ /* 0x000fc40000000800 */
[----:B------:R-:W-:-:S04]  /*4cfe0*/  LOP3.LUT R19, R19, 0xffdfffff, RZ, 0xc0, !PT ;  /* 0xffdfffff13137812 */ /* 0x000fc800078ec0ff */
        /* <DEDUP_REMOVED lines=8> */
[----:B------:R-:W-:Y:S01]  /*4d070*/  ULDC UR10, c[0x0][0x228] ;  /* 0x00008a00000a7ab9 */ /* 0x000fe20000000800 */
        /* <DEDUP_REMOVED lines=8> */
[----:B------:R-:W-:Y:S02]  /*4d100*/  ISETP.LT.AND P0, PT, R8, UR26, !P0 ;  /* 0x0000001a08007c0c */ /* 0x000fe4000c701270 */
[----:B------:R-:W-:-:S11]  /*4d110*/  LOP3.LUT R19, R19, 0xfff7ffff, RZ, 0xc0, !PT ;  /* 0xfff7ffff13137812 */ /* 0x000fd600078ec0ff */
        /* <DEDUP_REMOVED lines=89> */
[----:B-1----:R-:W-:Y:S01]  /*4d6b0*/  VIADD R24, R24, UR19 ;  /* 0x0000001318187c36 */ /* 0x002fe20008000000 */
[----:B------:R-:W-:Y:S01]  /*4d6c0*/  LOP3.LUT R19, R19, 0xfffffffe, RZ, 0xc0, !PT ;  /* 0xfffffffe13137812 */ /* 0x000fe200078ec0ff */
[----:B------:R-:W-:Y:S01]  /*4d6d0*/  ULDC UR19, c[0x0][0x248] ;  /* 0x0000920000137ab9 */ /* 0x000fe20000000800 */
[----:B------:R-:W-:Y:S01]  /*4d6e0*/  ISETP.LT.AND P1, PT, R9, UR24, !P0 ;  /* 0x0000001809007c0c */ /* 0x000fe2000c721270 */
[----:B------:R-:W-:Y:S01]  /*4d6f0*/  ULDC.64 UR24, c[0x0][0x228] ;  /* 0x00008a0000187ab9 */ /* 0x000fe20000000a00 */
[----:B------:R-:W-:Y:S01]  /*4d700*/  ISETP.LT.AND P0, PT, R8, UR40, !P0 ;  /* 0x0000002808007c0c */ /* 0x000fe2000c701270 */
[----:B------:R-:W-:-:S12]  /*4d710*/  ULDC.64 UR38, c[0x0][0x228] ;  /* 0x00008a0000267ab9 */ /* 0x000fd80000000a00 */
        /* <DEDUP_REMOVED lines=20> */
[----:B------:R-:W-:-:S10]  /*4d860*/  ULDC.64 UR30, c[0x0][0x228] ;  /* 0x00008a00001e7ab9 */ /* 0x000fd40000000a00 */
[----:B------:R-:W-:-:S04]  /*4d870*/  @P1 LOP3.LUT R18, R18, 0x10000000, RZ, 0xfc, !PT ;  /* 0x1000000012121812 */ /* 0x000fc800078efcff */
        /* <DEDUP_REMOVED lines=8> */
[----:B------:R-:W-:Y:S01]  /*4d900*/  ISETP.LT.AND P0, PT, R8, UR20, !P0 ;  /* 0x0000001408007c0c */ /* 0x000fe2000c701270 */
[----:B------:R-:W-:Y:S02]  /*4d910*/  ULDC UR13, c[0x0][0x248] ;  /* 0x00009200000d7ab9 */ /* 0x000fe40000000800 */
[----:B------:R-:W4:Y:S08]  /*4d920*/  LDL.LU R76, [R1+0x1d08] ;  /* 0x001d0800014c7983 */ /* 0x000f300000300800 */
        /* <DEDUP_REMOVED lines=11> */
[----:B-1----:R-:W-:Y:S01]  /*4d9e0*/  IADD3 R24, R24, UR19, RZ ;  /* 0x0000001318187c10 */ /* 0x002fe2000fffe0ff */
[----:B------:R-:W-:Y:S01]  /*4d9f0*/  ULDC UR19, c[0x0][0x248] ;  /* 0x0000920000137ab9 */ /* 0x000fe20000000800 */
[----:B------:R-:W-:-:S03]  /*4da00*/  ISETP.LT.AND P0, PT, R8, UR30, !P0 ;  /* 0x0000001e08007c0c */ /* 0x000fc6000c701270 */
[----:B------:R1:W-:Y:S06]  /*4da10*/  STL [R1+0x14a8], R24 ;  /* 0x0014a81801007387 */ /* 0x0003ec0000100800 */
[----:B------:R-:W-:Y:S01]  /*4da20*/  @P1 LOP3.LUT R18, R18, 0x1000000, RZ, 0xfc, !PT ;  /* 0x0100000012121812 */ /* 0x000fe200078efcff */
[----:B------:R-:W4:Y:S01]  /*4da30*/  LDL.LU R74, [R1+0x1d00] ;  /* 0x001d0000014a7983 */ /* 0x000f220000300800 */
[----:B-1----:R-:W-:Y:S01]  /*4da40*/  VIADD R24, R24, UR19 ;  /* 0x0000001318187c36 */ /* 0x002fe20008000000 */
[----:B------:R-:W-:-:S04]  /*4da50*/  ULDC UR19, c[0x0][0x248] ;  /* 0x0000920000137ab9 */ /* 0x000fc80000000800 */
[----:B------:R1:W-:Y:S01]  /*4da60*/  STL [R1+0x14ac], R24 ;  /* 0x0014ac1801007387 */ /* 0x0003e20000100800 */
[----:B------:R-:W-:-:S03]  /*4da70*/  LOP3.LUT R18, R18, 0xff7fffff, RZ, 0xc0, !PT ;  /* 0xff7fffff12127812 */ /* 0x000fc600078ec0ff */
[----:B------:R-:W3:Y:S01]  /*4da80*/  LDL.LU R73, [R1+0x1cfc] ;  /* 0x001cfc0001497983 */ /* 0x000ee20000300800 */
[----:B-1----:R-:W-:Y:S01]  /*4da90*/  VIADD R24, R24, UR19 ;  /* 0x0000001318187c36 */ /* 0x002fe20008000000 */
[----:B------:R-:W-:Y:S01]  /*4daa0*/  ULDC UR19, c[0x0][0x248] ;  /* 0x0000920000137ab9 */ /* 0x000fe20000000800 */
[----:B------:R-:W-:-:S03]  /*4dab0*/  @P0 LOP3.LUT R18, R18, 0x800000, RZ, 0xfc, !PT ;  /* 0x0080000012120812 */ /* 0x000fc600078efcff */
[----:B------:R1:W-:Y:S01]  /*4dac0*/  STL [R1+0x14b0], R24 ;  /* 0x0014b01801007387 */ /* 0x0003e20000100800 */
[----:B------:R-:W-:Y:S01]  /*4dad0*/  ISETP.GE.AND P0, PT, R64, UR27, PT ;  /* 0x0000001b40007c0c */ /* 0x000fe2000bf06270 */
[----:B------:R-:W-:Y:S01]  /*4dae0*/  ULDC.64 UR26, c[0x0][0x228] ;  /* 0x00008a00001a7ab9 */ /* 0x000fe20000000a00 */
[----:B------:R-:W-:Y:S01]  /*4daf0*/  LEA.HI.X.SX32 R5, R5, UR11, 0x2, P3 ;  /* 0x0000000b05057c11 */ /* 0x000fe200098f16ff */
[----:B------:R-:W4:Y:S01]  /*4db00*/  LDL.LU R72, [R1+0x1cf8] ;  /* 0x001cf80001487983 */ /* 0x000f220000300800 */
[----:B------:R-:W-:Y:S01]  /*4db10*/  ULDC UR11, c[0x0][0x228] ;  /* 0x00008a00000b7ab9 */ /* 0x000fe20000000800 */
[----:B-1----:R-:W-:Y:S01]  /*4db20*/  VIADD R24, R24, UR19 ;  /* 0x0000001318187c36 */ /* 0x002fe20008000000 */
[----:B------:R-:W-:Y:S01]  /*4db30*/  ULDC UR19, c[0x0][0x248] ;  /* 0x0000920000137ab9 */ /* 0x000fe20000000800 */
[----:B------:R-:W-:Y:S01]  /*4db40*/  ISETP.LT.AND P1, PT, R9, UR11, !P0 ;  /* 0x0000000b09007c0c */ /* 0x000fe2000c721270 */
[----:B------:R-:W-:Y:S02]  /*4db50*/  ULDC UR11, c[0x0][0x248] ;  /* 0x00009200000b7ab9 */ /* 0x000fe40000000800 */
[----:B------:R1:W-:Y:S04]  /*4db60*/  STL [R1+0x14b4], R24 ;  /* 0x0014b41801007387 */ /* 0x0003e80000100800 */
[----:B------:R-:W3:Y:S01]  /*4db70*/  LDL.LU R71, [R1+0x1cf4] ;  /* 0x001cf40001477983 */ /* 0x000ee20000300800 */
[----:B-1----:R-:W-:Y:S01]  /*4db80*/  VIADD R24, R24, UR19 ;  /* 0x0000001318187c36 */ /* 0x002fe20008000000 */
[----:B------:R-:W-:-:S04]  /*4db90*/  ULDC UR19, c[0x0][0x248] ;  /* 0x0000920000137ab9 */ /* 0x000fc80000000800 */
[----:B------:R1:W-:Y:S01]  /*4dba0*/  STL [R1+0x14b8], R24 ;  /* 0x0014b81801007387 */ /* 0x0003e20000100800 */
[----:B------:R-:W-:-:S03]  /*4dbb0*/  LOP3.LUT R18, R18, 0xffbfffff, RZ, 0xc0, !PT ;  /* 0xffbfffff12127812 */ /* 0x000fc600078ec0ff */
[----:B------:R-:W4:Y:S01]  /*4dbc0*/  LDL.LU R70, [R1+0x1cf0] ;  /* 0x001cf00001467983 */ /* 0x000f220000300800 */
[----:B-1----:R-:W-:Y:S01]  /*4dbd0*/  VIADD R24, R24, UR19 ;  /* 0x0000001318187c36 */ /* 0x002fe20008000000 */
[----:B------:R-:W-:Y:S02]  /*4dbe0*/  ULDC.64 UR18, c[0x0][0x228] ;  /* 0x00008a0000127ab9 */ /* 0x000fe40000000a00 */
[----:B------:R-:W-:Y:S02]  /*4dbf0*/  ISETP.LT.AND P0, PT, R8, UR18, !P0 ;  /* 0x0000001208007c0c */ /* 0x000fe4000c701270 */
[----:B------:R-:W-:-:S04]  /*4dc00*/  @P1 LOP3.LUT R18, R18, 0x400000, RZ, 0xfc, !PT ;  /* 0x0040000012121812 */ /* 0x000fc800078efcff */
[----:B------:R-:W-:-:S07]  /*4dc10*/  LOP3.LUT R18, R18, 0xffdfffff, RZ, 0xc0, !PT ;  /* 0xffdfffff12127812 */ /* 0x000fce00078ec0ff */
[----:B------:R-:W-:Y:S02]  /*4dc20*/  @P0 LOP3.LUT R18, R18, 0x200000, RZ, 0xfc, !PT ;  /* 0x0020000012120812 */ /* 0x000fe400078efcff */
[----:B------:R-:W-:Y:S01]  /*4dc30*/  ISETP.GE.AND P0, PT, R63, UR35, PT ;  /* 0x000000233f007c0c */ /* 0x000fe2000bf06270 */
[----:B------:R1:W-:Y:S01]  /*4dc40*/  STL [R1+0x14bc], R24 ;  /* 0x0014bc1801007387 */ /* 0x0003e20000100800 */
[----:B------:R-:W-:Y:S01]  /*4dc50*/  LOP3.LUT R18, R18, 0xffefffff, RZ, 0xc0, !PT ;  /* 0xffefffff12127812 */ /* 0x000fe200078ec0ff */
[----:B------:R-:W-:Y:S01]  /*4dc60*/  ULDC.64 UR34, c[0x0][0x228] ;  /* 0x00008a0000227ab9 */ /* 0x000fe20000000a00 */
[----:B------:R-:W-:Y:S01]  /*4dc70*/  ISETP.LT.AND P1, PT, R9, UR16, !P0 ;  /* 0x0000001009007c0c */ /* 0x000fe2000c721270 */
[----:B------:R-:W3:Y:S01]  /*4dc80*/  LDL.LU R69, [R1+0x1cec] ;  /* 0x001cec0001457983 */ /* 0x000ee20000300800 */
[----:B------:R-:W-:-:S11]  /*4dc90*/  ISETP.LT.AND P0, PT, R8, UR26, !P0 ;  /* 0x0000001a08007c0c */ /* 0x000fd6000c701270 */
[----:B------:R-:W-:-:S04]  /*4dca0*/  @P1 LOP3.LUT R18, R18, 0x100000, RZ, 0xfc, !PT ;  /* 0x0010000012121812 */ /* 0x000fc800078efcff */
[----:B------:R-:W-:-:S04]  /*4dcb0*/  LOP3.LUT R18, R18, 0xfff7ffff, RZ, 0xc0, !PT ;  /* 0xfff7ffff12127812 */ /* 0x000fc800078ec0ff */
[----:B------:R-:W-:Y:S02]  /*4dcc0*/  @P0 LOP3.LUT R18, R18, 0x80000, RZ, 0xfc, !PT ;  /* 0x0008000012120812 */ /* 0x000fe400078efcff */
[----:B------:R-:W-:Y:S01]  /*4dcd0*/  ISETP.GE.AND P0, PT, R62, UR41, PT ;  /* 0x000000293e007c0c */ /* 0x000fe2000bf06270 */
[----:B-1----:R-:W-:Y:S01]  /*4dce0*/  VIADD R24, R24, UR17 ;  /* 0x0000001118187c36 */ /* 0x002fe20008000000 */
[----:B------:R-:W-:Y:S01]  /*4dcf0*/  ULDC UR17, c[0x0][0x248] ;  /* 0x0000920000117ab9 */ /* 0x000fe20000000800 */
[----:B------:R-:W-:Y:S01]  /*4dd00*/  LOP3.LUT R18, R18, 0xfffbffff, RZ, 0xc0, !PT ;  /* 0xfffbffff12127812 */ /* 0x000fe200078ec0ff */
[----:B------:R-:W-:Y:S01]  /*4dd10*/  ULDC.64 UR40, c[0x0][0x228] ;  /* 0x00008a0000287ab9 */ /* 0x000fe20000000a00 */
[----:B------:R-:W-:Y:S01]  /*4dd20*/  ISETP.LT.AND P1, PT, R9, UR9, !P0 ;  /* 0x0000000909007c0c */ /* 0x000fe2000c721270 */
[----:B------:R1:W-:Y:S01]  /*4dd30*/  STL [R1+0x14c0], R24 ;  /* 0x0014c01801007387 */ /* 0x0003e20000100800 */
[----:B------:R-:W-:-:S03]  /*4dd40*/  ULDC UR9, c[0x0][0x228] ;  /* 0x00008a0000097ab9 */ /* 0x000fc60000000800 */
[----:B------:R-:W4:Y:S01]  /*4dd50*/  LDL.LU R68, [R1+0x1ce8] ;  /* 0x001ce80001447983 */ /* 0x000f220000300800 */
[----:B-1----:R-:W-:Y:S01]  /*4dd60*/  VIADD R24, R24, UR17 ;  /* 0x0000001118187c36 */ /* 0x002fe20008000000 */
[----:B------:R-:W-:Y:S02]  /*4dd70*/  ULDC.64 UR16, c[0x0][0x228] ;  /* 0x00008a0000107ab9 */ /* 0x000fe40000000a00 */
[----:B------:R-:W-:Y:S01]  /*4dd80*/  ISETP.LT.AND P0, PT, R8, UR16, !P0 ;  /* 0x0000001008007c0c */ /* 0x000fe2000c701270 */
[----:B------:R-:W-:-:S03]  /*4dd90*/  ULDC UR16, c[0x0][0x248] ;  /* 0x0000920000107ab9 */ /* 0x000fc60000000800 */
[----:B------:R-:W-:-:S04]  /*4dda0*/  @P1 LOP3.LUT R18, R18, 0x40000, RZ, 0xfc, !PT ;  /* 0x0004000012121812 */ /* 0x000fc800078efcff */
[----:B------:R-:W-:-:S05]  /*4ddb0*/  LOP3.LUT R18, R18, 0xfffdffff, RZ, 0xc0, !PT ;  /* 0xfffdffff12127812 */ /* 0x000fca00078ec0ff */
        /* <DEDUP_REMOVED lines=8> */
[----:B------:R-:W-:Y:S01]  /*4de40*/  ULDC UR10, c[0x0][0x228] ;  /* 0x00008a00000a7ab9 */ /* 0x000fe20000000800 */
[----:B-1----:R-:W-:Y:S01]  /*4de50*/  VIADD R24, R24, UR15 ;  /* 0x0000000f18187c36 */ /* 0x002fe20008000000 */
[----:B------:R-:W-:-:S04]  /*4de60*/  ULDC UR15, c[0x0][0x248] ;  /* 0x00009200000f7ab9 */ /* 0x000fc80000000800 */
[----:B------:R1:W-:Y:S04]  /*4de70*/  STL [R1+0x14c8], R24 ;  /* 0x0014c81801007387 */ /* 0x0003e80000100800 */
[----:B------:R-:W-:Y:S01]  /*4de80*/  @P1 LOP3.LUT R18, R18, 0x10000, RZ, 0xfc, !PT ;  /* 0x0001000012121812 */ /* 0x000fe200078efcff */
[----:B------:R-:W4:Y:S03]  /*4de90*/  LDL.LU R66, [R1+0x1ce0] ;  /* 0x001ce00001427983 */ /* 0x000f260000300800 */
[----:B------:R-:W-:Y:S01]  /*4dea0*/  LOP3.LUT R18, R18, 0xffff7fff, RZ, 0xc0, !PT ;  /* 0xffff7fff12127812 */ /* 0x000fe200078ec0ff */
[----:B-1----:R-:W-:-:S03]  /*4deb0*/  VIADD R24, R24, UR15 ;  /* 0x0000000f18187c36 */ /* 0x002fc60008000000 */
[----:B------:R-:W-:Y:S02]  /*4dec0*/  @P0 LOP3.LUT R18, R18, 0x8000, RZ, 0xfc, !PT ;  /* 0x0000800012120812 */ /* 0x000fe400078efcff */
[----:B------:R-:W-:Y:S01]  /*4ded0*/  ISETP.GE.AND P0, PT, R60, UR33, PT ;  /* 0x000000213c007c0c */ /* 0x000fe2000bf06270 */
[----:B------:R-:W-:Y:S01]  /*4dee0*/  ULDC.64 UR32, c[0x0][0x228] ;  /* 0x00008a0000207ab9 */ /* 0x000fe20000000a00 */
[----:B------:R1:W-:Y:S02]  /*4def0*/  STL [R1+0x14cc], R24 ;  /* 0x0014cc1801007387 */ /* 0x0003e40000100800 */
[----:B------:R-:W-:Y:S01]  /*4df00*/  ISETP.LT.AND P1, PT, R9, UR14, !P0 ;  /* 0x0000000e09007c0c */ /* 0x000fe2000c721270 */
[----:B------:R-:W-:Y:S01]  /*4df10*/  ULDC UR14, c[0x0][0x248] ;  /* 0x00009200000e7ab9 */ /* 0x000fe20000000800 */
[----:B------:R-:W3:Y:S01]  /*4df20*/  LDL.LU R65, [R1+0x1cdc] ;  /* 0x001cdc0001417983 */ /* 0x000ee20000300800 */
[----:B-1----:R-:W-:Y:S01]  /*4df30*/  VIADD R24, R24, UR13 ;  /* 0x0000000d18187c36 */ /* 0x002fe20008000000 */
[----:B------:R-:W-:-:S04]  /*4df40*/  ULDC UR13, c[0x0][0x248] ;  /* 0x00009200000d7ab9 */ /* 0x000fc80000000800 */
[----:B------:R1:W-:Y:S01]  /*4df50*/  STL [R1+0x14d0], R24 ;  /* 0x0014d01801007387 */ /* 0x0003e20000100800 */
[----:B------:R-:W-:-:S03]  /*4df60*/  ISETP.LT.AND P0, PT, R8, UR24, !P0 ;  /* 0x0000001808007c0c */ /* 0x000fc6000c701270 */
[----:B------:R-:W4:Y:S01]  /*4df70*/  LDL.LU R64, [R1+0x1cd8] ;  /* 0x001cd80001407983 */ /* 0x000f220000300800 */
[----:B-1----:R-:W-:Y:S01]  /*4df80*/  VIADD R24, R24, UR13 ;  /* 0x0000000d18187c36 */ /* 0x002fe20008000000 */
[----:B------:R-:W-:Y:S01]  /*4df90*/  LOP3.LUT R18, R18, 0xffffbfff, RZ, 0xc0, !PT ;  /* 0xffffbfff12127812 */ /* 0x000fe200078ec0ff */
[----:B------:R-:W-:-:S03]  /*4dfa0*/  ULDC UR13, c[0x0][0x248] ;  /* 0x00009200000d7ab9 */ /* 0x000fc60000000800 */
[----:B------:R1:W-:Y:S01]  /*4dfb0*/  STL [R1+0x14d4], R24 ;  /* 0x0014d41801007387 */ /* 0x0003e20000100800 */
[----:B------:R-:W-:-:S03]  /*4dfc0*/  @P1 LOP3.LUT R18, R18, 0x4000, RZ, 0xfc, !PT ;  /* 0x0000400012121812 */ /* 0x000fc600078efcff */
[----:B------:R-:W3:Y:S01]  /*4dfd0*/  LDL.LU R63, [R1+0x1cd4] ;  /* 0x001cd400013f7983 */ /* 0x000ee20000300800 */
[----:B-1----:R-:W-:Y:S01]  /*4dfe0*/  VIADD R24, R24, UR11 ;  /* 0x0000000b18187c36 */ /* 0x002fe20008000000 */
[----:B------:R-:W-:Y:S01]  /*4dff0*/  LOP3.LUT R18, R18, 0xffffdfff, RZ, 0xc0, !PT ;  /* 0xffffdfff12127812 */ /* 0x000fe200078ec0ff */
[----:B------:R-:W-:-:S03]  /*4e000*/  ULDC UR11, c[0x0][0x228] ;  /* 0x00008a00000b7ab9 */ /* 0x000fc60000000800 */
[----:B------:R1:W-:Y:S04]  /*4e010*/  STL [R1+0x14d8], R24 ;  /* 0x0014d81801007387 */ /* 0x0003e80000100800 */
[----:B------:R-:W4:Y:S01]  /*4e020*/  LDL.LU R62, [R1+0x1cd0] ;  /* 0x001cd000013e7983 */ /* 0x000f220000300800 */
[----:B-1----:R-:W-:Y:S01]  /*4e030*/  VIADD R24, R24, UR13 ;  /* 0x0000000d18187c36 */ /* 0x002fe20008000000 */
[----:B------:R-:W-:Y:S01]  /*4e040*/  ULDC UR13, c[0x0][0x248] ;  /* 0x00009200000d7ab9 */ /* 0x000fe20000000800 */
[----:B------:R-:W-:-:S03]  /*4e050*/  @P0 LOP3.LUT R18, R18, 0x2000, RZ, 0xfc, !PT ;  /* 0x0000200012120812 */ /* 0x000fc600078efcff */
[----:B------:R1:W-:Y:S01]  /*4e060*/  STL [R1+0x14dc], R24 ;  /* 0x0014dc1801007387 */ /* 0x0003e20000100800 */
[----:B------:R-:W-:Y:S01]  /*4e070*/  ISETP.GE.AND P0, PT, R59, UR21, PT ;  /* 0x000000153b007c0c */ /* 0x000fe2000bf06270 */
[----:B------:R-:W-:Y:S02]  /*4e080*/  ULDC.64 UR20, c[0x0][0x228] ;  /* 0x00008a0000147ab9 */ /* 0x000fe40000000a00 */
[----:B------:R-:W3:Y:S01]  /*4e090*/  LDL.LU R61, [R1+0x1ccc] ;  /* 0x001ccc00013d7983 */ /* 0x000ee20000300800 */
[----:B-1----:R-:W-:Y:S01]  /*4e0a0*/  VIADD R24, R24, UR13 ;  /* 0x0000000d18187c36 */ /* 0x002fe20008000000 */
[----:B------:R-:W-:Y:S01]  /*4e0b0*/  ULDC UR13, c[0x0][0x248] ;  /* 0x00009200000d7ab9 */ /* 0x000fe20000000800 */
[----:B------:R-:W-:Y:S01]  /*4e0c0*/  ISETP.LT.AND P1, PT, R9, UR23, !P0 ;  /* 0x0000001709007c0c */ /* 0x000fe2000c721270 */
[----:B------:R-:W-:Y:S02]  /*4e0d0*/  ULDC.64 UR22, c[0x0][0x228] ;  /* 0x00008a0000167ab9 */ /* 0x000fe40000000a00 */
[----:B------:R1:W-:Y:S04]  /*4e0e0*/  STL [R1+0x14e0], R24 ;  /* 0x0014e01801007387 */ /* 0x0003e80000100800 */
        /* <DEDUP_REMOVED lines=20> */
[----:B------:R-:W4:Y:S01]  /*4e230*/  LDL.LU R58, [R1+0x1cc0] ;  /* 0x001cc000013a7983 */ /* 0x000f220000300800 */
[----:B------:R-:W-:-:S07]  /*4e240*/  ULDC UR7, c[0x0][0x228] ;  /* 0x00008a0000077ab9 */ /* 0x000fce0000000800 */
        /* <DEDUP_REMOVED lines=10> */
[----:B------:R-:W-:Y:S01]  /*4e2f0*/  ULDC UR22, c[0x0][0x248] ;  /* 0x0000920000167ab9 */ /* 0x000fe20000000800 */
[----:B------:R-:W-:-:S07]  /*4e300*/  ULDC UR12, c[0x0][0x228] ;  /* 0x00008a00000c7ab9 */ /* 0x000fce0000000800 */
        /* <DEDUP_REMOVED lines=10> */
[----:B------:R-:W3:Y:S01]  /*4e3b0*/  LDL.LU R57, [R1+0x1cbc] ;  /* 0x001cbc0001397983 */ /* 0x000ee20000300800 */
[----:B------:R-:W-:-:S07]  /*4e3c0*/  ULDC UR8, c[0x0][0x228] ;  /* 0x00008a0000087ab9 */ /* 0x000fce0000000800 */
        /* <DEDUP_REMOVED lines=8> */
[----:B------:R-:W-:Y:S01]  /*4e450*/  ULDC UR17, c[0x0][0x248] ;  /* 0x0000920000117ab9 */ /* 0x000fe20000000800 */
[----:B------:R-:W-:Y:S01]  /*4e460*/  ISETP.LT.AND P0, PT, R8, UR26, !P0 ;  /* 0x0000001a08007c0c */ /* 0x000fe2000c701270 */
[----:B------:R1:W-:Y:S01]  /*4e470*/  STL [R1+0x14f0], R24 ;  /* 0x0014f01801007387 */ /* 0x0003e20000100800 */
[----:B------:R-:W-:-:S03]  /*4e480*/  ULDC UR56, c[0x0][0x228] ;  /* 0x00008a0000387ab9 */ /* 0x000fc60000000800 */
[----:B------:R-:W4:Y:S06]  /*4e490*/  LDL.LU R56, [R1+0x1cb8] ;  /* 0x001cb80001387983 */ /* 0x000f2c0000300800 */
        /* <DEDUP_REMOVED lines=22> */
[----:B------:R-:W-:-:S09]  /*4e600*/  ULDC UR59, c[0x0][0x228] ;  /* 0x00008a00003b7ab9 */ /* 0x000fd20000000800 */
[----:B------:R-:W-:Y:S02]  /*4e610*/  @P0 LOP3.LUT R17, R17, 0x80000000, RZ, 0xfc, !PT ;  /* 0x8000000011110812 */ /* 0x000fe400078efcff */
[----:B------:R-:W-:Y:S01]  /*4e620*/  ISETP.GE.AND P0, PT, R52, UR15, PT ;  /* 0x0000000f34007c0c */ /* 0x000fe2000bf06270 */
[----:B------:R-:W-:Y:S01]  /*4e630*/  ULDC UR15, c[0x0][0x228] ;  /* 0x00008a00000f7ab9 */ /* 0x000fe20000000800 */
[----:B------:R-:W-:Y:S02]  /*4e640*/  @P1 LOP3.LUT R18, R18, 0x1, RZ, 0xfc, !PT ;  /* 0x0000000112121812 */ /* 0x000fe400078efcff */
[----:B------:R-:W-:Y:S01]  /*4e650*/  ISETP.LT.AND P1, PT, R9, UR60, !P0 ;  /* 0x0000003c09007c0c */ /* 0x000fe2000c721270 */
[----:B------:R-:W-:Y:S01]  /*4e660*/  ULDC UR60, c[0x0][0x228] ;  /* 0x00008a00003c7ab9 */ /* 0x000fe20000000800 */
[----:B------:R-:W-:Y:S01]  /*4e670*/  ISETP.LT.AND P0, PT, R8, UR24, !P0 ;  /* 0x0000001808007c0c */ /* 0x000fe2000c701270 */
[----:B------:R-:W-:Y:S01]  /*4e680*/  ULDC UR24, c[0x0][0x248] ;  /* 0x0000920000187ab9 */ /* 0x000fe20000000800 */
[----:B------:R-:W-:-:S09]  /*4e690*/  LOP3.LUT R17, R17, 0xbfffffff, RZ, 0xc0, !PT ;  /* 0xbfffffff11117812 */ /* 0x000fd200078ec0ff */
[----:B------:R-:W-:-:S04]  /*4e6a0*/  @P1 LOP3.LUT R17, R17, 0x40000000, RZ, 0xfc, !PT ;  /* 0x4000000011111812 */ /* 0x000fc800078efcff */
[----:B------:R-:W-:-:S04]  /*4e6b0*/  LOP3.LUT R17, R17, 0xdfffffff, RZ, 0xc0, !PT ;  /* 0xdfffffff11117812 */ /* 0x000fc800078ec0ff */
[----:B------:R-:W-:Y:S02]  /*4e6c0*/  @P0 LOP3.LUT R17, R17, 0x20000000, RZ, 0xfc, !PT ;  /* 0x2000000011110812 */ /* 0x000fe400078efcff */
[----:B------:R-:W-:Y:S01]  /*4e6d0*/  ISETP.GE.AND P0, PT, R51, UR21, PT ;  /* 0x0000001533007c0c */ /* 0x000fe2000bf06270 */
[----:B------:R-:W-:-:S03]  /*4e6e0*/  ULDC UR21, c[0x0][0x248] ;  /* 0x0000920000157ab9 */ /* 0x000fc60000000800 */
[----:B------:R-:W-:Y:S01]  /*4e6f0*/  ISETP.LT.AND P1, PT, R9, UR43, !P0 ;  /* 0x0000002b09007c0c */ /* 0x000fe2000c721270 */
[----:B------:R-:W-:Y:S01]  /*4e700*/  ULDC UR43, c[0x0][0x228] ;  /* 0x00008a00002b7ab9 */ /* 0x000fe20000000800 */
[----:B------:R-:W-:Y:S02]  /*4e710*/  ISETP.LT.AND P0, PT, R8, UR32, !P0 ;  /* 0x0000002008007c0c */ /* 0x000fe4000c701270 */
[----:B------:R-:W-:-:S09]  /*4e720*/  LOP3.LUT R17, R17, 0xefffffff, RZ, 0xc0, !PT ;  /* 0xefffffff11117812 */ /* 0x000fd200078ec0ff */
[----:B------:R-:W-:-:S04]  /*4e730*/  @P1 LOP3.LUT R17, R17, 0x10000000, RZ, 0xfc, !PT ;  /* 0x1000000011111812 */ /* 0x000fc800078efcff */
[----:B------:R-:W-:Y:S02]  /*4e740*/  LOP3.LUT R17, R17, 0xf7ffffff, RZ, 0xc0, !PT ;  /* 0xf7ffffff11117812 */ /* 0x000fe400078ec0ff */
[----:B-1----:R-:W-:Y:S01]  /*4e750*/  IADD3 R24, R24, UR16, RZ ;  /* 0x0000001018187c10 */ /* 0x002fe2000fffe0ff */
[----:B------:R-:W-:Y:S01]  /*4e760*/  ULDC UR16, c[0x0][0x228] ;  /* 0x00008a0000107ab9 */ /* 0x000fe20000000800 */
[----:B------:R-:W-:Y:S02]  /*4e770*/  @P0 LOP3.LUT R17, R17, 0x8000000, RZ, 0xfc, !PT ;  /* 0x0800000011110812 */ /* 0x000fe400078efcff */
[----:B------:R-:W-:Y:S01]  /*4e780*/  ISETP.GE.AND P0, PT, R50, UR23, PT ;  /* 0x0000001732007c0c */ /* 0x000fe2000bf06270 */
[----:B------:R1:W-:Y:S03]  /*4e790*/  STL [R1+0x14f8], R24 ;  /* 0x0014f81801007387 */ /* 0x0003e60000100800 */
[----:B------:R-:W-:Y:S01]  /*4e7a0*/  ISETP.LT.AND P1, PT, R9, UR43, !P0 ;  /* 0x0000002b09007c0c */ /* 0x000fe2000c721270 */
[----:B------:R-:W4:Y:S01]  /*4e7b0*/  LDL.LU R54, [R1+0x1cb0] ;  /* 0x001cb00001367983 */ /* 0x000f220000300800 */
[----:B-1----:R-:W-:Y:S01]  /*4e7c0*/  VIADD R24, R24, UR17 ;  /* 0x0000001118187c36 */ /* 0x002fe20008000000 */
[----:B------:R-:W-:Y:S01]  /*4e7d0*/  ISETP.LT.AND P0, PT, R8, UR34, !P0 ;  /* 0x0000002208007c0c */ /* 0x000fe2000c701270 */
[----:B------:R-:W-:Y:S01]  /*4e7e0*/  ULDC UR43, c[0x0][0x228] ;  /* 0x00008a00002b7ab9 */ /* 0x000fe20000000800 */
[----:B------:R-:W-:Y:S01]  /*4e7f0*/  LOP3.LUT R17, R17, 0xfbffffff, RZ, 0xc0, !PT ;  /* 0xfbffffff11117812 */ /* 0x000fe200078ec0ff */
[----:B------:R-:W-:Y:S01]  /*4e800*/  ULDC UR17, c[0x0][0x228] ;  /* 0x00008a0000117ab9 */ /* 0x000fe20000000800 */
[----:B------:R1:W-:Y:S06]  /*4e810*/  STL [R1+0x14fc], R24 ;  /* 0x0014fc1801007387 */ /* 0x0003ec0000100800 */
[----:B------:R-:W-:Y:S01]  /*4e820*/  @P1 LOP3.LUT R17, R17, 0x4000000, RZ, 0xfc, !PT ;  /* 0x0400000011111812 */ /* 0x000fe200078efcff */
[----:B------:R-:W3:Y:S01]  /*4e830*/  LDL.LU R53, [R1+0x1cac] ;  /* 0x001cac0001357983 */ /* 0x000ee20000300800 */
[----:B-1----:R-:W-:-:S02]  /*4e840*/  VIADD R24, R24, UR18 ;  /* 0x0000001218187c36 */ /* 0x002fc40008000000 */
[----:B------:R-:W-:Y:S01]  /*4e850*/  LOP3.LUT R17, R17, 0xfdffffff, RZ, 0xc0, !PT ;  /* 0xfdffffff11117812 */ /* 0x000fe200078ec0ff */
[----:B------:R-:W-:Y:S02]  /*4e860*/  ULDC UR18, c[0x0][0x228] ;  /* 0x00008a0000127ab9 */ /* 0x000fe40000000800 */
[----:B------:R1:W-:Y:S04]  /*4e870*/  STL [R1+0x1500], R24 ;  /* 0x0015001801007387 */ /* 0x0003e80000100800 */
[----:B------:R-:W4:Y:S01]  /*4e880*/  LDL.LU R52, [R1+0x1ca8] ;  /* 0x001ca80001347983 */ /* 0x000f220000300800 */
[----:B-1----:R-:W-:Y:S01]  /*4e890*/  VIADD R24, R24, UR20 ;  /* 0x0000001418187c36 */ /* 0x002fe20008000000 */
[----:B------:R-:W-:Y:S01]  /*4e8a0*/  ULDC UR20, c[0x0][0x248] ;  /* 0x0000920000147ab9 */ /* 0x000fe20000000800 */
[----:B------:R-:W-:-:S03]  /*4e8b0*/  @P0 LOP3.LUT R17, R17, 0x2000000, RZ, 0xfc, !PT ;  /* 0x0200000011110812 */ /* 0x000fc600078efcff */
[----:B------:R1:W-:Y:S01]  /*4e8c0*/  STL [R1+0x1504], R24 ;  /* 0x0015041801007387 */ /* 0x0003e20000100800 */
[----:B------:R-:W-:Y:S01]  /*4e8d0*/  ISETP.GE.AND P0, PT, R49, UR19, PT ;  /* 0x0000001331007c0c */ /* 0x000fe2000bf06270 */
[----:B------:R-:W-:Y:S02]  /*4e8e0*/  ULDC UR19, c[0x0][0x228] ;  /* 0x00008a0000137ab9 */ /* 0x000fe40000000800 */
[----:B------:R-:W3:Y:S01]  /*4e8f0*/  LDL.LU R51, [R1+0x1ca4] ;  /* 0x001ca40001337983 */ /* 0x000ee20000300800 */
[----:B-1----:R-:W-:Y:S01]  /*4e900*/  VIADD R24, R24, UR20 ;  /* 0x0000001418187c36 */ /* 0x002fe20008000000 */
[----:B------:R-:W-:Y:S01]  /*4e910*/  ISETP.LT.AND P1, PT, R9, UR43, !P0 ;  /* 0x0000002b09007c0c */ /* 0x000fe2000c721270 */
[----:B------:R-:W-:Y:S01]  /*4e920*/  ULDC UR43, c[0x0][0x228] ;  /* 0x00008a00002b7ab9 */ /* 0x000fe20000000800 */
[----:B------:R-:W-:Y:S01]  /*4e930*/  LOP3.LUT R17, R17, 0xfeffffff, RZ, 0xc0, !PT ;  /* 0xfeffffff11117812 */ /* 0x000fe200078ec0ff */
[----:B------:R-:W-:Y:S01]  /*4e940*/  ULDC UR20, c[0x0][0x228] ;  /* 0x00008a0000147ab9 */ /* 0x000fe20000000800 */
[----:B------:R1:W-:Y:S04]  /*4e950*/  STL [R1+0x1508], R24 ;  /* 0x0015081801007387 */ /* 0x0003e80000100800 */
[----:B------:R-:W4:Y:S01]  /*4e960*/  LDL.LU R50, [R1+0x1ca0] ;  /* 0x001ca00001327983 */ /* 0x000f220000300800 */
[----:B-1----:R-:W-:-:S04]  /*4e970*/  VIADD R24, R24, UR21 ;  /* 0x0000001518187c36 */ /* 0x002fc80008000000 */
[----:B------:R-:W-:Y:S01]  /*4e980*/  @P1 LOP3.LUT R17, R17, 0x1000000, RZ, 0xfc, !PT ;  /* 0x0100000011111812 */ /* 0x000fe200078efcff */
[----:B------:R-:W-:Y:S01]  /*4e990*/  ULDC UR21, c[0x0][0x228] ;  /* 0x00008a0000157ab9 */ /* 0x000fe20000000800 */
[----:B------:R1:W-:Y:S02]  /*4e9a0*/  STL [R1+0x1510], R24 ;  /* 0x0015101801007387 */ /* 0x0003e40000100800 */
[----:B------:R-:W-:Y:S02]  /*4e9b0*/  LOP3.LUT R17, R17, 0xff7fffff, RZ, 0xc0, !PT ;  /* 0xff7fffff11117812 */ /* 0x000fe400078ec0ff */
[----:B------:R-:W3:Y:S01]  /*4e9c0*/  LDL.LU R49, [R1+0x1c9c] ;  /* 0x001c9c0001317983 */ /* 0x000ee20000300800 */
[----:B-1----:R-:W-:Y:S01]  /*4e9d0*/  VIADD R24, R24, UR22 ;  /* 0x0000001618187c36 */ /* 0x002fe20008000000 */
[----:B------:R-:W-:Y:S02]  /*4e9e0*/  ULDC.64 UR22, c[0x0][0x228] ;  /* 0x00008a0000167ab9 */ /* 0x000fe40000000a00 */
[----:B------:R-:W-:Y:S01]  /*4e9f0*/  ISETP.LT.AND P0, PT, R8, UR22, !P0 ;  /* 0x0000001608007c0c */ /* 0x000fe2000c701270 */
[----:B------:R-:W-:-:S12]  /*4ea00*/  ULDC UR22, c[0x0][0x248] ;  /* 0x0000920000167ab9 */ /* 0x000fd80000000800 */
[----:B------:R-:W-:Y:S02]  /*4ea10*/  @P0 LOP3.LUT R17, R17, 0x800000, RZ, 0xfc, !PT ;  /* 0x0080000011110812 */ /* 0x000fe400078efcff */
[----:B------:R-:W-:Y:S01]  /*4ea20*/  ISETP.GE.AND P0, PT, R48, UR27, PT ;  /* 0x0000001b30007c0c */ /* 0x000fe2000bf06270 */
[----:B------:R-:W-:-:S03]  /*4ea30*/  ULDC.64 UR26, c[0x0][0x228] ;  /* 0x00008a00001a7ab9 */ /* 0x000fc60000000a00 */
[----:B------:R-:W-:Y:S01]  /*4ea40*/  ISETP.LT.AND P1, PT, R9, UR43, !P0 ;  /* 0x0000002b09007c0c */ /* 0x000fe2000c721270 */
[----:B------:R-:W-:Y:S01]  /*4ea50*/  ULDC UR43, c[0x0][0x228] ;  /* 0x00008a00002b7ab9 */ /* 0x000fe20000000800 */
        /* <DEDUP_REMOVED lines=8> */
[----:B------:R-:W-:Y:S01]  /*4eae0*/  ULDC UR43, c[0x0][0x228] ;  /* 0x00008a00002b7ab9 */ /* 0x000fe20000000800 */
[----:B------:R-:W-:Y:S01]  /*4eaf0*/  ISETP.LT.AND P0, PT, R8, UR26, !P0 ;  /* 0x0000001a08007c0c */ /* 0x000fe2000c701270 */
[----:B------:R1:W-:Y:S01]  /*4eb00*/  STL [R1+0x1514], R24 ;  /* 0x0015141801007387 */ /* 0x0003e20000100800 */
[----:B------:R-:W-:Y:S01]  /*4eb10*/  LOP3.LUT R17, R17, 0xffefffff, RZ, 0xc0, !PT ;  /* 0xffefffff11117812 */ /* 0x000fe200078ec0ff */
[----:B------:R-:W-:Y:S02]  /*4eb20*/  ULDC UR26, c[0x0][0x248] ;  /* 0x00009200001a7ab9 */ /* 0x000fe40000000800 */
[----:B------:R-:W4:Y:S06]  /*4eb30*/  LDL.LU R48, [R1+0x1c98] ;  /* 0x001c980001307983 */ /* 0x000f2c0000300800 */
        /* <DEDUP_REMOVED lines=11> */
[----:B------:R-:W3:Y:S03]  /*4ebf0*/  LDL.LU R47, [R1+0x1c94] ;  /* 0x001c9400012f7983 */ /* 0x000ee60000300800 */
        /* <DEDUP_REMOVED lines=8> */
[----:B------:R-:W-:Y:S01]  /*4ec80*/  ULDC UR25, c[0x0][0x228] ;  /* 0x00008a0000197ab9 */ /* 0x000fe20000000800 */
[----:B------:R-:W-:Y:S01]  /*4ec90*/  ISETP.LT.AND P1, PT, R9, UR43, !P0 ;  /* 0x0000002b09007c0c */ /* 0x000fe2000c721270 */
[----:B------:R-:W4:Y:S01]  /*4eca0*/  LDL.LU R46, [R1+0x1c90] ;  /* 0x001c9000012e7983 */ /* 0x000f220000300800 */
[----:B------:R-:W-:Y:S01]  /*4ecb0*/  ULDC UR43, c[0x0][0x228] ;  /* 0x00008a00002b7ab9 */ /* 0x000fe20000000800 */
[----:B-1----:R-:W-:Y:S01]  /*4ecc0*/  VIADD R24, R24, UR26 ;  /* 0x0000001a18187c36 */ /* 0x002fe20008000000 */
[----:B------:R-:W-:-:S04]  /*4ecd0*/  ULDC UR26, c[0x0][0x228] ;  /* 0x00008a00001a7ab9 */ /* 0x000fc80000000800 */
[----:B------:R1:W-:Y:S05]  /*4ece0*/  STL [R1+0x152c], R24 ;  /* 0x00152c1801007387 */ /* 0x0003ea0000100800 */
[----:B------:R-:W-:Y:S01]  /*4ecf0*/  @P1 LOP3.LUT R17, R17, 0x10000, RZ, 0xfc, !PT ;  /* 0x0001000011111812 */ /* 0x000fe200078efcff */
        /* <DEDUP_REMOVED lines=26> */
[----:B------:R1:W-:Y:S01]  /*4eea0*/  STL [R1+0x1530], R24 ;  /* 0x0015301801007387 */ /* 0x0003e20000100800 */
[----:B------:R-:W-:Y:S01]  /*4eeb0*/  LOP3.LUT R17, R17, 0xfffffbff, RZ, 0xc0, !PT ;  /* 0xfffffbff11117812 */ /* 0x000fe200078ec0ff */
[----:B------:R-:W-:Y:S01]  /*4eec0*/  ULDC UR23, c[0x0][0x248] ;  /* 0x0000920000177ab9 */ /* 0x000fe20000000800 */
[----:B------:R-:W-:Y:S01]  /*4eed0*/  ISETP.LT.AND P1, PT, R9, UR43, !P0 ;  /* 0x0000002b09007c0c */ /* 0x000fe2000c721270 */
[----:B------:R-:W-:Y:S01]  /*4eee0*/  ULDC UR43, c[0x0][0x228] ;  /* 0x00008a00002b7ab9 */ /* 0x000fe20000000800 */
[----:B------:R-:W-:Y:S01]  /*4eef0*/  ISETP.LT.AND P0, PT, R8, UR34, !P0 ;  /* 0x0000002208007c0c */ /* 0x000fe2000c701270 */
[----:B------:R-:W4:Y:S10]  /*4ef00*/  LDL.LU R44, [R1+0x1c88] ;  /* 0x001c8800012c7983 */ /* 0x000f340000300800 */
        /* <DEDUP_REMOVED lines=19> */
[----:B------:R-:W-:-:S10]  /*4f040*/  ULDC UR27, c[0x0][0x248] ;  /* 0x00009200001b7ab9 */ /* 0x000fd40000000800 */
        /* <DEDUP_REMOVED lines=8> */
[----:B------:R-:W-:Y:S01]  /*4f0d0*/  ULDC UR56, c[0x0][0x228] ;  /* 0x00008a0000387ab9 */ /* 0x000fe20000000800 */
[----:B------:R-:W-:Y:S01]  /*4f0e0*/  ISETP.LT.AND P0, PT, R8, UR42, !P0 ;  /* 0x0000002a08007c0c */ /* 0x000fe2000c701270 */
[----:B------:R-:W3:Y:S10]  /*4f0f0*/  LDL.LU R43, [R1+0x1c84] ;  /* 0x001c8400012b7983 */ /* 0x000ef40000300800 */
        /* <DEDUP_REMOVED lines=12> */
[----:B------:R-:W-:Y:S01]  /*4f1c0*/  @P1 LOP3.LUT R17, R17, 0x4, RZ, 0xfc, !PT ;  /* 0x0000000411111812 */ /* 0x000fe200078efcff */
[----:B-1----:R-:W-:-:S03]  /*4f1d0*/  VIADD R24, R24, UR28 ;  /* 0x0000001c18187c36 */ /* 0x002fc60008000000 */
[----:B------:R-:W-:Y:S01]  /*4f1e0*/  LOP3.LUT R17, R17, 0xfffffffd, RZ, 0xc0, !PT ;  /* 0xfffffffd11117812 */ /* 0x000fe200078ec0ff */
[----:B------:R-:W-:Y:S01]  /*4f1f0*/  ULDC UR28, c[0x0][0x248] ;  /* 0x00009200001c7ab9 */ /* 0x000fe20000000800 */
[----:B------:R1:W-:Y:S02]  /*4f200*/  STL [R1+0x1548], R24 ;  /* 0x0015481801007387 */ /* 0x0003e40000100800 */
[----:B------:R-:W-:Y:S02]  /*4f210*/  @P0 LOP3.LUT R17, R17, 0x2, RZ, 0xfc, !PT ;  /* 0x0000000211110812 */ /* 0x000fe400078efcff */
[----:B------:R-:W-:Y:S01]  /*4f220*/  ISETP.GE.AND P0, PT, R37, UR39, PT ;  /* 0x0000002725007c0c */ /* 0x000fe2000bf06270 */
[----:B------:R-:W3:Y:S01]  /*4f230*/  LDL.LU R41, [R1+0x1c7c] ;  /* 0x001c7c0001297983 */ /* 0x000ee20000300800 */
[----:B-1----:R-:W-:Y:S02]  /*4f240*/  VIADD R24, R24, UR23 ;  /* 0x0000001718187c36 */ /* 0x002fe40008000000 */
[----:B------:R-:W-:Y:S01]  /*4f250*/  ISETP.LT.AND P1, PT, R9, UR56, !P0 ;  /* 0x0000003809007c0c */ /* 0x000fe2000c721270 */
[----:B------:R-:W-:Y:S01]  /*4f260*/  ULDC UR56, c[0x0][0x228] ;  /* 0x00008a0000387ab9 */ /* 0x000fe20000000800 */
[----:B------:R-:W-:Y:S01]  /*4f270*/  LOP3.LUT R17, R17, 0xfffffffe, RZ, 0xc0, !PT ;  /* 0xfffffffe11117812 */ /* 0x000fe200078ec0ff */
[----:B------:R-:W-:Y:S01]  /*4f280*/  ULDC.64 UR38, c[0x0][0x228] ;  /* 0x00008a0000267ab9 */ /* 0x000fe20000000a00 */
[----:B------:R1:W-:Y:S01]  /*4f290*/  STL [R1+0x1550], R24 ;  /* 0x0015501801007387 */ /* 0x0003e20000100800 */
[----:B------:R-:W-:-:S03]  /*4f2a0*/  ULDC UR23, c[0x0][0x228] ;  /* 0x00008a0000177ab9 */ /* 0x000fc60000000800 */
[----:B------:R-:W4:Y:S01]  /*4f2b0*/  LDL.LU R40, [R1+0x1c78] ;  /* 0x001c780001287983 */ /* 0x000f220000300800 */
[----:B-1----:R-:W-:Y:S01]  /*4f2c0*/  VIADD R24, R24, UR28 ;  /* 0x0000001c18187c36 */ /* 0x002fe20008000000 */
[----:B------:R-:W-:Y:S02]  /*4f2d0*/  ULDC.64 UR28, c[0x0][0x228] ;  /* 0x00008a00001c7ab9 */ /* 0x000fe40000000a00 */
[----:B------:R-:W-:Y:S02]  /*4f2e0*/  ISETP.LT.AND P0, PT, R8, UR28, !P0 ;  /* 0x0000001c08007c0c */ /* 0x000fe4000c701270 */
[----:B------:R-:W-:-:S11]  /*4f2f0*/  @P1 LOP3.LUT R17, R17, 0x1, RZ, 0xfc, !PT ;  /* 0x0000000111111812 */ /* 0x000fd600078efcff */
        /* <DEDUP_REMOVED lines=159> */
[----:B------:R-:W-:-:S11]  /*4fcf0*/  LOP3.LUT R16, R16, 0xfffffffe, RZ, 0xc0, !PT ;  /* 0xfffffffe10107812 */ /* 0x000fd600078ec0ff */
[----:B------:R-:W-:Y:S02]  /*4fd00*/  @P0 LOP3.LUT R15, R15, 0x80000000, RZ, 0xfc, !PT ;  /* 0x800000000f0f0812 */ /* 0x000fe400078efcff */
[----:B------:R-:W-:Y:S01]  /*4fd10*/  ISETP.GE.AND P0, PT, R248, UR33, PT ;  /* 0x00000021f8007c0c */ /* 0x000fe2000bf06270 */
[----:B------:R-:W-:Y:S01]  /*4fd20*/  ULDC.64 UR32, c[0x0][0x228] ;  /* 0x00008a0000207ab9 */ /* 0x000fe20000000a00 */
        /* <DEDUP_REMOVED lines=31> */
[----:B-1----:R-:W-:Y:S01]  /*4ff20*/  IADD3 R24, R24, UR27, RZ ;  /* 0x0000001b18187c10 */ /* 0x002fe2000fffe0ff */
[----:B------:R-:W-:Y:S01]  /*4ff30*/  ULDC UR27, c[0x0][0x248] ;  /* 0x00009200001b7ab9 */ /* 0x000fe20000000800 */
[----:B------:R-:W-:Y:S02]  /*4ff40*/  ISETP.LT.AND P0, PT, R8, UR40, !P0 ;  /* 0x0000002808007c0c */ /* 0x000fe4000c701270 */
[----:B------:R-:W-:Y:S01]  /*4ff50*/  LOP3.LUT R15, R15, 0xfeffffff, RZ, 0xc0, !PT ;  /* 0xfeffffff0f0f7812 */ /* 0x000fe200078ec0ff */
[----:B------:R1:W-:Y:S04]  /*4ff60*/  STL [R1+0x1574], R24 ;  /* 0x0015741801007387 */ /* 0x0003e80000100800 */
[----:B------:R-:W4:Y:S02]  /*4ff70*/  LDL.LU R34, [R1+0x1c60] ;  /* 0x001c600001227983 */ /* 0x000f240000300800 */
[----:B------:R-:W-:Y:S01]  /*4ff80*/  @P1 LOP3.LUT R15, R15, 0x1000000, RZ, 0xfc, !PT ;  /* 0x010000000f0f1812 */ /* 0x000fe200078efcff */
[----:B-1----:R-:W-:Y:S01]  /*4ff90*/  VIADD R24, R24, UR27 ;  /* 0x0000001b18187c36 */ /* 0x002fe20008000000 */
[----:B------:R-:W-:-:S02]  /*4ffa0*/  ULDC UR27, c[0x0][0x248] ;  /* 0x00009200001b7ab9 */ /* 0x000fc40000000800 */
[----:B------:R-:W-:Y:S02]  /*4ffb0*/  LOP3.LUT R15, R15, 0xff7fffff, RZ, 0xc0, !PT ;  /* 0xff7fffff0f0f7812 */ /* 0x000fe400078ec0ff */
[----:B------:R1:W-:Y:S02]  /*4ffc0*/  STL [R1+0x157c], R24 ;  /* 0x00157c1801007387 */ /* 0x0003e40000100800 */
[----:B------:R-:W-:Y:S02]  /*4ffd0*/  @P0 LOP3.LUT R15, R15, 0x800000, RZ, 0xfc, !PT ;  /* 0x008000000f0f0812 */ /* 0x000fe400078efcff */
[----:B------:R-:W3:Y:S01]  /*4ffe0*/  LDL.LU R33, [R1+0x1c5c] ;  /* 0x001c5c0001217983 */ /* 0x000ee20000300800 */
[----:B-1----:R-:W-:Y:S01]  /*4fff0*/  VIADD R24, R24, UR27 ;  /* 0x0000001b18187c36 */ /* 0x002fe20008000000 */
[----:B------:R-:W-:Y:S01]  /*50000*/  ULDC UR27, c[0x0][0x248] ;  /* 0x00009200001b7ab9 */ /* 0x000fe20000000800 */
[----:B------:R-:W-:Y:S01]  /*50010*/  ISETP.GE.AND P0, PT, R244, UR43, PT ;  /* 0x0000002bf4007c0c */ /* 0x000fe2000bf06270 */
[----:B------:R-:W-:-:S02]  /*50020*/  ULDC.64 UR42, c[0x0][0x228] ;  /* 0x00008a00002a7ab9 */ /* 0x000fc40000000a00 */
[----:B------:R1:W-:Y:S01]  /*50030*/  STL [R1+0x1580], R24 ;  /* 0x0015801801007387 */ /* 0x0003e20000100800 */
[----:B------:R-:W-:Y:S01]  /*50040*/  ISETP.LT.AND P1, PT, R9, UR11, !P0 ;  /* 0x0000000b09007c0c */ /* 0x000fe2000c721270 */
[----:B------:R-:W-:Y:S02]  /*50050*/  ULDC UR11, c[0x0][0x248] ;  /* 0x00009200000b7ab9 */ /* 0x000fe40000000800 */
[----:B------:R-:W4:Y:S01]  /*50060*/  LDL.LU R32, [R1+0x1c58] ;  /* 0x001c580001207983 */ /* 0x000f220000300800 */
[----:B-1----:R-:W-:Y:S01]  /*50070*/  VIADD R24, R24, UR27 ;  /* 0x0000001b18187c36 */ /* 0x002fe20008000000 */
[----:B------:R-:W-:-:S04]  /*50080*/  ULDC UR27, c[0x0][0x248] ;  /* 0x00009200001b7ab9 */ /* 0x000fc80000000800 */
[----:B------:R1:W-:Y:S01]  /*50090*/  STL [R1+0x1588], R24 ;  /* 0x0015881801007387 */ /* 0x0003e20000100800 */
[----:B------:R-:W-:-:S03]  /*500a0*/  ISETP.LT.AND P0, PT, R8, UR36, !P0 ;  /* 0x0000002408007c0c */ /* 0x000fc6000c701270 */
[----:B------:R-:W3:Y:S01]  /*500b0*/  LDL.LU R31, [R1+0x1c54] ;  /* 0x001c5400011f7983 */ /* 0x000ee20000300800 */
[----:B-1----:R-:W-:Y:S01]  /*500c0*/  VIADD R24, R24, UR27 ;  /* 0x0000001b18187c36 */ /* 0x002fe20008000000 */
[----:B------:R-:W-:Y:S01]  /*500d0*/  ULDC UR27, c[0x0][0x248] ;  /* 0x00009200001b7ab9 */ /* 0x000fe20000000800 */
[----:B------:R-:W-:-:S03]  /*500e0*/  LOP3.LUT R15, R15, 0xffbfffff, RZ, 0xc0, !PT ;  /* 0xffbfffff0f0f7812 */ /* 0x000fc600078ec0ff */
[----:B------:R1:W-:Y:S01]  /*500f0*/  STL [R1+0x1590], R24 ;  /* 0x0015901801007387 */ /* 0x0003e20000100800 */
[----:B------:R-:W-:Y:S01]  /*50100*/  @P1 LOP3.LUT R15, R15, 0x400000, RZ, 0xfc, !PT ;  /* 0x004000000f0f1812 */ /* 0x000fe200078efcff */
[----:B-1----:R-:W-:Y:S01]  /*50110*/  VIADD R24, R24, UR27 ;  /* 0x0000001b18187c36 */ /* 0x002fe20008000000 */
[----:B------:R-:W-:-:S04]  /*50120*/  ULDC UR27, c[0x0][0x248] ;  /* 0x00009200001b7ab9 */ /* 0x000fc80000000800 */
[----:B------:R1:W-:Y:S01]  /*50130*/  STL [R1+0x1598], R24 ;  /* 0x0015981801007387 */ /* 0x0003e20000100800 */
[----:B------:R-:W-:-:S03]  /*50140*/  LOP3.LUT R15, R15, 0xffdfffff, RZ, 0xc0, !PT ;  /* 0xffdfffff0f0f7812 */ /* 0x000fc600078ec0ff */
        /* <DEDUP_REMOVED lines=11> */
[----:B------:R-:W-:Y:S02]  /*50200*/  ULDC UR9, c[0x0][0x248] ;  /* 0x0000920000097ab9 */ /* 0x000fe40000000800 */
[----:B------:R1:W-:Y:S04]  /*50210*/  STL [R1+0x15a4], R24 ;  /* 0x0015a41801007387 */ /* 0x0003e80000100800 */
[----:B------:R-:W4:Y:S01]  /*50220*/  LDL.LU R28, [R1+0x1c48] ;  /* 0x001c4800011c7983 */ /* 0x000f220000300800 */
[----:B-1----:R-:W-:Y:S01]  /*50230*/  VIADD R24, R24, UR27 ;  /* 0x0000001b18187c36 */ /* 0x002fe20008000000 */
[----:B------:R-:W-:Y:S01]  /*50240*/  ULDC UR27, c[0x0][0x248] ;  /* 0x00009200001b7ab9 */ /* 0x000fe20000000800 */
[----:B------:R-:W-:Y:S01]  /*50250*/  ISETP.LT.AND P0, PT, R8, UR42, !P0 ;  /* 0x0000002a08007c0c */ /* 0x000fe2000c701270 */
[----:B------:R-:W-:-:S02]  /*50260*/  ULDC UR42, c[0x0][0x228] ;  /* 0x00008a00002a7ab9 */ /* 0x000fc40000000800 */
[----:B------:R1:W-:Y:S01]  /*50270*/  STL [R1+0x15ac], R24 ;  /* 0x0015ac1801007387 */ /* 0x0003e20000100800 */
[----:B------:R-:W-:-:S03]  /*50280*/  LOP3.LUT R15, R15, 0xffefffff, RZ, 0xc0, !PT ;  /* 0xffefffff0f0f7812 */ /* 0x000fc600078ec0ff */
[----:B------:R-:W3:Y:S01]  /*50290*/  LDL.LU R27, [R1+0x1c44] ;  /* 0x001c4400011b7983 */ /* 0x000ee20000300800 */
[----:B-1----:R-:W-:Y:S01]  /*502a0*/  VIADD R24, R24, UR27 ;  /* 0x0000001b18187c36 */ /* 0x002fe20008000000 */
[----:B------:R-:W-:Y:S01]  /*502b0*/  ULDC UR27, c[0x0][0x248] ;  /* 0x00009200001b7ab9 */ /* 0x000fe20000000800 */
[----:B------:R-:W-:-:S03]  /*502c0*/  @P1 LOP3.LUT R15, R15, 0x100000, RZ, 0xfc, !PT ;  /* 0x001000000f0f1812 */ /* 0x000fc600078efcff */
[----:B------:R1:W-:Y:S01]  /*502d0*/  STL [R1+0x15b0], R24 ;  /* 0x0015b01801007387 */ /* 0x0003e20000100800 */
[----:B------:R-:W-:-:S03]  /*502e0*/  LOP3.LUT R15, R15, 0xfff7ffff, RZ, 0xc0, !PT ;  /* 0xfff7ffff0f0f7812 */ /* 0x000fc600078ec0ff */
[----:B------:R-:W4:Y:S01]  /*502f0*/  LDL.LU R26, [R1+0x1c40] ;  /* 0x001c4000011a7983 */ /* 0x000f220000300800 */
[----:B-1----:R-:W-:Y:S01]  /*50300*/  VIADD R24, R24, UR27 ;  /* 0x0000001b18187c36 */ /* 0x002fe20008000000 */
[----:B------:R-:W-:-:S04]  /*50310*/  ULDC UR27, c[0x0][0x248] ;  /* 0x00009200001b7ab9 */ /* 0x000fc80000000800 */
[----:B------:R1:W-:Y:S01]  /*50320*/  STL [R1+0x15bc], R24 ;  /* 0x0015bc1801007387 */ /* 0x0003e20000100800 */
[----:B------:R-:W-:Y:S02]  /*50330*/  @P0 LOP3.LUT R15, R15, 0x80000, RZ, 0xfc, !PT ;  /* 0x000800000f0f0812 */ /* 0x000fe400078efcff */
[----:B------:R-:W-:Y:S01]  /*50340*/  ISETP.GE.AND P0, PT, R242, UR29, PT ;  /* 0x0000001df2007c0c */ /* 0x000fe2000bf06270 */
[----:B------:R-:W3:Y:S01]  /*50350*/  LDL.LU R25, [R1+0x1c3c] ;  /* 0x001c3c0001197983 */ /* 0x000ee20000300800 */
[----:B-1----:R-:W-:Y:S01]  /*50360*/  VIADD R24, R24, UR27 ;  /* 0x0000001b18187c36 */ /* 0x002fe20008000000 */
[----:B------:R-:W-:Y:S01]  /*50370*/  ULDC UR27, c[0x0][0x248] ;  /* 0x00009200001b7ab9 */ /* 0x000fe20000000800 */
[----:B------:R-:W-:Y:S01]  /*50380*/  LOP3.LUT R15, R15, 0xfffbffff, RZ, 0xc0, !PT ;  /* 0xfffbffff0f0f7812 */ /* 0x000fe200078ec0ff */
[----:B------:R-:W-:Y:S01]  /*50390*/  ULDC.64 UR28, c[0x0][0x228] ;  /* 0x00008a00001c7ab9 */ /* 0x000fe20000000a00 */
[----:B------:R-:W-:Y:S01]  /*503a0*/  VIADD R252, R24, UR27 ;  /* 0x0000001b18fc7c36 */ /* 0x000fe20008000000 */
[----:B------:R1:W-:Y:S01]  /*503b0*/  STL [R1+0x15c0], R24 ;  /* 0x0015c01801007387 */ /* 0x0003e20000100800 */
[----:B------:R-:W-:Y:S01]  /*503c0*/  ULDC UR27, c[0x0][0x248] ;  /* 0x00009200001b7ab9 */ /* 0x000fe20000000800 */
[----:B------:R-:W-:-:S02]  /*503d0*/  ISETP.LT.AND P1, PT, R9, UR10, !P0 ;  /* 0x0000000a09007c0c */ /* 0x000fc4000c721270 */
[----:B-1----:R-:W4:Y:S04]  /*503e0*/  LDL.LU R24, [R1+0x1c38] ;  /* 0x001c380001187983 */ /* 0x002f280000300800 */
[----:B------:R1:W-:Y:S01]  /*503f0*/  STL [R1+0x15c8], R252 ;  /* 0x0015c8fc01007387 */ /* 0x0003e20000100800 */
[----:B------:R-:W-:Y:S01]  /*50400*/  ISETP.LT.AND P0, PT, R8, UR30, !P0 ;  /* 0x0000001e08007c0c */ /* 0x000fe2000c701270 */
[----:B-1----:R-:W-:Y:S01]  /*50410*/  VIADD R252, R252, UR27 ;  /* 0x0000001bfcfc7c36 */ /* 0x002fe20008000000 */
[----:B------:R-:W-:-:S03]  /*50420*/  ULDC UR27, c[0x0][0x248] ;  /* 0x00009200001b7ab9 */ /* 0x000fc60000000800 */
[----:B------:R-:W-:Y:S01]  /*50430*/  VIADD R251, R252, UR27 ;  /* 0x0000001bfcfb7c36 */ /* 0x000fe20008000000 */
[----:B------:R-:W-:-:S03]  /*50440*/  ULDC UR27, c[0x0][0x248] ;  /* 0x00009200001b7ab9 */ /* 0x000fc60000000800 */
[----:B------:R-:W-:Y:S01]  /*50450*/  VIADD R250, R251, UR27 ;  /* 0x0000001bfbfa7c36 */ /* 0x000fe20008000000 */
[----:B------:R-:W-:Y:S01]  /*50460*/  ULDC UR27, c[0x0][0x248] ;  /* 0x00009200001b7ab9 */ /* 0x000fe20000000800 */
[----:B------:R-:W-:Y:S02]  /*50470*/  @P1 LOP3.LUT R15, R15, 0x40000, RZ, 0xfc, !PT ;  /* 0x000400000f0f1812 */ /* 0x000fe400078efcff */
[----:B------:R-:W-:Y:S01]  /*50480*/  VIADD R249, R250, UR27 ;  /* 0x0000001bfaf97c36 */ /* 0x000fe20008000000 */
[----:B------:R-:W-:Y:S01]  /*50490*/  ULDC UR27, c[0x0][0x248] ;  /* 0x00009200001b7ab9 */ /* 0x000fe20000000800 */
[----:B------:R-:W-:Y:S02]  /*504a0*/  LOP3.LUT R15, R15, 0xfffdffff, RZ, 0xc0, !PT ;  /* 0xfffdffff0f0f7812 */ /* 0x000fe400078ec0ff */
[----:B------:R-:W-:Y:S01]  /*504b0*/  VIADD R248, R249, UR27 ;  /* 0x0000001bf9f87c36 */ /* 0x000fe20008000000 */
[----:B------:R-:W-:Y:S01]  /*504c0*/  ULDC UR27, c[0x0][0x248] ;  /* 0x00009200001b7ab9 */ /* 0x000fe20000000800 */
[----:B------:R-:W-:-:S02]  /*504d0*/  @P0 LOP3.LUT R15, R15, 0x20000, RZ, 0xfc, !PT ;  /* 0x000200000f0f0812 */ /* 0x000fc400078efcff */
[----:B------:R-:W-:Y:S01]  /*504e0*/  VIADD R247, R248, UR27 ;  /* 0x0000001bf8f77c36 */ /* 0x000fe20008000000 */
[----:B------:R-:W-:Y:S01]  /*504f0*/  ISETP.GE.AND P0, PT, R241, UR39, PT ;  /* 0x00000027f1007c0c */ /* 0x000fe2000bf06270 */
[----:B------:R-:W-:Y:S02]  /*50500*/  ULDC UR27, c[0x0][0x248] ;  /* 0x00009200001b7ab9 */ /* 0x000fe40000000800 */
[----:B------:R-:W-:Y:S01]  /*50510*/  VIADD R246, R247, UR27 ;  /* 0x0000001bf7f67c36 */ /* 0x000fe20008000000 */
[----:B------:R-:W-:-:S04]  /*50520*/  ISETP.LT.AND P1, PT, R9, UR13, !P0 ;  /* 0x0000000d09007c0c */ /* 0x000fc8000c721270 */
[----:B------:R-:W-:Y:S01]  /*50530*/  IADD3 R245, R246, UR11, RZ ;  /* 0x0000000bf6f57c10 */ /* 0x000fe2000fffe0ff */
[----:B------:R-:W-:Y:S01]  /*50540*/  ULDC.64 UR10, c[0x0][0x228] ;  /* 0x00008a00000a7ab9 */ /* 0x000fe20000000a00 */
[----:B------:R-:W-:Y:S02]  /*50550*/  LOP3.LUT R15, R15, 0xfffeffff, RZ, 0xc0, !PT ;  /* 0xfffeffff0f0f7812 */ /* 0x000fe400078ec0ff */
[----:B------:R-:W-:-:S05]  /*50560*/  ISETP.LT.AND P0, PT, R8, UR10, !P0 ;  /* 0x0000000a08007c0c */ /* 0x000fca000c701270 */
        /* <DEDUP_REMOVED lines=14> */
[----:B------:R-:W-:Y:S01]  /*50650*/  VIADD R244, R245, UR9 ;  /* 0x00000009f5f47c36 */ /* 0x000fe20008000000 */
        /* <DEDUP_REMOVED lines=8> */
[----:B------:R-:W-:Y:S01]  /*506e0*/  VIADD R243, R244, UR9 ;  /* 0x00000009f4f37c36 */ /* 0x000fe20008000000 */
        /* <DEDUP_REMOVED lines=16> */
[----:B------:R-:W-:Y:S01]  /*507f0*/  VIADD R241, R242, UR9 ;  /* 0x00000009f2f17c36 */ /* 0x000fe20008000000 */
[----:B------:R-:W-:Y:S01]  /*50800*/  ULDC.64 UR8, c[0x0][0x228] ;  /* 0x00008a0000087ab9 */ /* 0x000fe20000000a00 */
        /* <DEDUP_REMOVED lines=9> */
[----:B------:R-:W-:Y:S01]  /*508a0*/  VIADD R239, R240, UR7 ;  /* 0x00000007f0ef7c36 */ /* 0x000fe20008000000 */
[----:B------:R-:W-:Y:S01]  /*508b0*/  ISETP.LT.AND P0, PT, R8, UR8, !P0 ;  /* 0x0000000808007c0c */ /* 0x000fe2000c701270 */
[----:B------:R-:W-:Y:S01]  /*508c0*/  ULDC UR7, c[0x0][0x248] ;  /* 0x0000920000077ab9 */ /* 0x000fe20000000800 */
[----:B------:R-:W-:Y:S01]  /*508d0*/  ULDC UR16, c[0x0][0x248] ;  /* 0x0000920000107ab9 */ /* 0x000fe20000000800 */
[----:B------:R-:W-:-:S08]  /*508e0*/  ULDC UR43, c[0x0][0x22c] ;  /* 0x00008b00002b7ab9 */ /* 0x000fd00000000800 */
        /* <DEDUP_REMOVED lines=25> */
[----:B------:R-:W-:Y:S01]  /*50a80*/  ULDC.64 UR14, c[0x0][0x228] ;  /* 0x00008a00000e7ab9 */ /* 0x000fe20000000a00 */
[----:B------:R-:W-:Y:S01]  /*50a90*/  ISETP.LT.AND P0, PT, R8, UR10, !P0 ;  /* 0x0000000a08007c0c */ /* 0x000fe2000c701270 */
[----:B------:R-:W-:Y:S01]  /*50aa0*/  VIADD R237, R238, UR7 ;  /* 0x00000007eeed7c36 */ /* 0x000fe20008000000 */
[----:B------:R-:W-:Y:S01]  /*50ab0*/  LOP3.LUT R15, R15, 0xfffffffe, RZ, 0xc0, !PT ;  /* 0xfffffffe0f0f7812 */ /* 0x000fe200078ec0ff */
[----:B------:R-:W-:Y:S01]  /*50ac0*/  ULDC UR7, c[0x0][0x248] ;  /* 0x0000920000077ab9 */ /* 0x000fe20000000800 */
[----:B------:R-:W-:-:S09]  /*50ad0*/  ULDC UR10, c[0x0][0x22c] ;  /* 0x00008b00000a7ab9 */ /* 0x000fd20000000800 */
[----:B------:R-:W-:Y:S02]  /*50ae0*/  @P0 LOP3.LUT R14, R14, 0x80000000, RZ, 0xfc, !PT ;  /* 0x800000000e0e0812 */ /* 0x000fe400078efcff */
[----:B------:R-:W-:Y:S01]  /*50af0*/  ISETP.GE.AND P0, PT, R232, UR33, PT ;  /* 0x00000021e8007c0c */ /* 0x000fe2000bf06270 */
[----:B------:R-:W-:Y:S01]  /*50b00*/  ULDC.64 UR32, c[0x0][0x228] ;  /* 0x00008a0000207ab9 */ /* 0x000fe20000000a00 */
[----:B------:R-:W-:Y:S02]  /*50b10*/  @P1 LOP3.LUT R15, R15, 0x1, RZ, 0xfc, !PT ;  /* 0x000000010f0f1812 */ /* 0x000fe400078efcff */
        /* <DEDUP_REMOVED lines=14> */
[----:B------:R-:W-:-:S07]  /*50c00*/  ULDC UR14, c[0x0][0x228] ;  /* 0x00008a00000e7ab9 */ /* 0x000fce0000000800 */
        /* <DEDUP_REMOVED lines=15> */
[----:B------:R-:W-:-:S03]  /*50d00*/  ULDC.64 UR8, c[0x0][0x228] ;  /* 0x00008a0000087ab9 */ /* 0x000fc60000000a00 */
[----:B------:R-:W-:Y:S02]  /*50d10*/  ISETP.LT.AND P1, PT, R9, UR22, !P0 ;  /* 0x0000001609007c0c */ /* 0x000fe4000c721270 */
        /* <DEDUP_REMOVED lines=22> */
[----:B------:R-:W-:Y:S01]  /*50e80*/  ULDC.64 UR26, c[0x0][0x228] ;  /* 0x00008a00001a7ab9 */ /* 0x000fe20000000a00 */
[----:B------:R-:W-:Y:S02]  /*50e90*/  ISETP.LT.AND P0, PT, R8, UR34, !P0 ;  /* 0x0000002208007c0c */ /* 0x000fe4000c701270 */
[----:B------:R-:W-:-:S09]  /*50ea0*/  LOP3.LUT R14, R14, 0xffefffff, RZ, 0xc0, !PT ;  /* 0xffefffff0e0e7812 */ /* 0x000fd200078ec0ff */
        /* <DEDUP_REMOVED lines=28> */
[----:B------:R-:W-:Y:S01]  /*51070*/  ULDC UR38, c[0x0][0x228] ;  /* 0x00008a0000267ab9 */ /* 0x000fe20000000800 */
        /* <DEDUP_REMOVED lines=36> */
[----:B------:R-:W-:Y:S01]  /*512c0*/  ULDC UR9, c[0x0][0x248] ;  /* 0x0000920000097ab9 */ /* 0x000fe20000000800 */
        /* <DEDUP_REMOVED lines=43> */
[----:B------:R-:W-:Y:S01]  /*51580*/  ULDC UR21, c[0x0][0x22c] ;  /* 0x00008b0000157ab9 */ /* 0x000fe20000000800 */
[----:B------:R-:W-:Y:S02]  /*51590*/  @P1 LOP3.LUT R14, R14, 0x1, RZ, 0xfc, !PT ;  /* 0x000000010e0e1812 */ /* 0x000fe400078efcff */
        /* <DEDUP_REMOVED lines=81> */
[----:B------:R-:W-:Y:S02]  /*51ab0*/  LOP3.LUT R13, R13, 0xffffbfff, RZ, 0xc0, !PT ;  /* 0xffffbfff0d0d7812 */ /* 0x000fe400078ec0ff */
[----:B------:R-:W-:Y:S01]  /*51ac0*/  IADD3 R225, R226, UR11, RZ ;  /* 0x0000000be2e17c10 */ /* 0x000fe2000fffe0ff */
[----:B------:R-:W-:-:S04]  /*51ad0*/  ULDC UR11, c[0x0][0x228] ;  /* 0x00008a00000b7ab9 */ /* 0x000fc80000000800 */
        /* <DEDUP_REMOVED lines=9> */
[----:B------:R-:W-:Y:S01]  /*51b70*/  ISETP.GE.AND P0, PT, R207, UR29, PT ;  /* 0x0000001dcf007c0c */ /* 0x000fe2000bf06270 */
[----:B------:R-:W-:Y:S01]  /*51b80*/  VIADD R221, R222, UR15 ;  /* 0x0000000fdedd7c36 */ /* 0x000fe20008000000 */
[----:B------:R-:W-:Y:S01]  /*51b90*/  LOP3.LUT R13, R13, 0xffffefff, RZ, 0xc0, !PT ;  /* 0xffffefff0d0d7812 */ /* 0x000fe200078ec0ff */
[----:B------:R-:W-:Y:S01]  /*51ba0*/  ULDC.64 UR28, c[0x0][0x228] ;  /* 0x00008a00001c7ab9 */ /* 0x000fe20000000a00 */
[----:B------:R-:W-:Y:S01]  /*51bb0*/  ISETP.LT.AND P1, PT, R9, UR46, !P0 ;  /* 0x0000002e09007c0c */ /* 0x000fe2000c721270 */
[----:B------:R-:W-:Y:S01]  /*51bc0*/  VIADD R220, R221, UR16 ;  /* 0x00000010dddc7c36 */ /* 0x000fe20008000000 */
[----:B------:R-:W-:Y:S01]  /*51bd0*/  ISETP.LT.AND P0, PT, R8, UR30, !P0 ;  /* 0x0000001e08007c0c */ /* 0x000fe2000c701270 */
[----:B------:R-:W-:Y:S01]  /*51be0*/  ULDC UR30, c[0x0][0x248] ;  /* 0x00009200001e7ab9 */ /* 0x000fe20000000800 */
[----:B------:R-:W-:Y:S01]  /*51bf0*/  ULDC UR15, c[0x0][0x22c] ;  /* 0x00008b00000f7ab9 */ /* 0x000fe20000000800 */
[----:B------:R-:W-:Y:S01]  /*51c00*/  VIADD R219, R220, UR20 ;  /* 0x00000014dcdb7c36 */ /* 0x000fe20008000000 */
[----:B------:R-:W-:Y:S01]  /*51c10*/  ULDC UR16, c[0x0][0x228] ;  /* 0x00008a0000107ab9 */ /* 0x000fe20000000800 */
[----:B------:R-:W-:Y:S01]  /*51c20*/  ULDC UR20, c[0x0][0x228] ;  /* 0x00008a0000147ab9 */ /* 0x000fe20000000800 */
[----:B------:R-:W-:Y:S01]  /*51c30*/  ULDC UR46, c[0x0][0x22c] ;  /* 0x00008b00002e7ab9 */ /* 0x000fe20000000800 */
[----:B------:R-:W-:Y:S01]  /*51c40*/  VIADD R218, R219, UR22 ;  /* 0x00000016dbda7c36 */ /* 0x000fe20008000000 */
[----:B------:R-:W-:-:S03]  /*51c50*/  ULDC UR22, c[0x0][0x248] ;  /* 0x0000920000167ab9 */ /* 0x000fc60000000800 */
[----:B------:R-:W-:Y:S01]  /*51c60*/  @P1 LOP3.LUT R13, R13, 0x1000, RZ, 0xfc, !PT ;  /* 0x000010000d0d1812 */ /* 0x000fe200078efcff */
[----:B------:R-:W-:Y:S01]  /*51c70*/  VIADD R217, R218, UR22 ;  /* 0x00000016dad97c36 */ /* 0x000fe20008000000 */
[----:B------:R-:W-:Y:S02]  /*51c80*/  ULDC UR22, c[0x0][0x228] ;  /* 0x00008a0000167ab9 */ /* 0x000fe40000000800 */
[----:B------:R-:W-:Y:S01]  /*51c90*/  LOP3.LUT R13, R13, 0xfffff7ff, RZ, 0xc0, !PT ;  /* 0xfffff7ff0d0d7812 */ /* 0x000fe200078ec0ff */
[----:B------:R-:W-:Y:S01]  /*51ca0*/  VIADD R216, R217, UR24 ;  /* 0x00000018d9d87c36 */ /* 0x000fe20008000000 */
[----:B------:R-:W-:Y:S02]  /*51cb0*/  ULDC UR24, c[0x0][0x248] ;  /* 0x0000920000187ab9 */ /* 0x000fe40000000800 */
[----:B------:R-:W-:Y:S02]  /*51cc0*/  @P0 LOP3.LUT R13, R13, 0x800, RZ, 0xfc, !PT ;  /* 0x000008000d0d0812 */ /* 0x000fe400078efcff */
[----:B------:R-:W-:Y:S01]  /*51cd0*/  ISETP.GE.AND P0, PT, R206, UR27, PT ;  /* 0x0000001bce007c0c */ /* 0x000fe2000bf06270 */
[----:B------:R-:W-:Y:S01]  /*51ce0*/  VIADD R215, R216, UR24 ;  /* 0x00000018d8d77c36 */ /* 0x000fe20008000000 */
[----:B------:R-:W-:Y:S01]  /*51cf0*/  LOP3.LUT R13, R13, 0xfffffbff, RZ, 0xc0, !PT ;  /* 0xfffffbff0d0d7812 */ /* 0x000fe200078ec0ff */
[----:B------:R-:W-:Y:S01]  /*51d00*/  ULDC UR24, c[0x0][0x22c] ;  /* 0x00008b0000187ab9 */ /* 0x000fe20000000800 */
[----:B------:R-:W-:Y:S01]  /*51d10*/  ISETP.LT.AND P1, PT, R9, UR40, !P0 ;  /* 0x0000002809007c0c */ /* 0x000fe2000c721270 */
[----:B------:R-:W-:Y:S01]  /*51d20*/  VIADD R214, R215, UR26 ;  /* 0x0000001ad7d67c36 */ /* 0x000fe20008000000 */
[----:B------:R-:W-:Y:S01]  /*51d30*/  ULDC UR26, c[0x0][0x248] ;  /* 0x00009200001a7ab9 */ /* 0x000fe20000000800 */
[----:B------:R-:W-:Y:S01]  /*51d40*/  ISETP.LT.AND P0, PT, R8, UR28, !P0 ;  /* 0x0000001c08007c0c */ /* 0x000fe2000c701270 */
[----:B------:R-:W-:Y:S01]  /*51d50*/  ULDC UR40, c[0x0][0x228] ;  /* 0x00008a0000287ab9 */ /* 0x000fe20000000800 */
[----:B------:R-:W-:Y:S01]  /*51d60*/  VIADD R213, R214, UR26 ;  /* 0x0000001ad6d57c36 */ /* 0x000fe20008000000 */
[----:B------:R-:W-:Y:S01]  /*51d70*/  ULDC UR26, c[0x0][0x248] ;  /* 0x00009200001a7ab9 */ /* 0x000fe20000000800 */
[----:B------:R-:W-:-:S02]  /*51d80*/  ULDC UR28, c[0x0][0x228] ;  /* 0x00008a00001c7ab9 */ /* 0x000fc40000000800 */
        /* <DEDUP_REMOVED lines=8> */
[----:B------:R-:W-:Y:S01]  /*51e10*/  @P0 LOP3.LUT R13, R13, 0x200, RZ, 0xfc, !PT ;  /* 0x000002000d0d0812 */ /* 0x000fe200078efcff */
[----:B------:R-:W-:Y:S01]  /*51e20*/  VIADD R209, R210, UR26 ;  /* 0x0000001ad2d17c36 */ /* 0x000fe20008000000 */
[----:B------:R-:W-:Y:S01]  /*51e30*/  ISETP.GE.AND P0, PT, R205, UR41, PT ;  /* 0x00000029cd007c0c */ /* 0x000fe2000bf06270 */
[----:B------:R-:W-:-:S02]  /*51e40*/  ULDC UR26, c[0x0][0x248] ;  /* 0x00009200001a7ab9 */ /* 0x000fc40000000800 */
[----:B------:R-:W-:Y:S01]  /*51e50*/  VIADD R208, R209, UR26 ;  /* 0x0000001ad1d07c36 */ /* 0x000fe20008000000 */
[----:B------:R-:W-:Y:S01]  /*51e60*/  ISETP.LT.AND P1, PT, R9, UR40, !P0 ;  /* 0x0000002809007c0c */ /* 0x000fe2000c721270 */
[----:B------:R-:W-:Y:S01]  /*51e70*/  ULDC UR26, c[0x0][0x248] ;  /* 0x00009200001a7ab9 */ /* 0x000fe20000000800 */
[----:B------:R-:W-:Y:S01]  /*51e80*/  LOP3.LUT R13, R13, 0xfffffeff, RZ, 0xc0, !PT ;  /* 0xfffffeff0d0d7812 */ /* 0x000fe200078ec0ff */
[----:B------:R-:W-:Y:S01]  /*51e90*/  VIADD R207, R208, UR26 ;  /* 0x0000001ad0cf7c36 */ /* 0x000fe20008000000 */
[----:B------:R-:W-:Y:S01]  /*51ea0*/  ULDC.64 UR26, c[0x0][0x228] ;  /* 0x00008a00001a7ab9 */ /* 0x000fe20000000a00 */
[----:B------:R-:W-:Y:S01]  /*51eb0*/  ULDC.64 UR40, c[0x0][0x228] ;  /* 0x00008a0000287ab9 */ /* 0x000fe20000000a00 */
[----:B------:R-:W-:-:S07]  /*51ec0*/  ISETP.LT.AND P0, PT, R8, UR26, !P0 ;  /* 0x0000001a08007c0c */ /* 0x000fce000c701270 */
[----:B------:R-:W-:Y:S01]  /*51ed0*/  @P1 LOP3.LUT R13, R13, 0x100, RZ, 0xfc, !PT ;  /* 0x000001000d0d1812 */ /* 0x000fe200078efcff */
[----:B------:R-:W-:Y:S01]  /*51ee0*/  VIADD R206, R207, UR30 ;  /* 0x0000001ecfce7c36 */ /* 0x000fe20008000000 */
[----:B------:R-:W-:Y:S01]  /*51ef0*/  ULDC UR30, c[0x0][0x248] ;  /* 0x00009200001e7ab9 */ /* 0x000fe20000000800 */
[----:B------:R-:W-:Y:S01]  /*51f00*/  ULDC UR26, c[0x0][0x228] ;  /* 0x00008a00001a7ab9 */ /* 0x000fe20000000800 */
[----:B------:R-:W-:-:S04]  /*51f10*/  LOP3.LUT R13, R13, 0xffffff7f, RZ, 0xc0, !PT ;  /* 0xffffff7f0d0d7812 */ /* 0x000fc800078ec0ff */
[----:B------:R-:W-:Y:S02]  /*51f20*/  @P0 LOP3.LUT R13, R13, 0x80, RZ, 0xfc, !PT ;  /* 0x000000800d0d0812 */ /* 0x000fe400078efcff */
[----:B------:R-:W-:-:S04]  /*51f30*/  ISETP.GE.AND P0, PT, R204, UR39, PT ;  /* 0x00000027cc007c0c */ /* 0x000fc8000bf06270 */
[----:B------:R-:W-:Y:S01]  /*51f40*/  ISETP.LT.AND P1, PT, R9, UR38, !P0 ;  /* 0x0000002609007c0c */ /* 0x000fe2000c721270 */
[----:B------:R-:W-:Y:S01]  /*51f50*/  ULDC.64 UR38, c[0x0][0x228] ;  /* 0x00008a0000267ab9 */ /* 0x000fe20000000a00 */
[----:B------:R-:W-:Y:S01]  /*51f60*/  ISETP.LT.AND P0, PT, R8, UR40, !P0 ;  /* 0x0000002808007c0c */ /* 0x000fe2000c701270 */
[----:B------:R-:W-:Y:S01]  /*51f70*/  ULDC UR40, c[0x0][0x22c] ;  /* 0x00008b0000287ab9 */ /* 0x000fe20000000800 */
[----:B------:R-:W-:-:S09]  /*51f80*/  LOP3.LUT R13, R13, 0xffffffbf, RZ, 0xc0, !PT ;  /* 0xffffffbf0d0d7812 */ /* 0x000fd200078ec0ff */
[----:B------:R-:W-:-:S04]  /*51f90*/  @P1 LOP3.LUT R13, R13, 0x40, RZ, 0xfc, !PT ;  /* 0x000000400d0d1812 */ /* 0x000fc800078efcff */
        /* <DEDUP_REMOVED lines=25> */
[----:B------:R-:W-:Y:S01]  /*52130*/  IADD3 R205, R206, UR30, RZ ;  /* 0x0000001ececd7c10 */ /* 0x000fe2000fffe0ff */
[----:B------:R-:W-:-:S04]  /*52140*/  ULDC UR30, c[0x0][0x248] ;  /* 0x00009200001e7ab9 */ /* 0x000fc80000000800 */
[----:B------:R-:W-:Y:S01]  /*52150*/  VIADD R204, R205, UR30 ;  /* 0x0000001ecdcc7c36 */ /* 0x000fe20008000000 */
[----:B------:R-:W-:Y:S01]  /*52160*/  ULDC UR30, c[0x0][0x248] ;  /* 0x00009200001e7ab9 */ /* 0x000fe20000000800 */
[----:B------:R-:W-:Y:S02]  /*52170*/  LOP3.LUT R13, R13, 0xfffffffe, RZ, 0xc0, !PT ;  /* 0xfffffffe0d0d7812 */ /* 0x000fe400078ec0ff */
[----:B------:R-:W-:Y:S01]  /*52180*/  VIADD R203, R204, UR30 ;  /* 0x0000001ecccb7c36 */ /* 0x000fe20008000000 */
[----:B------:R-:W-:Y:S01]  /*52190*/  ULDC UR30, c[0x0][0x248] ;  /* 0x00009200001e7ab9 */ /* 0x000fe20000000800 */
[----:B------:R-:W-:Y:S02]  /*521a0*/  @P0 LOP3.LUT R12, R12, 0x80000000, RZ, 0xfc, !PT ;  /* 0x800000000c0c0812 */ /* 0x000fe400078efcff */
[----:B------:R-:W-:Y:S01]  /*521b0*/  ISETP.GE.AND P0, PT, R200, UR31, PT ;  /* 0x0000001fc8007c0c */ /* 0x000fe2000bf06270 */
[----:B------:R-:W-:Y:S01]  /*521c0*/  VIADD R202, R203, UR30 ;  /* 0x0000001ecbca7c36 */ /* 0x000fe20008000000 */
[----:B------:R-:W-:Y:S01]  /*521d0*/  ULDC UR30, c[0x0][0x228] ;  /* 0x00008a00001e7ab9 */ /* 0x000fe20000000800 */
[----:B------:R-:W-:-:S02]  /*521e0*/  @P1 LOP3.LUT R13, R13, 0x1, RZ, 0xfc, !PT ;  /* 0x000000010d0d1812 */ /* 0x000fc400078efcff */
[----:B------:R-:W-:Y:S01]  /*521f0*/  ISETP.LT.AND P1, PT, R9, UR30, !P0 ;  /* 0x0000001e09007c0c */ /* 0x000fe2000c721270 */
[----:B------:R-:W-:Y:S01]  /*52200*/  ULDC UR30, c[0x0][0x248] ;  /* 0x00009200001e7ab9 */ /* 0x000fe20000000800 */
[----:B------:R-:W-:Y:S02]  /*52210*/  ISETP.LT.AND P0, PT, R8, UR36, !P0 ;  /* 0x0000002408007c0c */ /* 0x000fe4000c701270 */
[----:B------:R-:W-:Y:S01]  /*52220*/  LOP3.LUT R12, R12, 0xbfffffff, RZ, 0xc0, !PT ;  /* 0xbfffffff0c0c7812 */ /* 0x000fe200078ec0ff */
[----:B------:R-:W-:Y:S01]  /*52230*/  VIADD R201, R202, UR30 ;  /* 0x0000001ecac97c36 */ /* 0x000fe20008000000 */
[----:B------:R-:W-:Y:S01]  /*52240*/  ULDC.64 UR30, c[0x0][0x228] ;  /* 0x00008a00001e7ab9 */ /* 0x000fe20000000a00 */
[----:B------:R-:W-:-:S06]  /*52250*/  ULDC UR36, c[0x0][0x228] ;  /* 0x00008a0000247ab9 */ /* 0x000fcc0000000800 */
        /* <DEDUP_REMOVED lines=20> */
[----:B------:R-:W-:Y:S01]  /*523a0*/  ULDC UR48, c[0x0][0x22c] ;  /* 0x00008b0000307ab9 */ /* 0x000fe20000000800 */
[----:B------:R-:W-:-:S09]  /*523b0*/  ULDC UR27, c[0x0][0x248] ;  /* 0x00009200001b7ab9 */ /* 0x000fd20000000800 */
        /* <DEDUP_REMOVED lines=76> */
[----:B------:R-:W-:-:S03]  /*52880*/  ULDC UR10, c[0x0][0x228] ;  /* 0x00008a00000a7ab9 */ /* 0x000fc60000000800 */
[----:B------:R-:W-:Y:S01]  /*52890*/  ISETP.LT.AND P1, PT, R9, UR10, !P0 ;  /* 0x0000000a09007c0c */ /* 0x000fe2000c721270 */
[----:B------:R-:W-:Y:S01]  /*528a0*/  VIADD R193, R194, UR31 ;  /* 0x0000001fc2c17c36 */ /* 0x000fe20008000000 */
        /* <DEDUP_REMOVED lines=37> */
[C---:B------:R-:W-:Y:S01]  /*52b00*/  VIADD R167, R7.reuse, 0x68 ;  /* 0x0000006807a77836 */ /* 0x040fe20000000000 */
[----:B------:R-:W-:Y:S01]  /*52b10*/  ISETP.LT.AND P0, PT, R8, UR9, !P0 ;  /* 0x0000000908007c0c */ /* 0x000fe2000c701270 */
[----:B------:R-:W-:Y:S01]  /*52b20*/  ULDC UR9, c[0x0][0x248] ;  /* 0x0000920000097ab9 */ /* 0x000fe20000000800 */
[----:B------:R-:W-:Y:S01]  /*52b30*/  ULDC UR18, c[0x0][0x228] ;  /* 0x00008a0000127ab9 */ /* 0x000fe20000000800 */
[----:B------:R-:W-:Y:S01]  /*52b40*/  VIADD R166, R7, 0x67 ;  /* 0x0000006707a67836 */ /* 0x000fe20000000000 */
        /* <DEDUP_REMOVED lines=27> */
[----:B------:R-:W-:Y:S01]  /*52d00*/  VIADD R165, R7, 0x66 ;  /* 0x0000006607a57836 */ /* 0x000fe20000000000 */
[----:B------:R-:W-:Y:S01]  /*52d10*/  ULDC UR21, c[0x0][0x248] ;  /* 0x0000920000157ab9 */ /* 0x000fe20000000800 */
[----:B------:R-:W-:-:S06]  /*52d20*/  ULDC UR22, c[0x0][0x228] ;  /* 0x00008a0000167ab9 */ /* 0x000fcc0000000800 */
[----:B------:R-:W-:-:S04]  /*52d30*/  @P1 LOP3.LUT R12, R12, 0x4, RZ, 0xfc, !PT ;  /* 0x000000040c0c1812 */ /* 0x000fc800078efcff */
[----:B------:R-:W-:-:S04]  /*52d40*/  LOP3.LUT R12, R12, 0xfffffffd, RZ, 0xc0, !PT ;  /* 0xfffffffd0c0c7812 */ /* 0x000fc800078ec0ff */
[----:B------:R-:W-:Y:S02]  /*52d50*/  @P0 LOP3.LUT R12, R12, 0x2, RZ, 0xfc, !PT ;  /* 0x000000020c0c0812 */ /* 0x000fe400078efcff */
[----:B------:R-:W-:Y:S01]  /*52d60*/  ISETP.GE.AND P0, PT, R185, UR24, PT ;  /* 0x00000018b9007c0c */ /* 0x000fe2000bf06270 */
[----:B------:R-:W-:Y:S01]  /*52d70*/  VIADD R164, R7, 0x65 ;  /* 0x0000006507a47836 */ /* 0x000fe20000000000 */
[----:B------:R-:W-:Y:S01]  /*52d80*/  LOP3.LUT R12, R12, 0xfffffffe, RZ, 0xc0, !PT ;  /* 0xfffffffe0c0c7812 */ /* 0x000fe200078ec0ff */
[----:B------:R-:W-:Y:S01]  /*52d90*/  ULDC UR24, c[0x0][0x248] ;  /* 0x0000920000187ab9 */ /* 0x000fe20000000800 */
[----:B------:R-:W-:Y:S01]  /*52da0*/  ISETP.LT.AND P1, PT, R9, UR25, !P0 ;  /* 0x0000001909007c0c */ /* 0x000fe2000c721270 */
[----:B------:R-:W-:Y:S01]  /*52db0*/  ULDC UR25, c[0x0][0x228] ;  /* 0x00008a0000197ab9 */ /* 0x000fe20000000800 */
[----:B------:R-:W-:Y:S01]  /*52dc0*/  ISETP.LT.AND P0, PT, R8, UR42, !P0 ;  /* 0x0000002a08007c0c */ /* 0x000fe2000c701270 */
[C---:B------:R-:W-:Y:S01]  /*52dd0*/  VIADD R163, R7.reuse, 0x64 ;  /* 0x0000006407a37836 */ /* 0x040fe20000000000 */
[----:B------:R-:W-:Y:S01]  /*52de0*/  IADD3 R185, R186, UR21, RZ ;  /* 0x00000015bab97c10 */ /* 0x000fe2000fffe0ff */
[----:B------:R-:W-:Y:S01]  /*52df0*/  ULDC UR21, c[0x0][0x22c] ;  /* 0x00008b0000157ab9 */ /* 0x000fe20000000800 */
[----:B------:R-:W-:Y:S01]  /*52e00*/  VIADD R162, R7, 0x63 ;  /* 0x0000006307a27836 */ /* 0x000fe20000000000 */
[----:B------:R-:W-:-:S08]  /*52e10*/  ULDC UR42, c[0x0][0x228] ;  /* 0x00008a00002a7ab9 */ /* 0x000fd00000000800 */
[----:B------:R-:W-:Y:S02]  /*52e20*/  @P0 LOP3.LUT R11, R11, 0x80000000, RZ, 0xfc, !PT ;  /* 0x800000000b0b0812 */ /* 0x000fe400078efcff */
[----:B------:R-:W-:Y:S02]  /*52e30*/  ISETP.GE.AND P0, PT, R184, UR43, PT ;  /* 0x0000002bb8007c0c */ /* 0x000fe4000bf06270 */
[----:B------:R-:W-:Y:S02]  /*52e40*/  @P1 LOP3.LUT R12, R12, 0x1, RZ, 0xfc, !PT ;  /* 0x000000010c0c1812 */ /* 0x000fe400078efcff */
[----:B------:R-:W-:Y:S01]  /*52e50*/  LOP3.LUT R11, R11, 0xbfffffff, RZ, 0xc0, !PT ;  /* 0xbfffffff0b0b7812 */ /* 0x000fe200078ec0ff */
[----:B------:R-:W-:Y:S01]  /*52e60*/  VIADD R184, R185, UR24 ;  /* 0x00000018b9b87c36 */ /* 0x000fe20008000000 */
[----:B------:R-:W-:Y:S01]  /*52e70*/  ISETP.LT.AND P1, PT, R9, UR44, !P0 ;  /* 0x0000002c09007c0c */ /* 0x000fe2000c721270 */
[----:B------:R-:W-:Y:S01]  /*52e80*/  ULDC UR24, c[0x0][0x22c] ;  /* 0x00008b0000187ab9 */ /* 0x000fe20000000800 */
[----:B------:R-:W-:Y:S01]  /*52e90*/  ISETP.LT.AND P0, PT, R8, UR45, !P0 ;  /* 0x0000002d08007c0c */ /* 0x000fe2000c701270 */
[C---:B------:R-:W-:Y:S01]  /*52ea0*/  VIADD R161, R7.reuse, 0x62 ;  /* 0x0000006207a17836 */ /* 0x040fe20000000000 */
[----:B------:R-:W-:Y:S01]  /*52eb0*/  ULDC UR44, c[0x0][0x228] ;  /* 0x00008a00002c7ab9 */ /* 0x000fe20000000800 */
[C---:B------:R-:W-:Y:S01]  /*52ec0*/  VIADD R160, R7.reuse, 0x61 ;  /* 0x0000006107a07836 */ /* 0x040fe20000000000 */
[----:B------:R-:W-:Y:S01]  /*52ed0*/  ULDC UR43, c[0x0][0x228] ;  /* 0x00008a00002b7ab9 */ /* 0x000fe20000000800 */
[----:B------:R-:W-:Y:S01]  /*52ee0*/  VIADD R159, R7, 0x60 ;  /* 0x00000060079f7836 */ /* 0x000fe20000000000 */
[----:B------:R-:W-:-:S05]  /*52ef0*/  ULDC UR45, c[0x0][0x228] ;  /* 0x00008a00002d7ab9 */ /* 0x000fca0000000800 */
        /* <DEDUP_REMOVED lines=27> */
[----:B------:R-:W-:Y:S02]  /*530b0*/  ISETP.LT.AND P1, PT, R9, UR36, !P0 ;  /* 0x0000002409007c0c */ /* 0x000fe4000c721270 */
[----:B------:R-:W-:Y:S01]  /*530c0*/  LOP3.LUT R11, R11, 0xfeffffff, RZ, 0xc0, !PT ;  /* 0xfeffffff0b0b7812 */ /* 0x000fe200078ec0ff */
[----:B------:R-:W-:Y:S01]  /*530d0*/  VIADD R182, R183, UR32 ;  /* 0x00000020b7b67c36 */ /* 0x000fe20008000000 */
[----:B------:R-:W-:Y:S01]  /*530e0*/  ISETP.LT.AND P0, PT, R8, UR47, !P0 ;  /* 0x0000002f08007c0c */ /* 0x000fe2000c701270 */
[----:B------:R-:W-:Y:S01]  /*530f0*/  ULDC UR32, c[0x0][0x22c] ;  /* 0x00008b0000207ab9 */ /* 0x000fe20000000800 */
        /* <DEDUP_REMOVED lines=11> */
[----:B------:R-:W-:Y:S01]  /*531b0*/  LOP3.LUT R11, R11, 0xffbfffff, RZ, 0xc0, !PT ;  /* 0xffbfffff0b0b7812 */ /* 0x000fe200078ec0ff */
[----:B------:R-:W-:Y:S01]  /*531c0*/  VIADD R181, R182, UR29 ;  /* 0x0000001db6b57c36 */ /* 0x000fe20008000000 */
        /* <DEDUP_REMOVED lines=27> */
[----:B--2---:R1:W-:Y:S01]  /*53380*/  STSM.16.M88.4 [R0], R152 ;  /* 0x0000009800007844 */ /* 0x0043e20000000200 */
        /* <DEDUP_REMOVED lines=12> */
[C---:B-1----:R-:W-:Y:S01]  /*53450*/  IADD3 R155, R7.reuse, 0x5c, RZ ;  /* 0x0000005c079b7810 */ /* 0x042fe20007ffe0ff */
[----:B------:R1:W-:Y:S01]  /*53460*/  STL [R1+0x15cc], R252 ;  /* 0x0015ccfc01007387 */ /* 0x0003e20000100800 */
[----:B------:R-:W-:Y:S01]  /*53470*/  VIADD R154, R7, 0x5b ;  /* 0x0000005b079a7836 */ /* 0x000fe20000000000 */
[----:B------:R-:W-:-:S03]  /*53480*/  ULDC UR55, c[0x0][0x22c] ;  /* 0x00008b0000377ab9 */ /* 0x000fc60000000800 */
        /* <DEDUP_REMOVED lines=44> */
[----:B------:R2:W-:Y:S01]  /*53750*/  STL [R1+0x15d4], R251 ;  /* 0x0015d4fb01007387 */ /* 0x0005e20000100800 */
[----:B------:R-:W-:Y:S01]  /*53760*/  ULDC UR10, c[0x0][0x248] ;  /* 0x00009200000a7ab9 */ /* 0x000fe20000000800 */
[----:B------:R-:W-:-:S06]  /*53770*/  ULDC UR31, c[0x0][0x228] ;  /* 0x00008a00001f7ab9 */ /* 0x000fcc0000000800 */
[----:B------:R-:W-:-:S04]  /*53780*/  @P1 LOP3.LUT R11, R11, 0x100, RZ, 0xfc, !PT ;  /* 0x000001000b0b1812 */ /* 0x000fc800078efcff */
[----:B------:R-:W-:-:S04]  /*53790*/  LOP3.LUT R11, R11, 0xffffff7f, RZ, 0xc0, !PT ;  /* 0xffffff7f0b0b7812 */ /* 0x000fc800078ec0ff */
[----:B------:R-:W-:Y:S02]  /*537a0*/  @P0 LOP3.LUT R11, R11, 0x80, RZ, 0xfc, !PT ;  /* 0x000000800b0b0812 */ /* 0x000fe400078efcff */
[----:B------:R-:W-:Y:S01]  /*537b0*/  ISETP.GE.AND P0, PT, R172, UR56, PT ;  /* 0x00000038ac007c0c */ /* 0x000fe2000bf06270 */
[----:B------:R3:W-:Y:S01]  /*537c0*/  STL [R1+0x15dc], R250 ;  /* 0x0015dcfa01007387 */ /* 0x0007e20000100800 */
[----:B------:R-:W-:Y:S01]  /*537d0*/  LOP3.LUT R11, R11, 0xffffffbf, RZ, 0xc0, !PT ;  /* 0xffffffbf0b0b7812 */ /* 0x000fe200078ec0ff */
[----:B------:R-:W-:Y:S01]  /*537e0*/  VIADD R174, R175, UR10 ;  /* 0x0000000aafae7c36 */ /* 0x000fe20008000000 */
[----:B------:R-:W-:Y:S01]  /*537f0*/  ISETP.LT.AND P1, PT, R9, UR57, !P0 ;  /* 0x0000003909007c0c */ /* 0x000fe2000c721270 */
[----:B------:R-:W-:Y:S01]  /*53800*/  STL [R1+0x15e4], R249 ;  /* 0x0015e4f901007387 */ /* 0x000fe20000100800 */
[----:B------:R-:W-:Y:S01]  /*53810*/  ISETP.LT.AND P0, PT, R8, UR7, !P0 ;  /* 0x0000000708007c0c */ /* 0x000fe2000c701270 */
[----:B------:R-:W-:Y:S01]  /*53820*/  ULDC UR7, c[0x0][0x248] ;  /* 0x0000920000077ab9 */ /* 0x000fe20000000800 */
[----:B------:R-:W-:Y:S01]  /*53830*/  ULDC UR10, c[0x0][0x228] ;  /* 0x00008a00000a7ab9 */ /* 0x000fe20000000800 */
[----:B------:R-:W-:Y:S01]  /*53840*/  ULDC UR56, c[0x0][0x228] ;  /* 0x00008a0000387ab9 */ /* 0x000fe20000000800 */
[----:B------:R-:W-:Y:S01]  /*53850*/  VIADD R153, R7, 0x5a ;  /* 0x0000005a07997836 */ /* 0x000fe20000000000 */
[----:B------:R-:W-:-:S06]  /*53860*/  ULDC UR57, c[0x0][0x228] ;  /* 0x00008a0000397ab9 */ /* 0x000fcc0000000800 */
[----:B------:R-:W-:-:S04]  /*53870*/  @P1 LOP3.LUT R11, R11, 0x40, RZ, 0xfc, !PT ;  /* 0x000000400b0b1812 */ /* 0x000fc800078efcff */
[----:B------:R-:W-:-:S04]  /*53880*/  LOP3.LUT R11, R11, 0xffffffdf, RZ, 0xc0, !PT ;  /* 0xffffffdf0b0b7812 */ /* 0x000fc800078ec0ff */
[----:B------:R-:W-:Y:S02]  /*53890*/  @P0 LOP3.LUT R11, R11, 0x20, RZ, 0xfc, !PT ;  /* 0x000000200b0b0812 */ /* 0x000fe400078efcff */
[----:B------:R-:W-:Y:S01]  /*538a0*/  ISETP.GE.AND P0, PT, R171, UR58, PT ;  /* 0x0000003aab007c0c */ /* 0x000fe2000bf06270 */
[----:B------:R-:W-:Y:S01]  /*538b0*/  STL [R1+0x15ec], R248 ;  /* 0x0015ecf801007387 */ /* 0x000fe20000100800 */
        /* <DEDUP_REMOVED lines=9> */
[----:B------:R-:W-:Y:S01]  /*53950*/  LOP3.LUT R6, R6, 0x7fffffff, RZ, 0xc0, !PT ;  /* 0x7fffffff06067812 */ /* 0x000fe200078ec0ff */
[----:B------:R-:W-:-:S05]  /*53960*/  ULDC UR58, c[0x0][0x228] ;  /* 0x00008a00003a7ab9 */ /* 0x000fca0000000800 */
        /* <DEDUP_REMOVED lines=12> */
[----:B------:R-:W-:Y:S01]  /*53a30*/  VIADD R23, R7, 0x58 ;  /* 0x0000005807177836 */ /* 0x000fe20000000000 */
[----:B------:R-:W-:-:S07]  /*53a40*/  ULDC UR61, c[0x0][0x228] ;  /* 0x00008a00003d7ab9 */ /* 0x000fce0000000800 */
[----:B------:R-:W-:Y:S01]  /*53a50*/  @P1 LOP3.LUT R11, R11, 0x4, RZ, 0xfc, !PT ;  /* 0x000000040b0b1812 */ /* 0x000fe200078efcff */
[----:B------:R-:W-:Y:S01]  /*53a60*/  STL [R1+0x1608], R244 ;  /* 0x001608f401007387 */ /* 0x000fe20000100800 */
[----:B------:R-:W-:Y:S02]  /*53a70*/  ULDC UR11, c[0x0][0x228] ;  /* 0x00008a00000b7ab9 */ /* 0x000fe40000000800 */
[----:B------:R-:W-:-:S04]  /*53a80*/  LOP3.LUT R11, R11, 0xfffffffd, RZ, 0xc0, !PT ;  /* 0xfffffffd0b0b7812 */ /* 0x000fc800078ec0ff */
[----:B------:R-:W-:Y:S02]  /*53a90*/  @P0 LOP3.LUT R11, R11, 0x2, RZ, 0xfc, !PT ;  /* 0x000000020b0b0812 */ /* 0x000fe400078efcff */
[----:B------:R-:W-:Y:S01]  /*53aa0*/  ISETP.GE.AND P0, PT, R169, UR9, PT ;  /* 0x00000009a9007c0c */ /* 0x000fe2000bf06270 */
[----:B------:R-:W-:-:S03]  /*53ab0*/  ULDC UR9, c[0x0][0x228] ;  /* 0x00008a0000097ab9 */ /* 0x000fc60000000800 */
[----:B------:R-:W-:Y:S01]  /*53ac0*/  ISETP.LT.AND P1, PT, R9, UR9, !P0 ;  /* 0x0000000909007c0c */ /* 0x000fe2000c721270 */
[----:B------:R-:W-:Y:S01]  /*53ad0*/  STL [R1+0x160c], R243 ;  /* 0x00160cf301007387 */ /* 0x000fe20000100800 */
[----:B------:R-:W-:Y:S01]  /*53ae0*/  ISETP.LT.AND P0, PT, R8, UR14, !P0 ;  /* 0x0000000e08007c0c */ /* 0x000fe2000c701270 */
[----:B------:R-:W-:Y:S01]  /*53af0*/  VIADD R171, R172, UR60 ;  /* 0x0000003cacab7c36 */ /* 0x000fe20008000000 */
[----:B------:R-:W-:Y:S01]  /*53b00*/  LOP3.LUT R11, R11, 0xfffffffe, RZ, 0xc0, !PT ;  /* 0xfffffffe0b0b7812 */ /* 0x000fe200078ec0ff */
[----:B------:R-:W-:Y:S01]  /*53b10*/  STL [R1+0x1614], R242 ;  /* 0x001614f201007387 */ /* 0x000fe20000100800 */
[----:B------:R-:W-:Y:S01]  /*53b20*/  ULDC UR9, c[0x0][0x248] ;  /* 0x0000920000097ab9 */ /* 0x000fe20000000800 */
[----:B------:R-:W-:Y:S01]  /*53b30*/  ULDC UR60, c[0x0][0x22c] ;  /* 0x00008b00003c7ab9 */ /* 0x000fe20000000800 */
[----:B------:R-:W-:-:S07]  /*53b40*/  ULDC UR14, c[0x0][0x228] ;  /* 0x00008a00000e7ab9 */ /* 0x000fce0000000800 */
[----:B------:R-:W-:Y:S02]  /*53b50*/  @P0 LOP3.LUT R10, R10, 0x80000000, RZ, 0xfc, !PT ;  /* 0x800000000a0a0812 */ /* 0x000fe400078efcff */
[----:B------:R-:W-:Y:S02]  /*53b60*/  ISETP.GE.AND P0, PT, R168, UR13, PT ;  /* 0x0000000da8007c0c */ /* 0x000fe4000bf06270 */
[----:B------:R-:W-:Y:S01]  /*53b70*/  @P1 LOP3.LUT R11, R11, 0x1, RZ, 0xfc, !PT ;  /* 0x000000010b0b1812 */ /* 0x000fe200078efcff */
[----:B------:R-:W-:Y:S01]  /*53b80*/  STL [R1+0x1618], R241 ;  /* 0x001618f101007387 */ /* 0x000fe20000100800 */
[----:B------:R-:W-:Y:S01]  /*53b90*/  ISETP.LT.AND P1, PT, R9, UR12, !P0 ;  /* 0x0000000c09007c0c */ /* 0x000fe2000c721270 */
[----:B------:R-:W-:Y:S01]  /*53ba0*/  VIADD R170, R171, UR9 ;  /* 0x00000009abaa7c36 */ /* 0x000fe20008000000 */
[----:B------:R-:W-:Y:S02]  /*53bb0*/  ISETP.LT.AND P0, PT, R8, UR17, !P0 ;  /* 0x0000001108007c0c */ /* 0x000fe4000c701270 */
[----:B------:R-:W-:Y:S01]  /*53bc0*/  LOP3.LUT R10, R10, 0xbfffffff, RZ, 0xc0, !PT ;  /* 0xbfffffff0a0a7812 */ /* 0x000fe200078ec0ff */
[----:B------:R-:W-:Y:S01]  /*53bd0*/  STL [R1+0x161c], R240 ;  /* 0x00161cf001007387 */ /* 0x000fe20000100800 */
[----:B------:R-:W-:Y:S01]  /*53be0*/  ULDC UR12, c[0x0][0x248] ;  /* 0x00009200000c7ab9 */ /* 0x000fe20000000800 */
[C---:B------:R-:W-:Y:S01]  /*53bf0*/  VIADD R22, R7.reuse, 0x57 ;  /* 0x0000005707167836 */ /* 0x040fe20000000000 */
[----:B------:R-:W-:Y:S01]  /*53c00*/  ULDC UR9, c[0x0][0x22c] ;  /* 0x00008b0000097ab9 */ /* 0x000fe20000000800 */
[----:B------:R-:W-:Y:S01]  /*53c10*/  ULDC UR17, c[0x0][0x228] ;  /* 0x00008a0000117ab9 */ /* 0x000fe20000000800 */
[----:B-1----:R-:W-:Y:S01]  /*53c20*/  VIADD R252, R7, 0x56 ;  /* 0x0000005607fc7836 */ /* 0x002fe20000000000 */
[----:B------:R-:W-:-:S02]  /*53c30*/  ULDC UR13, c[0x0][0x228] ;  /* 0x00008a00000d7ab9 */ /* 0x000fc40000000800 */
[----:B------:R-:W-:-:S04]  /*53c40*/  @P1 LOP3.LUT R10, R10, 0x40000000, RZ, 0xfc, !PT ;  /* 0x400000000a0a1812 */ /* 0x000fc800078efcff */
[----:B------:R-:W-:-:S04]  /*53c50*/  LOP3.LUT R10, R10, 0xdfffffff, RZ, 0xc0, !PT ;  /* 0xdfffffff0a0a7812 */ /* 0x000fc800078ec0ff */
[----:B------:R-:W-:Y:S01]  /*53c60*/  @P0 LOP3.LUT R10, R10, 0x20000000, RZ, 0xfc, !PT ;  /* 0x200000000a0a0812 */ /* 0x000fe200078efcff */
[----:B------:R-:W-:Y:S01]  /*53c70*/  BAR.SYNC.DEFER_BLOCKING 0x0 ;  /* 0x0000000000007b1d */ /* 0x000fe20000010000 */
[----:B------:R-:W-:-:S04]  /*53c80*/  ISETP.GE.AND P0, PT, R167, UR16, PT ;  /* 0x00000010a7007c0c */ /* 0x000fc8000bf06270 */
        /* <DEDUP_REMOVED lines=8> */
[----:B------:R-:W-:Y:S01]  /*53d10*/  ULDC UR18, c[0x0][0x228] ;  /* 0x00008a0000127ab9 */ /* 0x000fe20000000800 */
[----:B------:R-:W-:-:S04]  /*53d20*/  ULDC UR16, c[0x0][0x22c] ;  /* 0x00008b0000107ab9 */ /* 0x000fc80000000800 */
        /* <DEDUP_REMOVED lines=12> */
[----:B------:R-:W-:-:S08]  /*53df0*/  ULDC UR20, c[0x0][0x22c] ;  /* 0x00008b0000147ab9 */ /* 0x000fd00000000800 */
[----:B------:R-:W-:Y:S01]  /*53e00*/  @P1 LOP3.LUT R10, R10, 0x4000000, RZ, 0xfc, !PT ;  /* 0x040000000a0a1812 */ /* 0x000fe200078efcff */
[----:B------:R-:W-:Y:S01]  /*53e10*/  STL [R1+0x1640], R235 ;  /* 0x001640eb01007387 */ /* 0x000fe20000100800 */
[----:B------:R-:W-:Y:S02]  /*53e20*/  ULDC UR23, c[0x0][0x228] ;  /* 0x00008a0000177ab9 */ /* 0x000fe40000000800 */
        /* <DEDUP_REMOVED lines=35> */
[----:B------:R-:W-:Y:S01]  /*54060*/  ULDC UR28, c[0x0][0x248] ;  /* 0x00009200001c7ab9 */ /* 0x000fe20000000800 */
[----:B------:R-:W-:Y:S01]  /*54070*/  ISETP.LT.AND P1, PT, R9, UR34, !P0 ;  /* 0x0000002209007c0c */ /* 0x000fe2000c721270 */
[----:B------:R-:W-:Y:S01]  /*54080*/  STL [R1+0x1670], R227 ;  /* 0x001670e301007387 */ /* 0x000fe20000100800 */
[----:B------:R-:W-:Y:S01]  /*54090*/  ISETP.LT.AND P0, PT, R8, UR40, !P0 ;  /* 0x0000002808007c0c */ /* 0x000fe2000c701270 */
[----:B------:R-:W-:Y:S01]  /*540a0*/  ULDC UR40, c[0x0][0x228] ;  /* 0x00008a0000287ab9 */ /* 0x000fe20000000800 */
[----:B------:R-:W-:Y:S01]  /*540b0*/  IADD3 R165, R166, UR24, RZ ;  /* 0x00000018a6a57c10 */ /* 0x000fe2000fffe0ff */
        /* <DEDUP_REMOVED lines=90> */
[----:B--2---:R-:W-:Y:S01]  /*54660*/  VIADD R251, R7, 0x4b ;  /* 0x0000004b07fb7836 */ /* 0x004fe20000000000 */
[----:B------:R-:W-:-:S07]  /*54670*/  ULDC UR49, c[0x0][0x22c] ;  /* 0x00008b0000317ab9 */ /* 0x000fce0000000800 */
        /* <DEDUP_REMOVED lines=14> */
[----:B---3--:R-:W-:Y:S01]  /*54760*/  VIADD R250, R7, 0x105 ;  /* 0x0000010507fa7836 */ /* 0x008fe20000000000 */
        /* <DEDUP_REMOVED lines=27> */
[----:B------:R-:W-:Y:S01]  /*54920*/  VIADD R155, R156, UR53 ;  /* 0x000000359c9b7c36 */ /* 0x000fe20008000000 */
[----:B------:R-:W-:Y:S01]  /*54930*/  ULDC UR55, c[0x0][0x248] ;  /* 0x0000920000377ab9 */ /* 0x000fe20000000800 */
[----:B------:R-:W-:Y:S01]  /*54940*/  ULDC UR10, c[0x0][0x248] ;  /* 0x00009200000a7ab9 */ /* 0x000fe20000000800 */
[----:B------:R-:W-:-:S07]  /*54950*/  ULDC UR31, c[0x0][0x22c] ;  /* 0x00008b00001f7ab9 */ /* 0x000fce0000000800 */
[----:B------:R-:W-:Y:S01]  /*54960*/  @P1 LOP3.LUT R10, R10, 0x4, RZ, 0xfc, !PT ;  /* 0x000000040a0a1812 */ /* 0x000fe200078efcff */
[----:B------:R-:W-:Y:S01]  /*54970*/  STL [R1+0x171c], R200 ;  /* 0x00171cc801007387 */ /* 0x000fe20000100800 */
[----:B------:R-:W-:Y:S01]  /*54980*/  ULDC UR56, c[0x0][0x248] ;  /* 0x0000920000387ab9 */ /* 0x000fe20000000800 */
[----:B------:R-:W-:Y:S01]  /*54990*/  ULDC UR53, c[0x0][0x248] ;  /* 0x0000920000357ab9 */ /* 0x000fe20000000800 */
[----:B------:R-:W-:Y:S01]  /*549a0*/  LOP3.LUT R10, R10, 0xfffffffd, RZ, 0xc0, !PT ;  /* 0xfffffffd0a0a7812 */ /* 0x000fe200078ec0ff */
[----:B------:R-:W-:Y:S03]  /*549b0*/  STL [R1+0x1724], R199 ;  /* 0x001724c701007387 */ /* 0x000fe60000100800 */
        /* <DEDUP_REMOVED lines=10> */
[----:B------:R-:W-:Y:S01]  /*54a60*/  STL [R1+0x1738], R196 ;  /* 0x001738c401007387 */ /* 0x000fe20000100800 */
[----:B------:R-:W-:Y:S01]  /*54a70*/  ULDC UR7, c[0x0][0x248] ;  /* 0x0000920000077ab9 */ /* 0x000fe20000000800 */
[----:B------:R-:W-:Y:S01]  /*54a80*/  ULDC UR59, c[0x0][0x248] ;  /* 0x00009200003b7ab9 */ /* 0x000fe20000000800 */
[----:B------:R-:W-:Y:S01]  /*54a90*/  ULDC UR55, c[0x0][0x248] ;  /* 0x0000920000377ab9 */ /* 0x000fe20000000800 */
[----:B------:R-:W-:Y:S01]  /*54aa0*/  STL [R1+0x1730], R195 ;  /* 0x001730c301007387 */ /* 0x000fe20000100800 */
[----:B------:R-:W-:-:S03]  /*54ab0*/  ULDC UR10, c[0x0][0x248] ;  /* 0x00009200000a7ab9 */ /* 0x000fc60000000800 */
        /* <DEDUP_REMOVED lines=8> */
[----:B------:R-:W-:Y:S01]  /*54b40*/  STL [R1+0x16d4], R186 ;  /* 0x0016d4ba01007387 */ /* 0x000fe20000100800 */
[----:B------:R-:W-:-:S03]  /*54b50*/  @P0 LOP3.LUT R6, R6, 0x80000000, RZ, 0xfc, !PT ;  /* 0x8000000006060812 */ /* 0x000fc600078efcff */
[----:B------:R-:W-:Y:S01]  /*54b60*/  STL [R1+0x16c8], R185 ;  /* 0x0016c8b901007387 */ /* 0x000fe20000100800 */
[----:B------:R-:W-:-:S03]  /*54b70*/  ISETP.GE.AND P0, PT, R152, UR8, PT ;  /* 0x0000000898007c0c */ /* 0x000fc6000bf06270 */
[----:B------:R-:W-:Y:S01]  /*54b80*/  STL [R1+0x16b8], R184 ;  /* 0x0016b8b801007387 */ /* 0x000fe20000100800 */
[----:B------:R-:W-:Y:S02]  /*54b90*/  @P1 LOP3.LUT R10, R10, 0x1, RZ, 0xfc, !PT ;  /* 0x000000010a0a1812 */ /* 0x000fe400078efcff */
[----:B------:R-:W-:Y:S01]  /*54ba0*/  LOP3.LUT R6, R6, 0xbfffffff, RZ, 0xc0, !PT ;  /* 0xbfffffff06067812 */ /* 0x000fe200078ec0ff */
[----:B------:R-:W-:Y:S01]  /*54bb0*/  STL [R1+0x16b0], R183 ;  /* 0x0016b0b701007387 */ /* 0x000fe20000100800 */
[----:B------:R-:W-:Y:S01]  /*54bc0*/  VIADD R152, R153, UR56 ;  /* 0x0000003899987c36 */ /* 0x000fe20008000000 */
[----:B------:R-:W-:Y:S01]  /*54bd0*/  ISETP.LT.AND P1, PT, R9, UR58, !P0 ;  /* 0x0000003a09007c0c */ /* 0x000fe2000c721270 */
[----:B------:R-:W-:Y:S01]  /*54be0*/  ULDC UR8, c[0x0][0x248] ;  /* 0x0000920000087ab9 */ /* 0x000fe20000000800 */
[----:B------:R-:W-:Y:S01]  /*54bf0*/  STL [R1+0x16a8], R182 ;  /* 0x0016a8b601007387 */ /* 0x000fe20000100800 */
[----:B------:R-:W-:Y:S01]  /*54c00*/  ULDC UR58, c[0x0][0x248] ;  /* 0x00009200003a7ab9 */ /* 0x000fe20000000800 */
[----:B------:R-:W-:-:S02]  /*54c10*/  ULDC UR56, c[0x0][0x248] ;  /* 0x0000920000387ab9 */ /* 0x000fc40000000800 */
        /* <DEDUP_REMOVED lines=9> */
[----:B------:R-:W-:Y:S01]  /*54cb0*/  ISETP.LT.AND P0, PT, R8, UR11, !P0 ;  /* 0x0000000b08007c0c */ /* 0x000fe2000c701270 */
[----:B------:R-:W-:-:S02]  /*54cc0*/  ULDC UR11, c[0x0][0x248] ;  /* 0x00009200000b7ab9 */ /* 0x000fc40000000800 */
[----:B------:R-:W-:Y:S04]  /*54cd0*/  STL [R1+0x1638], R172 ;  /* 0x001638ac01007387 */ /* 0x000fe80000100800 */
[----:B------:R-:W-:Y:S04]  /*54ce0*/  STL [R1+0x1630], R171 ;  /* 0x001630ab01007387 */ /* 0x000fe80000100800 */
[----:B------:R-:W-:Y:S04]  /*54cf0*/  STL [R1+0x1628], R170 ;  /* 0x001628aa01007387 */ /* 0x000fe80000100800 */
[----:B------:R-:W-:Y:S04]  /*54d00*/  STL [R1+0x1620], R169 ;  /* 0x001620a901007387 */ /* 0x000fe80000100800 */
[----:B------:R-:W-:Y:S01]  /*54d10*/  STL [R1+0x1610], R168 ;  /* 0x001610a801007387 */ /* 0x000fe20000100800 */
[----:B------:R-:W-:-:S03]  /*54d20*/  @P1 LOP3.LUT R6, R6, 0x40000000, RZ, 0xfc, !PT ;  /* 0x4000000006061812 */ /* 0x000fc600078efcff */
[----:B------:R-:W-:Y:S04]  /*54d30*/  STL [R1+0x1604], R167 ;  /* 0x001604a701007387 */ /* 0x000fe80000100800 */
[----:B------:R-:W-:Y:S04]  /*54d40*/  STL [R1+0x1600], R166 ;  /* 0x001600a601007387 */ /* 0x000fe80000100800 */
[----:B------:R-:W-:Y:S04]  /*54d50*/  STL [R1+0x15f4], R165 ;  /* 0x0015f4a501007387 */ /* 0x000fe80000100800 */
[----:B------:R-:W-:Y:S01]  /*54d60*/  STL [R1+0x15e8], R164 ;  /* 0x0015e8a401007387 */ /* 0x000fe20000100800 */
[----:B------:R-:W-:-:S03]  /*54d70*/  LOP3.LUT R6, R6, 0xdfffffff, RZ, 0xc0, !PT ;  /* 0xdfffffff06067812 */ /* 0x000fc600078ec0ff */
        /* <DEDUP_REMOVED lines=8> */
[----:B------:R-:W-:Y:S01]  /*54e00*/  VIADD R23, R152, UR53 ;  /* 0x0000003598177c36 */ /* 0x000fe20008000000 */
[----:B------:R-:W-:Y:S01]  /*54e10*/  ULDC UR60, c[0x0][0x248] ;  /* 0x00009200003c7ab9 */ /* 0x000fe20000000800 */
[----:B------:R-:W-:Y:S01]  /*54e20*/  ISETP.LT.AND P1, PT, R9, UR61, !P0 ;  /* 0x0000003d09007c0c */ /* 0x000fe2000c721270 */
[----:B------:R-:W-:Y:S01]  /*54e30*/  STL [R1+0x15a8], R157 ;  /* 0x0015a89d01007387 */ /* 0x000fe20000100800 */
[----:B------:R-:W-:Y:S01]  /*54e40*/  LOP3.LUT R6, R6, 0xefffffff, RZ, 0xc0, !PT ;  /* 0xefffffff06067812 */ /* 0x000fe200078ec0ff */
[----:B------:R-:W-:Y:S01]  /*54e50*/  ULDC UR61, c[0x0][0x248] ;  /* 0x00009200003d7ab9 */ /* 0x000fe20000000800 */
[----:B------:R-:W-:Y:S01]  /*54e60*/  ULDC UR53, c[0x0][0x228] ;  /* 0x00008a0000357ab9 */ /* 0x000fe20000000800 */
[----:B------:R-:W-:Y:S04]  /*54e70*/  STL [R1+0x159c], R156 ;  /* 0x00159c9c01007387 */ /* 0x000fe80000100800 */
[----:B------:R-:W-:Y:S04]  /*54e80*/  STL [R1+0x1594], R155 ;  /* 0x0015949b01007387 */ /* 0x000fe80000100800 */
[----:B------:R-:W-:Y:S04]  /*54e90*/  STL [R1+0x158c], R154 ;  /* 0x00158c9a01007387 */ /* 0x000fe80000100800 */
[----:B------:R-:W-:Y:S04]  /*54ea0*/  STL [R1+0x1584], R153 ;  /* 0x0015849901007387 */ /* 0x000fe80000100800 */
[----:B------:R1:W-:Y:S04]  /*54eb0*/  STL [R1+0x1578], R152 ;  /* 0x0015789801007387 */ /* 0x0003e80000100800 */
[----:B-1----:R-:W2:Y:S04]  /*54ec0*/  LDL.LU R152, [R1+0xd50] ;  /* 0x000d500001987983 */ /* 0x002ea80000300800 */
[----:B------:R-:W2:Y:S04]  /*54ed0*/  LDL.LU R153, [R1+0xd58] ;  /* 0x000d580001997983 */ /* 0x000ea80000300800 */
[----:B------:R1:W-:Y:S04]  /*54ee0*/  STL [R1+0x156c], R23 ;  /* 0x00156c1701007387 */ /* 0x0003e80000100800 */
[----:B------:R-:W2:Y:S04]  /*54ef0*/  LDL.LU R154, [R1+0x950] ;  /* 0x00095000019a7983 */ /* 0x000ea80000300800 */
[----:B------:R-:W2:Y:S01]  /*54f00*/  LDL.LU R155, [R1+0x958] ;  /* 0x00095800019b7983 */ /* 0x000ea20000300800 */
[----:B-1----:R-:W-:-:S05]  /*54f10*/  VIADD R23, R23, UR57 ;  /* 0x0000003917177c36 */ /* 0x002fca0008000000 */
[----:B------:R1:W-:Y:S02]  /*54f20*/  STL [R1+0x1564], R23 ;  /* 0x0015641701007387 */ /* 0x0003e40000100800 */
        /* <DEDUP_REMOVED lines=12> */
[----:B-1----:R-:W-:-:S04]  /*54ff0*/  VIADD R23, R23, UR10 ;  /* 0x0000000a17177c36 */ /* 0x002fc80008000000 */
[----:B------:R-:W-:Y:S01]  /*55000*/  VIADD R156, R23, UR60 ;  /* 0x0000003c179c7c36 */ /* 0x000fe20008000000 */
[----:B------:R1:W-:Y:S04]  /*55010*/  STL [R1+0x151c], R23 ;  /* 0x00151c1701007387 */ /* 0x0003e80000100800 */
[----:B------:R3:W-:Y:S04]  /*55020*/  STL [R1+0x1518], R156 ;  /* 0x0015189c01007387 */ /* 0x0007e80000100800 */
[----:B-1----:R-:W4:Y:S01]  /*55030*/  LDL.LU R23, [R1+0x1a2c] ;  /* 0x001a2c0001177983 */ /* 0x002f220000300800 */
[----:B------:R-:W-:Y:S01]  /*55040*/  ISETP.LT.AND P0, PT, R8, UR14, !P0 ;  /* 0x0000000e08007c0c */ /* 0x000fe2000c701270 */
[----:B------:R-:W-:Y:S01]  /*55050*/  ULDC UR14, c[0x0][0x248] ;  /* 0x00009200000e7ab9 */ /* 0x000fe20000000800 */
[----:B------:R-:W-:-:S04]  /*55060*/  @P1 LOP3.LUT R6, R6, 0x10000000, RZ, 0xfc, !PT ;  /* 0x1000000006061812 */ /* 0x000fc800078efcff */
[----:B------:R-:W-:-:S07]  /*55070*/  LOP3.LUT R6, R6, 0xf7ffffff, RZ, 0xc0, !PT ;  /* 0xf7ffffff06067812 */ /* 0x000fce00078ec0ff */
[----:B------:R-:W-:Y:S02]  /*55080*/  @P0 LOP3.LUT R6, R6, 0x8000000, RZ, 0xfc, !PT ;  /* 0x0800000006060812 */ /* 0x000fe400078efcff */
[----:B------:R-:W-:Y:S01]  /*55090*/  ISETP.GE.AND P0, PT, R22, UR9, PT ;  /* 0x0000000916007c0c */ /* 0x000fe2000bf06270 */
[----:B------:R-:W-:-:S03]  /*550a0*/  ULDC UR9, c[0x0][0x228] ;  /* 0x00008a0000097ab9 */ /* 0x000fc60000000800 */
[----:B------:R-:W-:Y:S01]  /*550b0*/  ISETP.LT.AND P1, PT, R9, UR9, !P0 ;  /* 0x0000000909007c0c */ /* 0x000fe2000c721270 */
[----:B---3--:R-:W-:Y:S01]  /*550c0*/  VIADD R156, R156, UR14 ;  /* 0x0000000e9c9c7c36 */ /* 0x008fe20008000000 */
        /* <DEDUP_REMOVED lines=9> */
[----:B------:R-:W-:Y:S01]  /*55160*/  VIADD R252, R7, 0x55 ;  /* 0x0000005507fc7836 */ /* 0x000fe20000000000 */
[----:B------:R-:W-:Y:S02]  /*55170*/  ISETP.LT.AND P1, PT, R8, UR18, !P0 ;  /* 0x0000001208007c0c */ /* 0x000fe4000c721270 */
[----:B------:R-:W-:Y:S02]  /*55180*/  LOP3.LUT R6, R6, 0xfeffffff, RZ, 0xc0, !PT ;  /* 0xfeffffff06067812 */ /* 0x000fe400078ec0ff */
[----:B------:R-:W-:-:S07]  /*55190*/  ISETP.GE.AND P0, PT, R252, UR16, PT ;  /* 0x00000010fc007c0c */ /* 0x000fce000bf06270 */
[----:B------:R-:W-:Y:S02]  /*551a0*/  @P2 LOP3.LUT R6, R6, 0x1000000, RZ, 0xfc, !PT ;  /* 0x0100000006062812 */ /* 0x000fe400078efcff */
[----:B------:R-:W-:Y:S02]  /*551b0*/  ISETP.LT.AND P2, PT, R9, UR15, !P0 ;  /* 0x0000000f09007c0c */ /* 0x000fe4000c741270 */
[----:B------:R-:W-:Y:S01]  /*551c0*/  LOP3.LUT R6, R6, 0xff7fffff, RZ, 0xc0, !PT ;  /* 0xff7fffff06067812 */ /* 0x000fe200078ec0ff */
[----:B------:R-:W-:-:S03]  /*551d0*/  VIADD R252, R7, 0x54 ;  /* 0x0000005407fc7836 */ /* 0x000fc60000000000 */
[----:B------:R-:W-:Y:S02]  /*551e0*/  @P1 LOP3.LUT R6, R6, 0x800000, RZ, 0xfc, !PT ;  /* 0x0080000006061812 */ /* 0x000fe400078efcff */
[----:B------:R-:W-:Y:S02]  /*551f0*/  ISETP.LT.AND P1, PT, R8, UR23, !P0 ;  /* 0x0000001708007c0c */ /* 0x000fe4000c721270 */
[----:B------:R-:W-:Y:S02]  /*55200*/  LOP3.LUT R6, R6, 0xffbfffff, RZ, 0xc0, !PT ;  /* 0xffbfffff06067812 */ /* 0x000fe400078ec0ff */
[----:B------:R-:W-:Y:S02]  /*55210*/  ISETP.GE.AND P0, PT, R252, UR20, PT ;  /* 0x00000014fc007c0c */ /* 0x000fe4000bf06270 */
[----:B------:R-:W-:Y:S02]  /*55220*/  @P2 LOP3.LUT R6, R6, 0x400000, RZ, 0xfc, !PT ;  /* 0x0040000006062812 */ /* 0x000fe400078efcff */
[----:B------:R-:W-:-:S02]  /*55230*/  ISETP.LT.AND P2, PT, R9, UR19, !P0 ;  /* 0x0000001309007c0c */ /* 0x000fc4000c741270 */
[----:B------:R-:W-:-:S04]  /*55240*/  LOP3.LUT R6, R6, 0xffdfffff, RZ, 0xc0, !PT ;  /* 0xffdfffff06067812 */ /* 0x000fc800078ec0ff */
[----:B------:R-:W-:Y:S02]  /*55250*/  @P1 LOP3.LUT R6, R6, 0x200000, RZ, 0xfc, !PT ;  /* 0x0020000006061812 */ /* 0x000fe400078efcff */
[----:B------:R-:W-:Y:S02]  /*55260*/  ISETP.LT.AND P1, PT, R8, UR26, !P0 ;  /* 0x0000001a08007c0c */ /* 0x000fe4000c721270 */
[----:B------:R-:W-:Y:S02]  /*55270*/  IADD3 R252, R7, 0x53, RZ ;  /* 0x0000005307fc7810 */ /* 0x000fe40007ffe0ff */
[----:B------:R-:W-:Y:S02]  /*55280*/  LOP3.LUT R6, R6, 0xffefffff, RZ, 0xc0, !PT ;  /* 0xffefffff06067812 */ /* 0x000fe400078ec0ff */
[----:B------:R-:W-:Y:S02]  /*55290*/  ISETP.GE.AND P0, PT, R252, UR22, PT ;  /* 0x00000016fc007c0c */ /* 0x000fe4000bf06270 */
[----:B------:R-:W-:-:S02]  /*552a0*/  @P2 LOP3.LUT R6, R6, 0x100000, RZ, 0xfc, !PT ;  /* 0x0010000006062812 */ /* 0x000fc400078efcff */
        /* <DEDUP_REMOVED lines=52> */
[----:B------:R-:W-:Y:S01]  /*555f0*/  ISETP.LT.AND P1, PT, R8, UR50, !P0 ;  /* 0x0000003208007c0c */ /* 0x000fe2000c721270 */
[----:B------:R-:W-:Y:S01]  /*55600*/  STL [R1+0x150c], R156 ;  /* 0x00150c9c01007387 */ /* 0x000fe20000100800 */
[----:B------:R-:W-:Y:S02]  /*55610*/  LOP3.LUT R6, R6, 0xffffffbf, RZ, 0xc0, !PT ;  /* 0xffffffbf06067812 */ /* 0x000fe400078ec0ff */
[----:B------:R-:W-:Y:S01]  /*55620*/  ISETP.GE.AND P0, PT, R252, UR47, PT ;  /* 0x0000002ffc007c0c */ /* 0x000fe2000bf06270 */
[----:B------:R-:W-:Y:S02]  /*55630*/  VIADD R252, R156, UR56 ;  /* 0x000000389cfc7c36 */ /* 0x000fe40008000000 */
[----:B------:R-:W1:Y:S01]  /*55640*/  LDS.128 R156, [R21] ;  /* 0x00000000159c7984 */ /* 0x000e620000000c00 */
[----:B------:R-:W-:Y:S01]  /*55650*/  @P2 LOP3.LUT R6, R6, 0x40, RZ, 0xfc, !PT ;  /* 0x0000004006062812 */ /* 0x000fe200078efcff */
[----:B------:R-:W-:Y:S01]  /*55660*/  BAR.SYNC.DEFER_BLOCKING 0x0 ;  /* 0x0000000000007b1d */ /* 0x000fe20000010000 */
[----:B------:R-:W-:-:S02]  /*55670*/  ISETP.LT.AND P2, PT, R9, UR39, !P0 ;  /* 0x0000002709007c0c */ /* 0x000fc4000c741270 */
[----:B------:R-:W-:-:S04]  /*55680*/  LOP3.LUT R6, R6, 0xffffffef, RZ, 0xc0, !PT ;  /* 0xffffffef06067812 */ /* 0x000fc800078ec0ff */
[----:B------:R-:W-:Y:S02]  /*55690*/  @P1 LOP3.LUT R6, R6, 0x10, RZ, 0xfc, !PT ;  /* 0x0000001006061812 */ /* 0x000fe400078efcff */
[----:B------:R-:W-:Y:S02]  /*556a0*/  ISETP.LT.AND P1, PT, R8, UR52, !P0 ;  /* 0x0000003408007c0c */ /* 0x000fe4000c721270 */
[----:B------:R-:W-:-:S04]  /*556b0*/  LOP3.LUT R6, R6, 0xfffffff7, RZ, 0xc0, !PT ;  /* 0xfffffff706067812 */ /* 0x000fc800078ec0ff */
[----:B------:R-:W-:Y:S02]  /*556c0*/  @P2 LOP3.LUT R6, R6, 0x8, RZ, 0xfc, !PT ;  /* 0x0000000806062812 */ /* 0x000fe400078efcff */
[----:B------:R-:W-:Y:S02]  /*556d0*/  ISETP.GE.AND P0, PT, R251, UR49, PT ;  /* 0x00000031fb007c0c */ /* 0x000fe4000bf06270 */
[----:B------:R-:W-:-:S04]  /*556e0*/  LOP3.LUT R6, R6, 0xfffffffb, RZ, 0xc0, !PT ;  /* 0xfffffffb06067812 */ /* 0x000fc800078ec0ff */
[----:B------:R-:W-:Y:S02]  /*556f0*/  @P1 LOP3.LUT R6, R6, 0x4, RZ, 0xfc, !PT ;  /* 0x0000000406061812 */ /* 0x000fe400078efcff */
[----:B------:R-:W-:Y:S01]  /*55700*/  ISETP.LT.AND P1, PT, R9, UR35, !P0 ;  /* 0x0000002309007c0c */ /* 0x000fe2000c721270 */
[----:B------:R-:W-:Y:S01]  /*55710*/  VIADD R231, R252, UR61 ;  /* 0x0000003dfce77c36 */ /* 0x000fe20008000000 */
[----:B------:R-:W-:Y:S02]  /*55720*/  ISETP.LT.AND P0, PT, R8, UR54, !P0 ;  /* 0x0000003608007c0c */ /* 0x000fe4000c701270 */
[----:B------:R-:W-:Y:S02]  /*55730*/  LOP3.LUT R6, R6, 0xfffffffd, RZ, 0xc0, !PT ;  /* 0xfffffffd06067812 */ /* 0x000fe400078ec0ff */
[----:B------:R-:W-:Y:S01]  /*55740*/  IADD3 R230, R231, UR17, RZ ;  /* 0x00000011e7e67c10 */ /* 0x000fe2000fffe0ff */
[----:B-1----:R1:W-:Y:S06]  /*55750*/  STL.64 [R1+0x140], R156 ;  /* 0x0001409c01007387 */ /* 0x0023ec0000100a00 */
[----:B------:R-:W-:Y:S01]  /*55760*/  @P1 LOP3.LUT R6, R6, 0x2, RZ, 0xfc, !PT ;  /* 0x0000000206061812 */ /* 0x000fe200078efcff */
[----:B------:R-:W-:Y:S03]  /*55770*/  STL.64 [R1+0x148], R158 ;  /* 0x0001489e01007387 */ /* 0x000fe60000100a00 */
[----:B------:R-:W-:Y:S01]  /*55780*/  LOP3.LUT R6, R6, 0xfffffffe, RZ, 0xc0, !PT ;  /* 0xfffffffe06067812 */ /* 0x000fe200078ec0ff */
[----:B-1----:R-:W-:-:S03]  /*55790*/  VIADD R156, R230, UR9 ;  /* 0x00000009e69c7c36 */ /* 0x002fc60008000000 */
[----:B------:R-:W-:Y:S02]  /*557a0*/  @P0 LOP3.LUT R6, R6, 0x1, RZ, 0xfc, !PT ;  /* 0x0000000106060812 */ /* 0x000fe400078efcff */
[----:B------:R1:W-:Y:S01]  /*557b0*/  STL [R1+0x1740], R156 ;  /* 0x0017409c01007387 */ /* 0x0003e20000100800 */
[----:B------:R-:W-:-:S05]  /*557c0*/  VIADD R251, R7, 0x4a ;  /* 0x0000004a07fb7836 */ /* 0x000fca0000000000 */
[----:B------:R-:W-:Y:S01]  /*557d0*/  ISETP.GE.AND P2, PT, R251, UR51, PT ;  /* 0x00000033fb007c0c */ /* 0x000fe2000bf46270 */
[----:B------:R-:W-:Y:S01]  /*557e0*/  VIADD R251, R7, 0x49 ;  /* 0x0000004907fb7836 */ /* 0x000fe20000000000 */
[----:B------:R-:W-:-:S04]  /*557f0*/  LOP3.LUT R6, R6, 0xffffffdf, RZ, 0xc0, !PT ;  /* 0xffffffdf06067812 */ /* 0x000fc800078ec0ff */
[----:B------:R-:W-:Y:S02]  /*55800*/  ISETP.GE.AND P4, PT, R251, UR31, PT ;  /* 0x0000001ffb007c0c */ /* 0x000fe4000bf86270 */
[C---:B------:R-:W-:Y:S02]  /*55810*/  ISETP.LT.AND P1, PT, R9.reuse, UR33, !P2 ;  /* 0x0000002109007c0c */ /* 0x040fe4000d721270 */
[----:B------:R-:W-:Y:S02]  /*55820*/  ISETP.LT.AND P2, PT, R8, UR37, !P2 ;  /* 0x0000002508007c0c */ /* 0x000fe4000d741270 */
[----:B------:R-:W-:Y:S02]  /*55830*/  ISETP.LT.AND P3, PT, R9, UR53, !P4 ;  /* 0x0000003509007c0c */ /* 0x000fe4000e761270 */
[----:B----4-:R-:W-:-:S04]  /*55840*/  ISETP.GE.AND P0, PT, R250, R23, PT ;  /* 0x00000017fa00720c */ /* 0x010fc80003f06270 */
[----:B------:R-:W-:-:S13]  /*55850*/  ISETP.LT.AND P5, PT, R8, UR6, !P0 ;  /* 0x0000000608007c0c */ /* 0x000fda000c7a1270 */
[----:B------:R-:W-:Y:S01]  /*55860*/  @P5 LOP3.LUT R6, R6, 0x20, RZ, 0xfc, !PT ;  /* 0x0000002006065812 */ /* 0x000fe200078efcff */
[----:B------:R-:W-:Y:S01]  /*55870*/  STL [R1+0x1ca4], R12 ;  /* 0x001ca40c01007387 */ /* 0x000fe20000100800 */
[----:B------:R-:W-:Y:S02]  /*55880*/  LOP3.LUT R20, R20, 0xffdfffff, RZ, 0xc0, !PT ;  /* 0xffdfffff14147812 */ /* 0x000fe400078ec0ff */
[----:B------:R-:W-:Y:S01]  /*55890*/  LOP3.LUT R22, R22, 0xfffff7ff, RZ, 0xc0, !PT ;  /* 0xfffff7ff16167812 */ /* 0x000fe200078ec0ff */
[----:B------:R-:W-:Y:S01]  /*558a0*/  STL [R1+0x1ca0], R13 ;  /* 0x001ca00d01007387 */ /* 0x000fe20000100800 */
[----:B------:R-:W-:-:S03]  /*558b0*/  @P0 LOP3.LUT R20, R20, 0x200000, RZ, 0xfc, !PT ;  /* 0x0020000014140812 */ /* 0x000fc600078efcff */
[----:B--2---:R2:W-:Y:S01]  /*558c0*/  STSM.16.M88.4 [R0], R152 ;  /* 0x0000009800007844 */ /* 0x0045e20000000200 */
[----:B------:R-:W-:Y:S01]  /*558d0*/  IMAD.MOV.U32 R162, RZ, RZ, R24 ;  /* 0x000000ffffa27224 */ /* 0x000fe200078e0018 */
[----:B------:R-:W-:Y:S01]  /*558e0*/  ULDC UR6, c[0x0][0x22c] ;  /* 0x00008b0000067ab9 */ /* 0x000fe20000000800 */
[----:B------:R-:W-:Y:S01]  /*558f0*/  IMAD.MOV.U32 R163, RZ, RZ, R26 ;  /* 0x000000ffffa37224 */ /* 0x000fe200078e001a */
[----:B------:R-:W-:Y:S01]  /*55900*/  STL [R1+0x1c9c], R14 ;  /* 0x001c9c0e01007387 */ /* 0x000fe20000100800 */
[----:B------:R-:W-:Y:S01]  /*55910*/  ULDC.64 UR8, c[0x0][0x228] ;  /* 0x00008a0000087ab9 */ /* 0x000fe20000000a00 */
[----:B------:R-:W-:Y:S01]  /*55920*/  BAR.SYNC.DEFER_BLOCKING 0x0 ;  /* 0x0000000000007b1d */ /* 0x000fe20000010000 */
[----:B------:R-:W-:-:S05]  /*55930*/  LOP3.LUT P0, RZ, R6, 0x800, RZ, 0xc0, !PT ;  /* 0x0000080006ff7812 */ /* 0x000fca000780c0ff */
[----:B------:R-:W-:Y:S04]  /*55940*/  STL [R1+0x1c98], R15 ;  /* 0x001c980f01007387 */ /* 0x000fe80000100800 */
[----:B------:R-:W-:Y:S04]  /*55950*/  STL [R1+0x1c88], R16 ;  /* 0x001c881001007387 */ /* 0x000fe80000100800 */
[----:B------:R-:W-:Y:S01]  /*55960*/  @P0 LOP3.LUT R22, R22, 0x800, RZ, 0xfc, !PT ;  /* 0x0000080016160812 */ /* 0x000fe200078efcff */
[----:B------:R-:W-:Y:S01]  /*55970*/  STL [R1+0x1c84], R17 ;  /* 0x001c841101007387 */ /* 0x000fe20000100800 */
[----:B------:R-:W-:-:S02]  /*55980*/  LOP3.LUT P0, RZ, R6, 0x8, RZ, 0xc0, !PT ;  /* 0x0000000806ff7812 */ /* 0x000fc4000780c0ff */
[----:B------:R-:W-:Y:S01]  /*55990*/  LOP3.LUT R22, R22, 0xffffefff, RZ, 0xc0, !PT ;  /* 0xffffefff16167812 */ /* 0x000fe200078ec0ff */
[----:B------:R-:W-:Y:S04]  /*559a0*/  STL [R1+0x1c70], R18 ;  /* 0x001c701201007387 */ /* 0x000fe80000100800 */
[----:B------:R-:W-:Y:S04]  /*559b0*/  STL [R1+0x1c6c], R19 ;  /* 0x001c6c1301007387 */ /* 0x000fe80000100800 */
[----:B------:R-:W-:Y:S02]  /*559c0*/  STL [R1+0x1c40], R252 ;  /* 0x001c40fc01007387 */ /* 0x000fe40000100800 */
[----:B------:R-:W-:-:S02]  /*559d0*/  @P0 LOP3.LUT R22, R22, 0x1000, RZ, 0xfc, !PT ;  /* 0x0000100016160812 */ /* 0x000fc400078efcff */
[----:B------:R-:W-:Y:S01]  /*559e0*/  STL [R1+0x1c3c], R231 ;  /* 0x001c3ce701007387 */ /* 0x000fe20000100800 */
[----:B------:R-:W-:Y:S02]  /*559f0*/  LOP3.LUT P0, RZ, R6, 0x4, RZ, 0xc0, !PT ;  /* 0x0000000406ff7812 */ /* 0x000fe4000780c0ff */
[----:B------:R-:W-:Y:S01]  /*55a00*/  LOP3.LUT R22, R22, 0xffffdfff, RZ, 0xc0, !PT ;  /* 0xffffdfff16167812 */ /* 0x000fe200078ec0ff */
[----:B------:R-:W-:Y:S04]  /*55a10*/  STL [R1+0x1c38], R230 ;  /* 0x001c38e601007387 */ /* 0x000fe80000100800 */
[----:B------:R-:W-:Y:S04]  /*55a20*/  STL [R1+0x1c58], R20 ;  /* 0x001c581401007387 */ /* 0x000fe80000100800 */
[----:B-1----:R-:W3:Y:S02]  /*55a30*/  LDL.LU R156, [R1+0x550] ;  /* 0x00055000019c7983 */ /* 0x002ee40000300800 */
[----:B------:R-:W-:-:S02]  /*55a40*/  @P0 LOP3.LUT R22, R22, 0x2000, RZ, 0xfc, !PT ;  /* 0x0000200016160812 */ /* 0x000fc400078efcff */
[----:B------:R-:W3:Y:S01]  /*55a50*/  LDL.LU R157, [R1+0x558] ;  /* 0x00055800019d7983 */ /* 0x000ee20000300800 */
[----:B------:R-:W-:Y:S02]  /*55a60*/  LOP3.LUT P0, RZ, R6, 0x2, RZ, 0xc0, !PT ;  /* 0x0000000206ff7812 */ /* 0x000fe4000780c0ff */
[----:B------:R-:W-:Y:S01]  /*55a70*/  LOP3.LUT R22, R22, 0xffffbfff, RZ, 0xc0, !PT ;  /* 0xffffbfff16167812 */ /* 0x000fe200078ec0ff */
[----:B------:R-:W3:Y:S04]  /*55a80*/  LDL.LU R158, [R1+0x150] ;  /* 0x00015000019e7983 */ /* 0x000ee80000300800 */
[----:B------:R-:W3:Y:S04]  /*55a90*/  LDL.LU R159, [R1+0x158] ;  /* 0x00015800019f7983 */ /* 0x000ee80000300800 */
[----:B------:R-:W1:Y:S02]  /*55aa0*/  LDS.128 R12, [R21] ;  /* 0x00000000150c7984 */ /* 0x000e640000000c00 */
[----:B------:R-:W-:-:S02]  /*55ab0*/  @P0 LOP3.LUT R22, R22, 0x4000, RZ, 0xfc, !PT ;  /* 0x0000400016160812 */ /* 0x000fc400078efcff */
[----:B--2---:R-:W2:Y:S01]  /*55ac0*/  LDL.LU R152, [R1+0xd54] ;  /* 0x000d540001987983 */ /* 0x004ea20000300800 */
[----:B------:R-:W-:Y:S01]  /*55ad0*/  BAR.SYNC.DEFER_BLOCKING 0x0 ;  /* 0x0000000000007b1d */ /* 0x000fe20000010000 */
[----:B------:R-:W-:-:S05]  /*55ae0*/  LOP3.LUT P0, RZ, R6, 0x1, RZ, 0xc0, !PT ;  /* 0x0000000106ff7812 */ /* 0x000fca000780c0ff */
[----:B-1----:R-:W-:Y:S04]  /*55af0*/  STL.64 [R1+0xd40], R12 ;  /* 0x000d400c01007387 */ /* 0x002fe80000100a00 */
[----:B------:R-:W-:Y:S04]  /*55b00*/  STL.64 [R1+0xd48], R14 ;  /* 0x000d480e01007387 */ /* 0x000fe80000100a00 */
[----:B------:R-:W2:Y:S04]  /*55b10*/  LDL.LU R153, [R1+0xd5c] ;  /* 0x000d5c0001997983 */ /* 0x000ea80000300800 */
[----:B------:R-:W2:Y:S04]  /*55b20*/  LDL.LU R154, [R1+0x954] ;  /* 0x00095400019a7983 */ /* 0x000ea80000300800 */
[----:B------:R-:W2:Y:S04]  /*55b30*/  LDL.LU R155, [R1+0x95c] ;  /* 0x00095c00019b7983 */ /* 0x000ea80000300800 */
[----:B---3--:R1:W-:Y:S01]  /*55b40*/  STSM.16.M88.4 [R0], R156 ;  /* 0x0000009c00007844 */ /* 0x0083e20000000200 */
[----:B------:R-:W-:Y:S06]  /*55b50*/  BAR.SYNC.DEFER_BLOCKING 0x0 ;  /* 0x0000000000007b1d */ /* 0x000fec0000010000 */
[----:B-1----:R-:W3:Y:S04]  /*55b60*/  LDL.LU R156, [R1+0x554] ;  /* 0x00055400019c7983 */ /* 0x002ee80000300800 */
[----:B------:R-:W1:Y:S01]  /*55b70*/  LDS.128 R12, [R21] ;  /* 0x00000000150c7984 */ /* 0x000e620000000c00 */
[----:B------:R-:W-:Y:S06]  /*55b80*/  BAR.SYNC.DEFER_BLOCKING 0x0 ;  /* 0x0000000000007b1d */ /* 0x000fec0000010000 */
[----:B--2---:R2:W-:Y:S04]  /*55b90*/  STSM.16.M88.4 [R0], R152 ;  /* 0x0000009800007844 */ /* 0x0045e80000000200 */
[----:B-1----:R-:W-:Y:S04]  /*55ba0*/  STL.64 [R1+0x950], R12 ;  /* 0x0009500c01007387 */ /* 0x002fe80000100a00 */
[----:B------:R-:W-:Y:S01]  /*55bb0*/  STL.64 [R1+0x958], R14 ;  /* 0x0009580e01007387 */ /* 0x000fe20000100a00 */
[----:B------:R-:W-:Y:S06]  /*55bc0*/  BAR.SYNC.DEFER_BLOCKING 0x0 ;  /* 0x0000000000007b1d */ /* 0x000fec0000010000 */
[----:B------:R-:W3:Y:S04]  /*55bd0*/  LDL.LU R157, [R1+0x55c] ;  /* 0x00055c00019d7983 */ /* 0x000ee80000300800 */
[----:B------:R-:W3:Y:S04]  /*55be0*/  LDL.LU R158, [R1+0x154] ;  /* 0x00015400019e7983 */ /* 0x000ee80000300800 */
[----:B------:R-:W3:Y:S04]  /*55bf0*/  LDL.LU R159, [R1+0x15c] ;  /* 0x00015c00019f7983 */ /* 0x000ee80000300800 */
[----:B--2---:R-:W2:Y:S04]  /*55c00*/  LDL.LU R152, [R1+0xd60] ;  /* 0x000d600001987983 */ /* 0x004ea80000300800 */
[----:B------:R-:W1:Y:S01]  /*55c10*/  LDS.128 R12, [R21] ;  /* 0x00000000150c7984 */ /* 0x000e620000000c00 */
[----:B------:R-:W-:Y:S06]  /*55c20*/  BAR.SYNC.DEFER_BLOCKING 0x0 ;  /* 0x0000000000007b1d */ /* 0x000fec0000010000 */
        /* <DEDUP_REMOVED lines=59> */
[----:B------:R-:W-:Y:S01]  /*55fe0*/  BAR.SYNC.DEFER_BLOCKING 0x0 ;  /* 0x0000000000007b1d */ /* 0x000fe20000010000 */
[----:B-1----:R-:W-:-:S05]  /*55ff0*/  IMAD.MOV.U32 R16, RZ, RZ, R12 ;  /* 0x000000ffff107224 */ /* 0x002fca00078e000c */
[----:B------:R-:W-:Y:S04]  /*56000*/  STL [R1+0xd64], R13 ;  /* 0x000d640d01007387 */ /* 0x000fe80000100800 */
[----:B------:R-:W-:Y:S04]  /*56010*/  STL.64 [R1+0xd68], R14 ;  /* 0x000d680e01007387 */ /* 0x000fe80000100a00 */
[----:B------:R-:W-:Y:S04]  /*56020*/  STL [R1+0x1c8c], R16 ;  /* 0x001c8c1001007387 */ /* 0x000fe80000100800 */
        /* <DEDUP_REMOVED lines=50> */
[----:B-1----:R-:W-:Y:S04]  /*56350*/  STL.64 [R1+0x980], R12 ;  /* 0x0009800c01007387 */ /* 0x002fe80000100a00 */
[----:B--2---:R1:W-:Y:S04]  /*56360*/  STSM.16.M88.4 [R0], R152 ;  /* 0x0000009800007844 */ /* 0x0043e80000000200 */
[----:B------:R-:W-:Y:S04]  /*56370*/  STL.64 [R1+0x988], R14 ;  /* 0x0009880e01007387 */ /* 0x000fe80000100a00 */
[----:B------:R-:W3:Y:S01]  /*56380*/  LDL.LU R157, [R1+0x58c] ;  /* 0x00058c00019d7983 */ /* 0x000ee20000300800 */
[----:B------:R-:W-:Y:S06]  /*56390*/  BAR.SYNC.DEFER_BLOCKING 0x0 ;  /* 0x0000000000007b1d */ /* 0x000fec0000010000 */
[----:B------:R-:W3:Y:S04]  /*563a0*/  LDL.LU R158, [R1+0x184] ;  /* 0x00018400019e7983 */ /* 0x000ee80000300800 */
[----:B------:R-:W3:Y:S04]  /*563b0*/  LDL.LU R159, [R1+0x18c] ;  /* 0x00018c00019f7983 */ /* 0x000ee80000300800 */
[----:B-1----:R-:W2:Y:S04]  /*563c0*/  LDL.LU R152, [R1+0xd90] ;  /* 0x000d900001987983 */ /* 0x002ea80000300800 */
        /* <DEDUP_REMOVED lines=71> */
[----:B------:R-:W-:Y:S01]  /*56840*/  BAR.SYNC.DEFER_BLOCKING 0x0 ;  /* 0x0000000000007b1d */ /* 0x000fe20000010000 */
[----:B-1----:R-:W-:-:S05]  /*56850*/  IMAD.MOV.U32 R18, RZ, RZ, R14 ;  /* 0x000000ffff127224 */ /* 0x002fca00078e000e */
[----:B--2---:R1:W-:Y:S04]  /*56860*/  STSM.16.M88.4 [R0], R152 ;  /* 0x0000009800007844 */ /* 0x0043e80000000200 */
[----:B------:R-:W-:Y:S04]  /*56870*/  STL.64 [R1+0x9a0], R12 ;  /* 0x0009a00c01007387 */ /* 0x000fe80000100a00 */
[----:B------:R-:W-:Y:S01]  /*56880*/  STL [R1+0x9ac], R15 ;  /* 0x0009ac0f01007387 */ /* 0x000fe20000100800 */
[----:B------:R-:W-:Y:S06]  /*56890*/  BAR.SYNC.DEFER_BLOCKING 0x0 ;  /* 0x0000000000007b1d */ /* 0x000fec0000010000 */
[----:B------:R-:W-:Y:S04]  /*568a0*/  STL [R1+0x1c74], R18 ;  /* 0x001c741201007387 */ /* 0x000fe80000100800 */
[----:B------:R-:W3:Y:S04]  /*568b0*/  LDL.LU R157, [R1+0x5ac] ;  /* 0x0005ac00019d7983 */ /* 0x000ee80000300800 */
[----:B------:R-:W3:Y:S04]  /*568c0*/  LDL.LU R158, [R1+0x1a4] ;  /* 0x0001a400019e7983 */ /* 0x000ee80000300800 */
[----:B------:R-:W3:Y:S04]  /*568d0*/  LDL.LU R159, [R1+0x1ac] ;  /* 0x0001ac00019f7983 */ /* 0x000ee80000300800 */
[----:B------:R-:W2:Y:S04]  /*568e0*/  LDS.128 R12, [R21] ;  /* 0x00000000150c7984 */ /* 0x000ea80000000c00 */
[----:B-1----:R-:W4:Y:S01]  /*568f0*/  LDL.LU R152, [R1+0xdb0] ;  /* 0x000db00001987983 */ /* 0x002f220000300800 */
[----:B------:R-:W-:Y:S06]  /*56900*/  BAR.SYNC.DEFER_BLOCKING 0x0 ;  /* 0x0000000000007b1d */ /* 0x000fec0000010000 */
[----:B--2---:R-:W-:Y:S04]  /*56910*/  STL.64 [R1+0x5a0], R12 ;  /* 0x0005a00c01007387 */ /* 0x004fe80000100a00 */
[----:B------:R-:W-:Y:S04]  /*56920*/  STL.64 [R1+0x5a8], R14 ;  /* 0x0005a80e01007387 */ /* 0x000fe80000100a00 */
[----:B------:R-:W4:Y:S04]  /*56930*/  LDL.LU R153, [R1+0xdb8] ;  /* 0x000db80001997983 */ /* 0x000f280000300800 */
[----:B------:R-:W4:Y:S04]  /*56940*/  LDL.LU R154, [R1+0x9b0] ;  /* 0x0009b000019a7983 */ /* 0x000f280000300800 */
[----:B------:R-:W4:Y:S04]  /*56950*/  LDL.LU R155, [R1+0x9b8] ;  /* 0x0009b800019b7983 */ /* 0x000f280000300800 */
[----:B---3--:R1:W-:Y:S01]  /*56960*/  STSM.16.M88.4 [R0], R156 ;  /* 0x0000009c00007844 */ /* 0x0083e20000000200 */
[----:B------:R-:W-:Y:S06]  /*56970*/  BAR.SYNC.DEFER_BLOCKING 0x0 ;  /* 0x0000000000007b1d */ /* 0x000fec0000010000 */
[----:B-1----:R-:W2:Y:S04]  /*56980*/  LDL.LU R156, [R1+0x5b0] ;  /* 0x0005b000019c7983 */ /* 0x002ea80000300800 */
[----:B------:R-:W1:Y:S01]  /*56990*/  LDS.128 R12, [R21] ;  /* 0x00000000150c7984 */ /* 0x000e620000000c00 */
[----:B------:R-:W-:Y:S06]  /*569a0*/  BAR.SYNC.DEFER_BLOCKING 0x0 ;  /* 0x0000000000007b1d */ /* 0x000fec0000010000 */
[----:B----4-:R3:W-:Y:S01]  /*569b0*/  STSM.16.M88.4 [R0], R152 ;  /* 0x0000009800007844 */ /* 0x0107e20000000200 */
[----:B-1----:R-:W-:-:S03]  /*569c0*/  IMAD.MOV.U32 R18, RZ, RZ, R12 ;  /* 0x000000ffff127224 */ /* 0x002fc600078e000c */
[----:B------:R-:W-:Y:S04]  /*569d0*/  STL [R1+0x1a4], R13 ;  /* 0x0001a40d01007387 */ /* 0x000fe80000100800 */
[----:B------:R-:W-:Y:S01]  /*569e0*/  STL.64 [R1+0x1a8], R14 ;  /* 0x0001a80e01007387 */ /* 0x000fe20000100a00 */
[----:B------:R-:W-:Y:S06]  /*569f0*/  BAR.SYNC.DEFER_BLOCKING 0x0 ;  /* 0x0000000000007b1d */ /* 0x000fec0000010000 */
[----:B------:R-:W-:Y:S04]  /*56a00*/  STL [R1+0x1c78], R18 ;  /* 0x001c781201007387 */ /* 0x000fe80000100800 */
[----:B------:R-:W2:Y:S04]  /*56a10*/  LDL.LU R157, [R1+0x5b8] ;  /* 0x0005b800019d7983 */ /* 0x000ea80000300800 */
[----:B------:R-:W2:Y:S04]  /*56a20*/  LDL.LU R158, [R1+0x1b0] ;  /* 0x0001b000019e7983 */ /* 0x000ea80000300800 */
[----:B------:R-:W2:Y:S04]  /*56a30*/  LDL.LU R159, [R1+0x1b8] ;  /* 0x0001b800019f7983 */ /* 0x000ea80000300800 */
[----:B------:R-:W1:Y:S04]  /*56a40*/  LDS.128 R12, [R21] ;  /* 0x00000000150c7984 */ /* 0x000e680000000c00 */
[----:B---3--:R-:W3:Y:S01]  /*56a50*/  LDL.LU R152, [R1+0xdb4] ;  /* 0x000db40001987983 */ /* 0x008ee20000300800 */
[----:B------:R-:W-:Y:S06]  /*56a60*/  BAR.SYNC.DEFER_BLOCKING 0x0 ;  /* 0x0000000000007b1d */ /* 0x000fec0000010000 */
[----:B-1----:R-:W-:Y:S04]  /*56a70*/  STL.64 [R1+0xda0], R12 ;  /* 0x000da00c01007387 */ /* 0x002fe80000100a00 */
[----:B------:R-:W-:Y:S04]  /*56a80*/  STL.64 [R1+0xda8], R14 ;  /* 0x000da80e01007387 */ /* 0x000fe80000100a00 */
[----:B------:R-:W3:Y:S04]  /*56a90*/  LDL.LU R153, [R1+0xdbc] ;  /* 0x000dbc0001997983 */ /* 0x000ee80000300800 */
[----:B------:R-:W3:Y:S04]  /*56aa0*/  LDL.LU R154, [R1+0x9b4] ;  /* 0x0009b400019a7983 */ /* 0x000ee80000300800 */
[----:B------:R-:W3:Y:S04]  /*56ab0*/  LDL.LU R155, [R1+0x9bc] ;  /* 0x0009bc00019b7983 */ /* 0x000ee80000300800 */
[----:B--2---:R1:W-:Y:S01]  /*56ac0*/  STSM.16.M88.4 [R0], R156 ;  /* 0x0000009c00007844 */ /* 0x0043e20000000200 */
[----:B------:R-:W-:Y:S06]  /*56ad0*/  BAR.SYNC.DEFER_BLOCKING 0x0 ;  /* 0x0000000000007b1d */ /* 0x000fec0000010000 */
[----:B-1----:R-:W2:Y:S04]  /*56ae0*/  LDL.LU R156, [R1+0x5b4] ;  /* 0x0005b400019c7983 */ /* 0x002ea80000300800 */
[----:B------:R-:W1:Y:S01]  /*56af0*/  LDS.128 R12, [R21] ;  /* 0x00000000150c7984 */ /* 0x000e620000000c00 */
[----:B------:R-:W-:Y:S06]  /*56b00*/  BAR.SYNC.DEFER_BLOCKING 0x0 ;  /* 0x0000000000007b1d */ /* 0x000fec0000010000 */
[----:B---3--:R3:W-:Y:S04]  /*56b10*/  STSM.16.M88.4 [R0], R152 ;  /* 0x0000009800007844 */ /* 0x0087e80000000200 */
[----:B-1----:R-:W-:Y:S04]  /*56b20*/  STL.64 [R1+0x9b0], R12 ;  /* 0x0009b00c01007387 */ /* 0x002fe80000100a00 */
[----:B------:R-:W-:Y:S01]  /*56b30*/  STL.64 [R1+0x9b8], R14 ;  /* 0x0009b80e01007387 */ /* 0x000fe20000100a00 */
[----:B------:R-:W-:Y:S06]  /*56b40*/  BAR.SYNC.DEFER_BLOCKING 0x0 ;  /* 0x0000000000007b1d */ /* 0x000fec0000010000 */
[----:B------:R-:W2:Y:S04]  /*56b50*/  LDL.LU R157, [R1+0x5bc] ;  /* 0x0005bc00019d7983 */ /* 0x000ea80000300800 */
[----:B------:R-:W2:Y:S04]  /*56b60*/  LDL.LU R158, [R1+0x1b4] ;  /* 0x0001b400019e7983 */ /* 0x000ea80000300800 */
[----:B------:R-:W2:Y:S04]  /*56b70*/  LDL.LU R159, [R1+0x1bc] ;  /* 0x0001bc00019f7983 */ /* 0x000ea80000300800 */
[----:B---3--:R-:W3:Y:S04]  /*56b80*/  LDL.LU R152, [R1+0xdc0] ;  /* 0x000dc00001987983 */ /* 0x008ee80000300800 */
[----:B------:R-:W1:Y:S01]  /*56b90*/  LDS.128 R12, [R21] ;  /* 0x00000000150c7984 */ /* 0x000e620000000c00 */
        /* <DEDUP_REMOVED lines=51> */
[----:B---3--:R3:W-:Y:S01]  /*56ed0*/  STSM.16.M88.4 [R0], R152 ;  /* 0x0000009800007844 */ /* 0x0087e20000000200 */
[----:B-1----:R-:W-:-:S03]  /*56ee0*/  IMAD.MOV.U32 R19, RZ, RZ, R15 ;  /* 0x000000ffff137224 */ /* 0x002fc600078e000f */
[----:B------:R-:W-:Y:S04]  /*56ef0*/  STL.64 [R1+0x1c0], R12 ;  /* 0x0001c00c01007387 */ /* 0x000fe80000100a00 */
[----:B------:R-:W-:Y:S01]  /*56f00*/  STL [R1+0x1c8], R14 ;  /* 0x0001c80e01007387 */ /* 0x000fe20000100800 */
        /* <DEDUP_REMOVED lines=115> */
[----:B------:R-:W4:Y:S04]  /*57640*/  LDL.LU R160, [R1+0x200] ;  /* 0x0002000001a07983 */ /* 0x000f280000300800 */
[----:B--2---:R-:W-:Y:S01]  /*57650*/  STSM.16.M88.4 [R0], R156 ;  /* 0x0000009c00007844 */ /* 0x004fe20000000200 */
[----:B------:R-:W-:Y:S06]  /*57660*/  BAR.SYNC.DEFER_BLOCKING 0x0 ;  /* 0x0000000000007b1d */ /* 0x000fec0000010000 */
[----:B------:R-:W1:Y:S02]  /*57670*/  LDS.128 R12, [R21] ;  /* 0x00000000150c7984 */ /* 0x000e640000000c00 */
[----:B------:R-:W-:Y:S06]  /*57680*/  BAR.SYNC.DEFER_BLOCKING 0x0 ;  /* 0x0000000000007b1d */ /* 0x000fec0000010000 */
[----:B---3--:R-:W-:Y:S04]  /*57690*/  STSM.16.M88.4 [R0], R152 ;  /* 0x0000009800007844 */ /* 0x008fe80000000200 */
[----:B-1----:R-:W-:Y:S04]  /*576a0*/  STL.64 [R1+0x5f0], R12 ;  /* 0x0005f00c01007387 */ /* 0x002fe80000100a00 */
[----:B------:R-:W-:Y:S01]  /*576b0*/  STL.64 [R1+0x5f8], R14 ;  /* 0x0005f80e01007387 */ /* 0x000fe20000100a00 */
[----:B------:R-:W-:Y:S06]  /*576c0*/  BAR.SYNC.DEFER_BLOCKING 0x0 ;  /* 0x0000000000007b1d */ /* 0x000fec0000010000 */
[----:B------:R-:W4:Y:S04]  /*576d0*/  LDL.LU R161, [R1+0x208] ;  /* 0x0002080001a17983 */ /* 0x000f280000300800 */
[----:B------:R-:W2:Y:S04]  /*576e0*/  LDL.LU R156, [R1+0xa04] ;  /* 0x000a0400019c7983 */ /* 0x000ea80000300800 */
[----:B------:R-:W1:Y:S01]  /*576f0*/  LDS.128 R12, [R21] ;  /* 0x00000000150c7984 */ /* 0x000e620000000c00 */
[----:B------:R-:W-:Y:S06]  /*57700*/  BAR.SYNC.DEFER_BLOCKING 0x0 ;  /* 0x0000000000007b1d */ /* 0x000fec0000010000 */
[----:B-1----:R-:W-:Y:S04]  /*57710*/  STL.64 [R1+0xdf0], R12 ;  /* 0x000df00c01007387 */ /* 0x002fe80000100a00 */
[----:B------:R-:W-:Y:S04]  /*57720*/  STL.64 [R1+0xdf8], R14 ;  /* 0x000df80e01007387 */ /* 0x000fe80000100a00 */
[----:B------:R-:W2:Y:S04]  /*57730*/  LDL.LU R157, [R1+0xa0c] ;  /* 0x000a0c00019d7983 */ /* 0x000ea80000300800 */
[----:B------:R-:W2:Y:S04]  /*57740*/  LDL.LU R158, [R1+0x604] ;  /* 0x00060400019e7983 */ /* 0x000ea80000300800 */
[----:B------:R-:W2:Y:S04]  /*57750*/  LDL.LU R159, [R1+0x60c] ;  /* 0x00060c00019f7983 */ /* 0x000ea80000300800 */
[----:B------:R-:W3:Y:S01]  /*57760*/  LDL.LU R152, [R1+0x204] ;  /* 0x0002040001987983 */ /* 0x000ee20000300800 */
[----:B------:R-:W-:-:S02]  /*57770*/  IMAD.MOV.U32 R154, RZ, RZ, R25 ;  /* 0x000000ffff9a7224 */ /* 0x000fc400078e0019 */
[----:B------:R-:W-:Y:S01]  /*57780*/  IMAD.MOV.U32 R155, RZ, RZ, R27 ;  /* 0x000000ffff9b7224 */ /* 0x000fe200078e001b */
[----:B----4-:R-:W-:Y:S01]  /*57790*/  STSM.16.M88.4 [R0], R160 ;  /* 0x000000a000007844 */ /* 0x010fe20000000200 */
[----:B------:R-:W-:Y:S06]  /*577a0*/  BAR.SYNC.DEFER_BLOCKING 0x0 ;  /* 0x0000000000007b1d */ /* 0x000fec0000010000 */
[----:B------:R-:W1:Y:S02]  /*577b0*/  LDS.128 R12, [R21] ;  /* 0x00000000150c7984 */ /* 0x000e640000000c00 */
[----:B------:R-:W-:Y:S06]  /*577c0*/  BAR.SYNC.DEFER_BLOCKING 0x0 ;  /* 0x0000000000007b1d */ /* 0x000fec0000010000 */
[----:B--2---:R-:W-:Y:S04]  /*577d0*/  STSM.16.M88.4 [R0], R156 ;  /* 0x0000009c00007844 */ /* 0x004fe80000000200 */
[----:B-1----:R-:W-:Y:S04]  /*577e0*/  STL.64 [R1+0xa00], R12 ;  /* 0x000a000c01007387 */ /* 0x002fe80000100a00 */
[----:B------:R-:W-:Y:S01]  /*577f0*/  STL.64 [R1+0xa08], R14 ;  /* 0x000a080e01007387 */ /* 0x000fe20000100a00 */
[----:B------:R-:W-:Y:S06]  /*57800*/  BAR.SYNC.DEFER_BLOCKING 0x0 ;  /* 0x0000000000007b1d */ /* 0x000fec0000010000 */
[----:B------:R-:W3:Y:S04]  /*57810*/  LDL.LU R153, [R1+0x20c] ;  /* 0x00020c0001997983 */ /* 0x000ee80000300800 */
        /* <DEDUP_REMOVED lines=18> */
[----:B--2---:R-:W2:Y:S04]  /*57940*/  LDL.LU R24, [R1+0xa14] ;  /* 0x000a140001187983 */ /* 0x004ea80000300800 */
[----:B------:R-:W1:Y:S04]  /*57950*/  LDS.128 R12, [R21] ;  /* 0x00000000150c7984 */ /* 0x000e680000000c00 */
[----:B-1----:R-:W-:Y:S04]  /*57960*/  STL.64 [R1+0xe50], R12 ;  /* 0x000e500c01007387 */ /* 0x002fe80000100a00 */
[----:B------:R-:W-:Y:S04]  /*57970*/  STL.64 [R1+0xe58], R14 ;  /* 0x000e580e01007387 */ /* 0x000fe80000100a00 */
[----:B------:R-:W2:Y:S04]  /*57980*/  LDL.LU R25, [R1+0xa1c] ;  /* 0x000a1c0001197983 */ /* 0x000ea80000300800 */
[----:B------:R-:W2:Y:S04]  /*57990*/  LDL.LU R26, [R1+0x614] ;  /* 0x00061400011a7983 */ /* 0x000ea80000300800 */
[----:B------:R-:W2:Y:S01]  /*579a0*/  LDL.LU R27, [R1+0x61c] ;  /* 0x00061c00011b7983 */ /* 0x000ea20000300800 */
[----:B------:R-:W-:Y:S01]  /*579b0*/  BAR.SYNC.DEFER_BLOCKING 0x0 ;  /* 0x0000000000007b1d */ /* 0x000fe20000010000 */
[----:B------:R-:W-:-:S02]  /*579c0*/  IMAD.MOV.U32 R154, RZ, RZ, R28 ;  /* 0x000000ffff9a7224 */ /* 0x000fc400078e001c */
[----:B------:R-:W-:-:S05]  /*579d0*/  IMAD.MOV.U32 R155, RZ, RZ, R30 ;  /* 0x000000ffff9b7224 */ /* 0x000fca00078e001e */
        /* <DEDUP_REMOVED lines=19> */
[----:B------:R-:W-:-:S03]  /*57b10*/  IMAD.MOV.U32 R155, RZ, RZ, R31 ;  /* 0x000000ffff9b7224 */ /* 0x000fc600078e001f */
[----:B------:R-:W4:Y:S04]  /*57b20*/  LDL.LU R28, [R1+0x220] ;  /* 0x00022000011c7983 */ /* 0x000f280000300800 */
[----:B---3--:R-:W-:Y:S01]  /*57b30*/  STSM.16.M88.4 [R0], R152 ;  /* 0x0000009800007844 */ /* 0x008fe20000000200 */
[----:B------:R-:W-:Y:S06]  /*57b40*/  BAR.SYNC.DEFER_BLOCKING 0x0 ;  /* 0x0000000000007b1d */ /* 0x000fec0000010000 */
[----:B------:R-:W1:Y:S02]  /*57b50*/  LDS.128 R12, [R21] ;  /* 0x00000000150c7984 */ /* 0x000e640000000c00 */
[----:B------:R-:W-:Y:S06]  /*57b60*/  BAR.SYNC.DEFER_BLOCKING 0x0 ;  /* 0x0000000000007b1d */ /* 0x000fec0000010000 */
[----:B--2---:R2:W-:Y:S04]  /*57b70*/  STSM.16.M88.4 [R0], R24 ;  /* 0x0000001800007844 */ /* 0x0045e80000000200 */
[----:B-1----:R-:W-:Y:S04]  /*57b80*/  STL.64 [R1+0x200], R12 ;  /* 0x0002000c01007387 */ /* 0x002fe80000100a00 */
[----:B------:R-:W-:Y:S01]  /*57b90*/  STL.64 [R1+0x208], R14 ;  /* 0x0002080e01007387 */ /* 0x000fe20000100a00 */
[----:B------:R-:W-:Y:S06]  /*57ba0*/  BAR.SYNC.DEFER_BLOCKING 0x0 ;  /* 0x0000000000007b1d */ /* 0x000fec0000010000 */
[----:B------:R-:W4:Y:S04]  /*57bb0*/  LDL.LU R29, [R1+0x228] ;  /* 0x00022800011d7983 */ /* 0x000f280000300800 */
        /* <DEDUP_REMOVED lines=10> */
[----:B----4-:R1:W-:Y:S01]  /*57c60*/  STSM.16.M88.4 [R0], R28 ;  /* 0x0000001c00007844 */ /* 0x0103e20000000200 */
        /* <DEDUP_REMOVED lines=17> */
[----:B------:R-:W-:Y:S01]  /*57d80*/  MOV R30, R33 ;  /* 0x00000021001e7202 */ /* 0x000fe20000000f00 */
        /* <DEDUP_REMOVED lines=586> */
[----:B--2---:R2:W-:Y:S01]  /*5a230*/  STSM.16.M88.4 [R0], R24 ;  /* 0x0000001800007844 */ /* 0x0045e20000000200 */
[----:B-1----:R-:W-:-:S03]  /*5a240*/  MOV R252, R15 ;  /* 0x0000000f00fc7202 */ /* 0x002fc60000000f00 */
[----:B------:R-:W-:Y:S04]  /*5a250*/  STL.64 [R1+0xc0], R12 ;  /* 0x0000c00c01007387 */ /* 0x000fe80000100a00 */
[----:B------:R-:W-:Y:S01]  /*5a260*/  STL [R1+0xc8], R14 ;  /* 0x0000c80e01007387 */ /* 0x000fe20000100800 */
[----:B------:R-:W-:Y:S06]  /*5a270*/  BAR.SYNC.DEFER_BLOCKING 0x0 ;  /* 0x0000000000007b1d */ /* 0x000fec0000010000 */
[----:B------:R-:W-:Y:S04]  /*5a280*/  STL [R1+0x1c48], R252 ;  /* 0x001c48fc01007387 */ /* 0x000fe80000100800 */
[----:B------:R-:W3:Y:S04]  /*5a290*/  LDL.LU R29, [R1+0x31c] ;  /* 0x00031c00011d7983 */ /* 0x000ee80000300800 */
[----:B--2---:R-:W2:Y:S04]  /*5a2a0*/  LDL.LU R24, [R1+0xb20] ;  /* 0x000b200001187983 */ /* 0x004ea80000300800 */
[----:B------:R-:W1:Y:S02]  /*5a2b0*/  LDS.128 R12, [R21] ;  /* 0x00000000150c7984 */ /* 0x000e640000000c00 */
[----:B-1----:R-:W-:-:S02]  /*5a2c0*/  IMAD.MOV.U32 R252, RZ, RZ, R14 ;  /* 0x000000fffffc7224 */ /* 0x002fc400078e000e */
[----:B------:R-:W-:Y:S01]  /*5a2d0*/  IMAD.MOV.U32 R231, RZ, RZ, R15 ;  /* 0x000000ffffe77224 */ /* 0x000fe200078e000f */
[----:B------:R-:W-:Y:S04]  /*5a2e0*/  STL.64 [R1+0x80], R12 ;  /* 0x0000800c01007387 */ /* 0x000fe80000100a00 */
[----:B------:R-:W-:Y:S04]  /*5a2f0*/  STL [R1+0x1c4c], R252 ;  /* 0x001c4cfc01007387 */ /* 0x000fe80000100800 */
[----:B------:R-:W-:Y:S04]  /*5a300*/  STL [R1+0x1c44], R231 ;  /* 0x001c44e701007387 */ /* 0x000fe80000100800 */
        /* <DEDUP_REMOVED lines=11> */
[----:B--2---:R2:W-:Y:S02]  /*5a3c0*/  STSM.16.M88.4 [R0], R24 ;  /* 0x0000001800007844 */ /* 0x0045e40000000200 */
[----:B------:R-:W-:Y:S01]  /*5a3d0*/  BAR.SYNC.DEFER_BLOCKING 0x0 ;  /* 0x0000000000007b1d */ /* 0x000fe20000010000 */
[----:B-1----:R-:W-:-:S02]  /*5a3e0*/  IMAD.MOV.U32 R230, RZ, RZ, R15 ;  /* 0x000000ffffe67224 */ /* 0x002fc400078e000f */
[----:B------:R-:W-:Y:S02]  /*5a3f0*/  IMAD.MOV.U32 R252, RZ, RZ, R13 ;  /* 0x000000fffffc7224 */ /* 0x000fe400078e000d */
[----:B------:R-:W-:Y:S01]  /*5a400*/  IMAD.MOV.U32 R231, RZ, RZ, R14 ;  /* 0x000000ffffe77224 */ /* 0x000fe200078e000e */
[----:B------:R-:W-:Y:S04]  /*5a410*/  STL [R1+0x20], R12 ;  /* 0x0000200c01007387 */ /* 0x000fe80000100800 */
[----:B------:R-:W4:Y:S04]  /*5a420*/  LDL.LU R13, [R1+0x1a28] ;  /* 0x001a2800010d7983 */ /* 0x000f280000300800 */
[----:B------:R-:W4:Y:S04]  /*5a430*/  LDL.LU R16, [R1+0xc00] ;  /* 0x000c000001107983 */ /* 0x000f280000300800 */
[----:B------:R-:W4:Y:S04]  /*5a440*/  LDL.LU R14, [R1+0x173c] ;  /* 0x00173c00010e7983 */ /* 0x000f280000300800 */
[----:B------:R-:W-:Y:S04]  /*5a450*/  STL [R1+0x1c60], R230 ;  /* 0x001c60e601007387 */ /* 0x000fe80000100800 */
[----:B------:R-:W-:Y:S04]  /*5a460*/  STL [R1+0x1c54], R231 ;  /* 0x001c54e701007387 */ /* 0x000fe80000100800 */
[----:B------:R-:W-:Y:S04]  /*5a470*/  STL [R1+0x1c50], R252 ;  /* 0x001c50fc01007387 */ /* 0x000fe80000100800 */
[----:B------:R-:W3:Y:S04]  /*5a480*/  LDL.LU R29, [R1+0x328] ;  /* 0x00032800011d7983 */ /* 0x000ee80000300800 */
[----:B------:R-:W1:Y:S04]  /*5a490*/  LDS.128 R248, [R21] ;  /* 0x0000000015f87984 */ /* 0x000e680000000c00 */
[----:B--2---:R-:W2:Y:S04]  /*5a4a0*/  LDL.LU R24, [R1+0xb24] ;  /* 0x000b240001187983 */ /* 0x004ea80000300800 */
[----:B-1----:R-:W-:Y:S04]  /*5a4b0*/  STL [R1+0x1c94], R248 ;  /* 0x001c94f801007387 */ /* 0x002fe80000100800 */
[----:B------:R-:W-:Y:S04]  /*5a4c0*/  STL [R1+0x1c80], R249 ;  /* 0x001c80f901007387 */ /* 0x000fe80000100800 */
        /* <DEDUP_REMOVED lines=11> */
[----:B------:R-:W3:Y:S04]  /*5a580*/  LDL.LU R29, [R1+0x32c] ;  /* 0x00032c00011d7983 */ /* 0x000ee80000300800 */
[----:B------:R-:W1:Y:S01]  /*5a590*/  LDS.128 R244, [R21] ;  /* 0x0000000015f47984 */ /* 0x000e620000000c00 */
[----:B------:R-:W-:Y:S06]  /*5a5a0*/  BAR.SYNC.DEFER_BLOCKING 0x0 ;  /* 0x0000000000007b1d */ /* 0x000fec0000010000 */
[----:B--2---:R2:W-:Y:S02]  /*5a5b0*/  STSM.16.M88.4 [R0], R24 ;  /* 0x0000001800007844 */ /* 0x0045e40000000200 */
[----:B------:R-:W-:Y:S06]  /*5a5c0*/  BAR.SYNC.DEFER_BLOCKING 0x0 ;  /* 0x0000000000007b1d */ /* 0x000fec0000010000 */
[----:B--2---:R-:W2:Y:S04]  /*5a5d0*/  LDL.LU R24, [R1+0xb30] ;  /* 0x000b300001187983 */ /* 0x004ea80000300800 */
[----:B------:R-:W2:Y:S04]  /*5a5e0*/  LDL.LU R25, [R1+0xb38] ;  /* 0x000b380001197983 */ /* 0x000ea80000300800 */
[----:B------:R-:W2:Y:S04]  /*5a5f0*/  LDL.LU R26, [R1+0x730] ;  /* 0x00073000011a7983 */ /* 0x000ea80000300800 */
[----:B------:R-:W2:Y:S04]  /*5a600*/  LDL.LU R27, [R1+0x738] ;  /* 0x00073800011b7983 */ /* 0x000ea80000300800 */
[----:B------:R-:W1:Y:S01]  /*5a610*/  LDS.128 R240, [R21] ;  /* 0x0000000015f07984 */ /* 0x000e620000000c00 */
[----:B------:R-:W-:-:S02]  /*5a620*/  IMAD.MOV.U32 R30, RZ, RZ, R97 ;  /* 0x000000ffff1e7224 */ /* 0x000fc400078e0061 */
[----:B------:R-:W-:Y:S01]  /*5a630*/  IMAD.MOV.U32 R31, RZ, RZ, R99 ;  /* 0x000000ffff1f7224 */ /* 0x000fe200078e0063 */
[----:B------:R-:W-:Y:S06]  /*5a640*/  BAR.SYNC.DEFER_BLOCKING 0x0 ;  /* 0x0000000000007b1d */ /* 0x000fec0000010000 */
[----:B---3--:R3:W-:Y:S02]  /*5a650*/  STSM.16.M88.4 [R0], R28 ;  /* 0x0000001c00007844 */ /* 0x0087e40000000200 */
[----:B------:R-:W-:Y:S06]  /*5a660*/  BAR.SYNC.DEFER_BLOCKING 0x0 ;  /* 0x0000000000007b1d */ /* 0x000fec0000010000 */
[----:B---3--:R-:W3:Y:S04]  /*5a670*/  LDL.LU R28, [R1+0x330] ;  /* 0x00033000011c7983 */ /* 0x008ee80000300800 */
        /* <DEDUP_REMOVED lines=57> */
[----:B------:R-:W4:Y:S04]  /*5aa10*/  LDL.LU R32, [R1+0x350] ;  /* 0x0003500001207983 */ /* 0x000f280000300800 */
[----:B------:R-:W4:Y:S04]  /*5aa20*/  LDL.LU R33, [R1+0x358] ;  /* 0x0003580001217983 */ /* 0x000f280000300800 */
        /* <DEDUP_REMOVED lines=8> */
[----:B------:R-:W3:Y:S04]  /*5aab0*/  LDL.LU R30, [R1+0x754] ;  /* 0x00075400011e7983 */ /* 0x000ee80000300800 */
[----:B------:R-:W3:Y:S04]  /*5aac0*/  LDL.LU R31, [R1+0x75c] ;  /* 0x00075c00011f7983 */ /* 0x000ee80000300800 */
[----:B------:R-:W1:Y:S01]  /*5aad0*/  LDS.128 R200, [R21] ;  /* 0x0000000015c87984 */ /* 0x000e620000000c00 */
[----:B------:R-:W-:Y:S06]  /*5aae0*/  BAR.SYNC.DEFER_BLOCKING 0x0 ;  /* 0x0000000000007b1d */ /* 0x000fec0000010000 */
[----:B--2---:R2:W-:Y:S02]  /*5aaf0*/  STSM.16.M88.4 [R0], R24 ;  /* 0x0000001800007844 */ /* 0x0045e40000000200 */
[----:B------:R-:W-:Y:S06]  /*5ab00*/  BAR.SYNC.DEFER_BLOCKING 0x0 ;  /* 0x0000000000007b1d */ /* 0x000fec0000010000 */
[----:B--2---:R-:W2:Y:S04]  /*5ab10*/  LDL.LU R24, [R1+0x354] ;  /* 0x0003540001187983 */ /* 0x004ea80000300800 */
[----:B------:R-:W2:Y:S04]  /*5ab20*/  LDL.LU R25, [R1+0x35c] ;  /* 0x00035c0001197983 */ /* 0x000ea80000300800 */
[----:B------:R-:W1:Y:S01]  /*5ab30*/  LDS.128 R196, [R21] ;  /* 0x0000000015c47984 */ /* 0x000e620000000c00 */
[----:B------:R-:W-:Y:S01]  /*5ab40*/  MOV R34, R108 ;  /* 0x0000006c00227202 */ /* 0x000fe20000000f00 */
[----:B------:R-:W-:Y:S01]  /*5ab50*/  IMAD.MOV.U32 R35, RZ, RZ, R110 ;  /* 0x000000ffff237224 */ /* 0x000fe200078e006e */
[----:B------:R-:W-:Y:S06]  /*5ab60*/  BAR.SYNC.DEFER_BLOCKING 0x0 ;  /* 0x0000000000007b1d */ /* 0x000fec0000010000 */
[----:B----4-:R-:W-:Y:S02]  /*5ab70*/  STSM.16.M88.4 [R0], R32 ;  /* 0x0000002000007844 */ /* 0x010fe40000000200 */
[----:B------:R-:W-:Y:S06]  /*5ab80*/  BAR.SYNC.DEFER_BLOCKING 0x0 ;  /* 0x0000000000007b1d */ /* 0x000fec0000010000 */
[----:B------:R-:W4:Y:S02]  /*5ab90*/  LDS.128 R192, [R21] ;  /* 0x0000000015c07984 */ /* 0x000f240000000c00 */
[----:B------:R-:W-:Y:S01]  /*5aba0*/  BAR.SYNC.DEFER_BLOCKING 0x0 ;  /* 0x0000000000007b1d */ /* 0x000fe20000010000 */
[----:B------:R-:W-:-:S02]  /*5abb0*/  IMAD.MOV.U32 R26, RZ, RZ, R109 ;  /* 0x000000ffff1a7224 */ /* 0x000fc400078e006d */
[----:B------:R-:W-:-:S03]  /*5abc0*/  IMAD.MOV.U32 R27, RZ, RZ, R111 ;  /* 0x000000ffff1b7224 */ /* 0x000fc600078e006f */
[----:B---3--:R3:W-:Y:S02]  /*5abd0*/  STSM.16.M88.4 [R0], R28 ;  /* 0x0000001c00007844 */ /* 0x0087e40000000200 */
[----:B------:R-:W-:Y:S06]  /*5abe0*/  BAR.SYNC.DEFER_BLOCKING 0x0 ;  /* 0x0000000000007b1d */ /* 0x000fec0000010000 */
[----:B---3--:R-:W3:Y:S04]  /*5abf0*/  LDL.LU R28, [R1+0xb60] ;  /* 0x000b6000011c7983 */ /* 0x008ee80000300800 */
[----:B------:R-:W3:Y:S04]  /*5ac00*/  LDL.LU R29, [R1+0xb68] ;  /* 0x000b6800011d7983 */ /* 0x000ee80000300800 */
[----:B------:R-:W3:Y:S04]  /*5ac10*/  LDL.LU R30, [R1+0x760] ;  /* 0x00076000011e7983 */ /* 0x000ee80000300800 */
[----:B------:R-:W3:Y:S04]  /*5ac20*/  LDL.LU R31, [R1+0x768] ;  /* 0x00076800011f7983 */ /* 0x000ee80000300800 */
[----:B------:R-:W4:Y:S01]  /*5ac30*/  LDS.128 R188, [R21] ;  /* 0x0000000015bc7984 */ /* 0x000f220000000c00 */
[----:B------:R-:W-:Y:S06]  /*5ac40*/  BAR.SYNC.DEFER_BLOCKING 0x0 ;  /* 0x0000000000007b1d */ /* 0x000fec0000010000 */
[----:B--2---:R2:W-:Y:S02]  /*5ac50*/  STSM.16.M88.4 [R0], R24 ;  /* 0x0000001800007844 */ /* 0x0045e40000000200 */
[----:B------:R-:W-:Y:S06]  /*5ac60*/  BAR.SYNC.DEFER_BLOCKING 0x0 ;  /* 0x0000000000007b1d */ /* 0x000fec0000010000 */
[----:B--2---:R-:W2:Y:S04]  /*5ac70*/  LDL.LU R24, [R1+0x360] ;  /* 0x0003600001187983 */ /* 0x004ea80000300800 */
[----:B------:R-:W2:Y:S04]  /*5ac80*/  LDL.LU R25, [R1+0x368] ;  /* 0x0003680001197983 */ /* 0x000ea80000300800 */
[----:B------:R-:W4:Y:S01]  /*5ac90*/  LDS.128 R184, [R21] ;  /* 0x0000000015b87984 */ /* 0x000f220000000c00 */
        /* <DEDUP_REMOVED lines=31> */
[----:B------:R-:W4:Y:S04]  /*5ae90*/  LDL.LU R32, [R1+0xb74] ;  /* 0x000b740001207983 */ /* 0x000f280000300800 */
[----:B------:R-:W4:Y:S04]  /*5aea0*/  LDL.LU R33, [R1+0xb7c] ;  /* 0x000b7c0001217983 */ /* 0x000f280000300800 */
[----:B------:R-:W4:Y:S04]  /*5aeb0*/  LDL.LU R34, [R1+0x774] ;  /* 0x0007740001227983 */ /* 0x000f280000300800 */
[----:B------:R-:W4:Y:S04]  /*5aec0*/  LDL.LU R35, [R1+0x77c] ;  /* 0x00077c0001237983 */ /* 0x000f280000300800 */
[----:B------:R-:W1:Y:S01]  /*5aed0*/  LDS.128 R168, [R21] ;  /* 0x0000000015a87984 */ /* 0x000e620000000c00 */
[----:B------:R-:W-:Y:S01]  /*5aee0*/  BAR.SYNC.DEFER_BLOCKING 0x0 ;  /* 0x0000000000007b1d */ /* 0x000fe20000010000 */
[----:B------:R-:W-:-:S02]  /*5aef0*/  IMAD.MOV.U32 R26, RZ, RZ, R116 ;  /* 0x000000ffff1a7224 */ /* 0x000fc400078e0074 */
[----:B------:R-:W-:-:S03]  /*5af00*/  IMAD.MOV.U32 R27, RZ, RZ, R118 ;  /* 0x000000ffff1b7224 */ /* 0x000fc600078e0076 */
[----:B------:R-:W4:Y:S04]  /*5af10*/  LDL.LU R36, [R1+0x374] ;  /* 0x0003740001247983 */ /* 0x000f280000300800 */
[----:B------:R-:W4:Y:S04]  /*5af20*/  LDL.LU R37, [R1+0x37c] ;  /* 0x00037c0001257983 */ /* 0x000f280000300800 */
[----:B---3--:R-:W-:Y:S01]  /*5af30*/  STSM.16.M88.4 [R0], R28 ;  /* 0x0000001c00007844 */ /* 0x008fe20000000200 */
[----:B------:R-:W-:Y:S06]  /*5af40*/  BAR.SYNC.DEFER_BLOCKING 0x0 ;  /* 0x0000000000007b1d */ /* 0x000fec0000010000 */
[----:B------:R-:W3:Y:S02]  /*5af50*/  LDS.128 R28, [R21] ;  /* 0x00000000151c7984 */ /* 0x000ee40000000c00 */
[----:B------:R-:W-:Y:S06]  /*5af60*/  BAR.SYNC.DEFER_BLOCKING 0x0 ;  /* 0x0000000000007b1d */ /* 0x000fec0000010000 */
[----:B--2---:R-:W-:Y:S02]  /*5af70*/  STSM.16.M88.4 [R0], R24 ;  /* 0x0000001800007844 */ /* 0x004fe40000000200 */
[----:B------:R-:W-:Y:S06]  /*5af80*/  BAR.SYNC.DEFER_BLOCKING 0x0 ;  /* 0x0000000000007b1d */ /* 0x000fec0000010000 */
[----:B------:R-:W2:Y:S02]  /*5af90*/  LDS.128 R24, [R21] ;  /* 0x0000000015187984 */ /* 0x000ea40000000c00 */
[----:B------:R-:W-:Y:S06]  /*5afa0*/  BAR.SYNC.DEFER_BLOCKING 0x0 ;  /* 0x0000000000007b1d */ /* 0x000fec0000010000 */
[----:B----4-:R4:W-:Y:S02]  /*5afb0*/  STSM.16.M88.4 [R0], R32 ;  /* 0x0000002000007844 */ /* 0x0109e40000000200 */
[----:B------:R-:W-:Y:S06]  /*5afc0*/  BAR.SYNC.DEFER_BLOCKING 0x0 ;  /* 0x0000000000007b1d */ /* 0x000fec0000010000 */
[----:B----4-:R-:W4:Y:S04]  /*5afd0*/  LDL.LU R32, [R1+0xb80] ;  /* 0x000b800001207983 */ /* 0x010f280000300800 */
[----:B------:R-:W4:Y:S04]  /*5afe0*/  LDL.LU R33, [R1+0xb88] ;  /* 0x000b880001217983 */ /* 0x000f280000300800 */
[----:B------:R-:W4:Y:S04]  /*5aff0*/  LDL.LU R34, [R1+0x780] ;  /* 0x0007800001227983 */ /* 0x000f280000300800 */
[----:B------:R-:W4:Y:S04]  /*5b000*/  LDL.LU R35, [R1+0x788] ;  /* 0x0007880001237983 */ /* 0x000f280000300800 */
[----:B------:R-:W3:Y:S04]  /*5b010*/  LDL.LU R44, [R1+0x380] ;  /* 0x00038000012c7983 */ /* 0x000ee80000300800 */
[----:B------:R-:W3:Y:S04]  /*5b020*/  LDL.LU R45, [R1+0x388] ;  /* 0x00038800012d7983 */ /* 0x000ee80000300800 */
[----:B------:R-:W2:Y:S04]  /*5b030*/  LDL.LU R48, [R1+0xb84] ;  /* 0x000b840001307983 */ /* 0x000ea80000300800 */
[----:B------:R-:W2:Y:S04]  /*5b040*/  LDL.LU R49, [R1+0xb8c] ;  /* 0x000b8c0001317983 */ /* 0x000ea80000300800 */
[----:B------:R-:W2:Y:S04]  /*5b050*/  LDL.LU R50, [R1+0x784] ;  /* 0x0007840001327983 */ /* 0x000ea80000300800 */
[----:B------:R-:W2:Y:S04]  /*5b060*/  LDL.LU R51, [R1+0x78c] ;  /* 0x00078c0001337983 */ /* 0x000ea80000300800 */
[----:B------:R-:W1:Y:S01]  /*5b070*/  LDS.128 R40, [R21] ;  /* 0x0000000015287984 */ /* 0x000e620000000c00 */
[----:B------:R-:W-:-:S02]  /*5b080*/  IMAD.MOV.U32 R38, RZ, RZ, R117 ;  /* 0x000000ffff267224 */ /* 0x000fc400078e0075 */
[----:B------:R-:W-:Y:S01]  /*5b090*/  IMAD.MOV.U32 R39, RZ, RZ, R119 ;  /* 0x000000ffff277224 */ /* 0x000fe200078e0077 */
[----:B------:R-:W-:Y:S01]  /*5b0a0*/  BAR.SYNC.DEFER_BLOCKING 0x0 ;  /* 0x0000000000007b1d */ /* 0x000fe20000010000 */
[----:B------:R-:W-:Y:S02]  /*5b0b0*/  IMAD.MOV.U32 R46, RZ, RZ, R120 ;  /* 0x000000ffff2e7224 */ /* 0x000fe400078e0078 */
[----:B------:R-:W-:-:S03]  /*5b0c0*/  IMAD.MOV.U32 R47, RZ, RZ, R122 ;  /* 0x000000ffff2f7224 */ /* 0x000fc600078e007a */
[----:B------:R-:W2:Y:S04]  /*5b0d0*/  LDL.LU R52, [R1+0x384] ;  /* 0x0003840001347983 */ /* 0x000ea80000300800 */
[----:B------:R-:W2:Y:S04]  /*5b0e0*/  LDL.LU R53, [R1+0x38c] ;  /* 0x00038c0001357983 */ /* 0x000ea80000300800 */
[----:B------:R-:W-:Y:S01]  /*5b0f0*/  STSM.16.M88.4 [R0], R36 ;  /* 0x0000002400007844 */ /* 0x000fe20000000200 */
[----:B------:R-:W-:Y:S06]  /*5b100*/  BAR.SYNC.DEFER_BLOCKING 0x0 ;  /* 0x0000000000007b1d */ /* 0x000fec0000010000 */
[----:B------:R-:W1:Y:S02]  /*5b110*/  LDS.128 R36, [R21] ;  /* 0x0000000015247984 */ /* 0x000e640000000c00 */
[----:B------:R-:W-:Y:S06]  /*5b120*/  BAR.SYNC.DEFER_BLOCKING 0x0 ;  /* 0x0000000000007b1d */ /* 0x000fec0000010000 */
[----:B----4-:R-:W-:Y:S02]  /*5b130*/  STSM.16.M88.4 [R0], R32 ;  /* 0x0000002000007844 */ /* 0x010fe40000000200 */
[----:B------:R-:W-:Y:S06]  /*5b140*/  BAR.SYNC.DEFER_BLOCKING 0x0 ;  /* 0x0000000000007b1d */ /* 0x000fec0000010000 */
[----:B------:R-:W4:Y:S02]  /*5b150*/  LDS.128 R32, [R21] ;  /* 0x0000000015207984 */ /* 0x000f240000000c00 */
[----:B------:R-:W-:Y:S06]  /*5b160*/  BAR.SYNC.DEFER_BLOCKING 0x0 ;  /* 0x0000000000007b1d */ /* 0x000fec0000010000 */
[----:B---3--:R-:W-:Y:S02]  /*5b170*/  STSM.16.M88.4 [R0], R44 ;  /* 0x0000002c00007844 */ /* 0x008fe40000000200 */
[----:B------:R-:W-:Y:S06]  /*5b180*/  BAR.SYNC.DEFER_BLOCKING 0x0 ;  /* 0x0000000000007b1d */ /* 0x000fec0000010000 */
[----:B------:R-:W3:Y:S02]  /*5b190*/  LDS.128 R44, [R21] ;  /* 0x00000000152c7984 */ /* 0x000ee40000000c00 */
        /* <DEDUP_REMOVED lines=9> */
[----:B------:R-:W3:Y:S04]  /*5b230*/  LDL.LU R64, [R1+0xb94] ;  /* 0x000b940001407983 */ /* 0x000ee80000300800 */
[----:B------:R-:W3:Y:S04]  /*5b240*/  LDL.LU R65, [R1+0xb9c] ;  /* 0x000b9c0001417983 */ /* 0x000ee80000300800 */
[----:B------:R-:W3:Y:S04]  /*5b250*/  LDL.LU R66, [R1+0x794] ;  /* 0x0007940001427983 */ /* 0x000ee80000300800 */
[----:B------:R-:W3:Y:S04]  /*5b260*/  LDL.LU R67, [R1+0x79c] ;  /* 0x00079c0001437983 */ /* 0x000ee80000300800 */
[----:B------:R-:W1:Y:S01]  /*5b270*/  LDS.128 R56, [R21] ;  /* 0x0000000015387984 */ /* 0x000e620000000c00 */
[----:B------:R-:W-:-:S02]  /*5b280*/  IMAD.MOV.U32 R54, RZ, RZ, R121 ;  /* 0x000000ffff367224 */ /* 0x000fc400078e0079 */
[----:B------:R-:W-:Y:S01]  /*5b290*/  IMAD.MOV.U32 R55, RZ, RZ, R123 ;  /* 0x000000ffff377224 */ /* 0x000fe200078e007b */
[----:B------:R-:W-:Y:S01]  /*5b2a0*/  BAR.SYNC.DEFER_BLOCKING 0x0 ;  /* 0x0000000000007b1d */ /* 0x000fe20000010000 */
[----:B------:R-:W-:Y:S02]  /*5b2b0*/  IMAD.MOV.U32 R62, RZ, RZ, R124 ;  /* 0x000000ffff3e7224 */ /* 0x000fe400078e007c */
[----:B------:R-:W-:-:S03]  /*5b2c0*/  IMAD.MOV.U32 R63, RZ, RZ, R126 ;  /* 0x000000ffff3f7224 */ /* 0x000fc600078e007e */
[----:B------:R-:W3:Y:S04]  /*5b2d0*/  LDL.LU R68, [R1+0x394] ;  /* 0x0003940001447983 */ /* 0x000ee80000300800 */
[----:B------:R-:W3:Y:S04]  /*5b2e0*/  LDL.LU R69, [R1+0x39c] ;  /* 0x00039c0001457983 */ /* 0x000ee80000300800 */
[----:B------:R-:W-:Y:S01]  /*5b2f0*/  STSM.16.M88.4 [R0], R52 ;  /* 0x0000003400007844 */ /* 0x000fe20000000200 */
[----:B------:R-:W-:Y:S06]  /*5b300*/  BAR.SYNC.DEFER_BLOCKING 0x0 ;  /* 0x0000000000007b1d */ /* 0x000fec0000010000 */
[----:B------:R-:W1:Y:S02]  /*5b310*/  LDS.128 R52, [R21] ;  /* 0x0000000015347984 */ /* 0x000e640000000c00 */
[----:B------:R-:W-:Y:S06]  /*5b320*/  BAR.SYNC.DEFER_BLOCKING 0x0 ;  /* 0x0000000000007b1d */ /* 0x000fec0000010000 */
[----:B--2---:R-:W-:Y:S02]  /*5b330*/  STSM.16.M88.4 [R0], R48 ;  /* 0x0000003000007844 */ /* 0x004fe40000000200 */
[----:B------:R-:W-:Y:S06]  /*5b340*/  BAR.SYNC.DEFER_BLOCKING 0x0 ;  /* 0x0000000000007b1d */ /* 0x000fec0000010000 */
[----:B------:R-:W2:Y:S02]  /*5b350*/  LDS.128 R48, [R21] ;  /* 0x0000000015307984 */ /* 0x000ea40000000c00 */
[----:B------:R-:W-:Y:S06]  /*5b360*/  BAR.SYNC.DEFER_BLOCKING 0x0 ;  /* 0x0000000000007b1d */ /* 0x000fec0000010000 */
[----:B----4-:R-:W-:Y:S02]  /*5b370*/  STSM.16.M88.4 [R0], R60 ;  /* 0x0000003c00007844 */ /* 0x010fe40000000200 */
[----:B------:R-:W-:Y:S06]  /*5b380*/  BAR.SYNC.DEFER_BLOCKING 0x0 ;  /* 0x0000000000007b1d */ /* 0x000fec0000010000 */
[----:B------:R-:W4:Y:S02]  /*5b390*/  LDS.128 R60, [R21] ;  /* 0x00000000153c7984 */ /* 0x000f240000000c00 */
[----:B------:R-:W-:Y:S06]  /*5b3a0*/  BAR.SYNC.DEFER_BLOCKING 0x0 ;  /* 0x0000000000007b1d */ /* 0x000fec0000010000 */
[----:B---3--:R3:W-:Y:S02]  /*5b3b0*/  STSM.16.M88.4 [R0], R64 ;  /* 0x0000004000007844 */ /* 0x0087e40000000200 */
[----:B------:R-:W-:Y:S06]  /*5b3c0*/  BAR.SYNC.DEFER_BLOCKING 0x0 ;  /* 0x0000000000007b1d */ /* 0x000fec0000010000 */
[----:B---3--:R-:W3:Y:S04]  /*5b3d0*/  LDL.LU R64, [R1+0xba0] ;  /* 0x000ba00001407983 */ /* 0x008ee80000300800 */
[----:B------:R-:W3:Y:S04]  /*5b3e0*/  LDL.LU R65, [R1+0xba8] ;  /* 0x000ba80001417983 */ /* 0x000ee80000300800 */
[----:B------:R-:W3:Y:S04]  /*5b3f0*/  LDL.LU R66, [R1+0x7a0] ;  /* 0x0007a00001427983 */ /* 0x000ee80000300800 */
[----:B------:R-:W3:Y:S04]  /*5b400*/  LDL.LU R67, [R1+0x7a8] ;  /* 0x0007a80001437983 */ /* 0x000ee80000300800 */
[----:B------:R-:W2:Y:S04]  /*5b410*/  LDL.LU R76, [R1+0x3a0] ;  /* 0x0003a000014c7983 */ /* 0x000ea80000300800 */
[----:B------:R-:W2:Y:S04]  /*5b420*/  LDL.LU R77, [R1+0x3a8] ;  /* 0x0003a800014d7983 */ /* 0x000ea80000300800 */
[----:B------:R-:W4:Y:S04]  /*5b430*/  LDL.LU R80, [R1+0xba4] ;  /* 0x000ba40001507983 */ /* 0x000f280000300800 */
[----:B------:R-:W4:Y:S04]  /*5b440*/  LDL.LU R81, [R1+0xbac] ;  /* 0x000bac0001517983 */ /* 0x000f280000300800 */
[----:B------:R-:W4:Y:S04]  /*5b450*/  LDL.LU R82, [R1+0x7a4] ;  /* 0x0007a40001527983 */ /* 0x000f280000300800 */
[----:B------:R-:W4:Y:S04]  /*5b460*/  LDL.LU R83, [R1+0x7ac] ;  /* 0x0007ac0001537983 */ /* 0x000f280000300800 */
[----:B------:R-:W1:Y:S01]  /*5b470*/  LDS.128 R72, [R21] ;  /* 0x0000000015487984 */ /* 0x000e620000000c00 */
[----:B------:R-:W-:-:S02]  /*5b480*/  IMAD.MOV.U32 R70, RZ, RZ, R125 ;  /* 0x000000ffff467224 */ /* 0x000fc400078e007d */
[----:B------:R-:W-:Y:S01]  /*5b490*/  IMAD.MOV.U32 R71, RZ, RZ, R127 ;  /* 0x000000ffff477224 */ /* 0x000fe200078e007f */
[----:B------:R-:W-:Y:S01]  /*5b4a0*/  BAR.SYNC.DEFER_BLOCKING 0x0 ;  /* 0x0000000000007b1d */ /* 0x000fe20000010000 */
[----:B------:R-:W-:Y:S01]  /*5b4b0*/  MOV R78, R128 ;  /* 0x00000080004e7202 */ /* 0x000fe20000000f00 */
[----:B------:R-:W-:-:S04]  /*5b4c0*/  IMAD.MOV.U32 R79, RZ, RZ, R130 ;  /* 0x000000ffff4f7224 */ /* 0x000fc800078e0082 */
[----:B------:R-:W4:Y:S04]  /*5b4d0*/  LDL.LU R84, [R1+0x3a4] ;  /* 0x0003a40001547983 */ /* 0x000f280000300800 */
[----:B------:R-:W4:Y:S04]  /*5b4e0*/  LDL.LU R85, [R1+0x3ac] ;  /* 0x0003ac0001557983 */ /* 0x000f280000300800 */
[----:B------:R-:W-:Y:S01]  /*5b4f0*/  STSM.16.M88.4 [R0], R68 ;  /* 0x0000004400007844 */ /* 0x000fe20000000200 */
[----:B------:R-:W-:Y:S06]  /*5b500*/  BAR.SYNC.DEFER_BLOCKING 0x0 ;  /* 0x0000000000007b1d */ /* 0x000fec0000010000 */
[----:B------:R-:W1:Y:S02]  /*5b510*/  LDS.128 R68, [R21] ;  /* 0x0000000015447984 */ /* 0x000e640000000c00 */
[----:B------:R-:W-:Y:S06]  /*5b520*/  BAR.SYNC.DEFER_BLOCKING 0x0 ;  /* 0x0000000000007b1d */ /* 0x000fec0000010000 */
[----:B---3--:R-:W-:Y:S02]  /*5b530*/  STSM.16.M88.4 [R0], R64 ;  /* 0x0000004000007844 */ /* 0x008fe40000000200 */
        /* <DEDUP_REMOVED lines=87> */
[----:B------:R-:W-:Y:S02]  /*5bab0*/  IMAD.MOV.U32 R126, RZ, RZ, R140 ;  /* 0x000000ffff7e7224 */ /* 0x000fe400078e008c */
[----:B------:R-:W-:-:S03]  /*5bac0*/  IMAD.MOV.U32 R127, RZ, RZ, R142 ;  /* 0x000000ffff7f7224 */ /* 0x000fc600078e008e */
[----:B------:R-:W4:Y:S04]  /*5bad0*/  LDL.LU R132, [R1+0x3d4] ;  /* 0x0003d40001847983 */ /* 0x000f280000300800 */
[----:B------:R-:W4:Y:S04]  /*5bae0*/  LDL.LU R133, [R1+0x3dc] ;  /* 0x0003dc0001857983 */ /* 0x000f280000300800 */
[----:B------:R-:W-:Y:S01]  /*5baf0*/  STSM.16.M88.4 [R0], R116 ;  /* 0x0000007400007844 */ /* 0x000fe20000000200 */
[----:B------:R-:W-:Y:S06]  /*5bb00*/  BAR.SYNC.DEFER_BLOCKING 0x0 ;  /* 0x0000000000007b1d */ /* 0x000fec0000010000 */
[----:B------:R-:W1:Y:S02]  /*5bb10*/  LDS.128 R116, [R21] ;  /* 0x0000000015747984 */ /* 0x000e640000000c00 */
[----:B------:R-:W-:Y:S01]  /*5bb20*/  BAR.SYNC.DEFER_BLOCKING 0x0 ;  /* 0x0000000000007b1d */ /* 0x000fe20000010000 */
[----:B------:R-:W-:-:S05]  /*5bb30*/  IMAD.MOV.U32 R134, RZ, RZ, R141 ;  /* 0x000000ffff867224 */ /* 0x000fca00078e008d */
        /* <DEDUP_REMOVED lines=8> */
[----:B----4-:R4:W-:Y:S01]  /*5bbc0*/  STSM.16.M88.4 [R0], R128 ;  /* 0x0000008000007844 */ /* 0x0109e20000000200 */
[----:B------:R-:W-:-:S02]  /*5bbd0*/  IMAD.MOV.U32 R142, RZ, RZ, R144 ;  /* 0x000000ffff8e7224 */ /* 0x000fc400078e0090 */
[----:B------:R-:W-:Y:S01]  /*5bbe0*/  IMAD.MOV.U32 R135, RZ, RZ, R143 ;  /* 0x000000ffff877224 */ /* 0x000fe200078e008f */
        /* <DEDUP_REMOVED lines=11> */
[----:B------:R-:W2:Y:S04]  /*5bca0*/  LDL.LU R156, [R1+0x3e4] ;  /* 0x0003e400019c7983 */ /* 0x000ea80000300800 */
[----:B------:R-:W2:Y:S01]  /*5bcb0*/  LDL.LU R157, [R1+0x3ec] ;  /* 0x0003ec00019d7983 */ /* 0x000ea20000300800 */
[----:B------:R-:W-:-:S02]  /*5bcc0*/  IMAD.MOV.U32 R158, RZ, RZ, R145 ;  /* 0x000000ffff9e7224 */ /* 0x000fc400078e0091 */
[----:B------:R-:W-:Y:S01]  /*5bcd0*/  IMAD.MOV.U32 R143, RZ, RZ, R146 ;  /* 0x000000ffff8f7224 */ /* 0x000fe200078e0092 */
[----:B------:R-:W2:Y:S01]  /*5bce0*/  LDL.LU R144, [R1+0xbf0] ;  /* 0x000bf00001907983 */ /* 0x000ea20000300800 */
[----:B------:R-:W-:-:S03]  /*5bcf0*/  IMAD.MOV.U32 R159, RZ, RZ, R147 ;  /* 0x000000ffff9f7224 */ /* 0x000fc600078e0093 */
[----:B------:R-:W2:Y:S04]  /*5bd00*/  LDL.LU R145, [R1+0xbf8] ;  /* 0x000bf80001917983 */ /* 0x000ea80000300800 */
[----:B------:R-:W2:Y:S04]  /*5bd10*/  LDL.LU R146, [R1+0x7f0] ;  /* 0x0007f00001927983 */ /* 0x000ea80000300800 */
[----:B------:R-:W2:Y:S04]  /*5bd20*/  LDL.LU R147, [R1+0x7f8] ;  /* 0x0007f80001937983 */ /* 0x000ea80000300800 */
[----:B------:R-:W1:Y:S01]  /*5bd30*/  LDS.128 R136, [R21] ;  /* 0x0000000015887984 */ /* 0x000e620000000c00 */
[----:B------:R-:W-:Y:S06]  /*5bd40*/  BAR.SYNC.DEFER_BLOCKING 0x0 ;  /* 0x0000000000007b1d */ /* 0x000fec0000010000 */
[----:B------:R-:W2:Y:S04]  /*5bd50*/  LDL.LU R160, [R1+0x3f0] ;  /* 0x0003f00001a07983 */ /* 0x000ea80000300800 */
[----:B------:R-:W2:Y:S04]  /*5bd60*/  LDL.LU R161, [R1+0x3f8] ;  /* 0x0003f80001a17983 */ /* 0x000ea80000300800 */
[----:B------:R-:W2:Y:S04]  /*5bd70*/  LDL.LU R164, [R1+0xbf4] ;  /* 0x000bf40001a47983 */ /* 0x000ea80000300800 */
[----:B------:R-:W2:Y:S04]  /*5bd80*/  LDL.LU R165, [R1+0xbfc] ;  /* 0x000bfc0001a57983 */ /* 0x000ea80000300800 */
[----:B------:R-:W-:Y:S01]  /*5bd90*/  STSM.16.M88.4 [R0], R132 ;  /* 0x0000008400007844 */ /* 0x000fe20000000200 */
[----:B------:R-:W-:Y:S06]  /*5bda0*/  BAR.SYNC.DEFER_BLOCKING 0x0 ;  /* 0x0000000000007b1d */ /* 0x000fec0000010000 */
[----:B------:R-:W2:Y:S04]  /*5bdb0*/  LDL.LU R166, [R1+0x7f4] ;  /* 0x0007f40001a67983 */ /* 0x000ea80000300800 */
[----:B------:R-:W2:Y:S01]  /*5bdc0*/  LDL.LU R167, [R1+0x7fc] ;  /* 0x0007fc0001a77983 */ /* 0x000ea20000300800 */
[----:B------:R-:W-:Y:S01]  /*5bdd0*/  MOV R162, R148 ;  /* 0x0000009400a27202 */ /* 0x000fe20000000f00 */
[----:B------:R-:W-:Y:S01]  /*5bde0*/  IMAD.MOV.U32 R163, RZ, RZ, R150 ;  /* 0x000000ffffa37224 */ /* 0x000fe200078e0096 */
[----:B------:R-:W-:Y:S01]  /*5bdf0*/  ISETP.GE.AND P5, PT, R8, R13, PT ;  /* 0x0000000d0800720c */ /* 0x000fe20003fa6270 */
[----:B------:R-:W2:Y:S04]  /*5be00*/  LDL.LU R23, [R1+0x800] ;  /* 0x0008000001177983 */ /* 0x000ea80000300800 */
[----:B------:R-:W2:Y:S04]  /*5be10*/  LDL.LU R12, [R1+0x1438] ;  /* 0x00143800010c7983 */ /* 0x000ea80000300800 */
[----:B------:R-:W1:Y:S01]  /*5be20*/  LDS.128 R132, [R21] ;  /* 0x0000000015847984 */ /* 0x000e620000000c00 */
[----:B------:R-:W-:Y:S06]  /*5be30*/  BAR.SYNC.DEFER_BLOCKING 0x0 ;  /* 0x0000000000007b1d */ /* 0x000fec0000010000 */
[----:B------:R-:W2:Y:S04]  /*5be40*/  LDL.LU R13, [R1+0x400] ;  /* 0x00040000010d7983 */ /* 0x000ea80000300800 */
[----:B----4-:R-:W-:Y:S01]  /*5be50*/  STSM.16.M88.4 [R0], R128 ;  /* 0x0000008000007844 */ /* 0x010fe20000000200 */
[----:B------:R-:W-:Y:S06]  /*5be60*/  BAR.SYNC.DEFER_BLOCKING 0x0 ;  /* 0x0000000000007b1d */ /* 0x000fec0000010000 */
[----:B------:R-:W4:Y:S02]  /*5be70*/  LDS.128 R128, [R21] ;  /* 0x0000000015807984 */ /* 0x000f240000000c00 */
        /* <DEDUP_REMOVED lines=9> */
[----:B------:R-:W-:Y:S02]  /*5bf10*/  STSM.16.M88.4 [R0], R156 ;  /* 0x0000009c00007844 */ /* 0x000fe40000000200 */
        /* <DEDUP_REMOVED lines=11> */
[----:B------:R1:W-:Y:S04]  /*5bfd0*/  STSM.16.M88.4 [R0], R164 ;  /* 0x000000a400007844 */ /* 0x0003e80000000200 */
[----:B-1----:R-:W4:Y:S04]  /*5bfe0*/  LDL.LU R164, [R1+0x3f4] ;  /* 0x0003f40001a47983 */ /* 0x002f280000300800 */
[----:B------:R-:W4:Y:S04]  /*5bff0*/  LDL.LU R165, [R1+0x3fc] ;  /* 0x0003fc0001a57983 */ /* 0x000f280000300800 */
[----:B------:R-:W3:Y:S04]  /*5c000*/  LDL.LU R19, [R1] ;  /* 0x0000000001137983 */ /* 0x000ee80000300800 */
[----:B------:R-:W2:Y:S04]  /*5c010*/  LDL.LU R18, [R1+0xc04] ;  /* 0x000c040001127983 */ /* 0x000ea80000300800 */
[----:B------:R-:W2:Y:S01]  /*5c020*/  LDL.LU R15, [R1+0x128c] ;  /* 0x00128c00010f7983 */ /* 0x000ea20000300800 */
[----:B------:R-:W-:-:S02]  /*5c030*/  IMAD.MOV.U32 R166, RZ, RZ, R149 ;  /* 0x000000ffffa67224 */ /* 0x000fc400078e0095 */
[----:B------:R-:W-:Y:S01]  /*5c040*/  IMAD.MOV.U32 R167, RZ, RZ, R151 ;  /* 0x000000ffffa77224 */ /* 0x000fe200078e0097 */
[----:B------:R-:W-:Y:S01]  /*5c050*/  BAR.SYNC.DEFER_BLOCKING 0x0 ;  /* 0x0000000000007b1d */ /* 0x000fe20000010000 */
[----:B------:R-:W-:Y:S01]  /*5c060*/  ISETP.LT.AND P5, PT, R7, UR6, !P5 ;  /* 0x0000000607007c0c */ /* 0x000fe2000efa1270 */
[----:B------:R-:W-:-:S04]  /*5c070*/  IMAD.WIDE R228, R14, 0x4, R2 ;  /* 0x000000040ee47825 */ /* 0x000fc800078e0202 */
[----:B------:R-:W-:Y:S01]  /*5c080*/  ULDC.64 UR6, c[0x0][0x228] ;  /* 0x00008a0000067ab9 */ /* 0x000fe20000000a00 */
[----:B------:R-:W2:Y:S04]  /*5c090*/  LDL.LU R17, [R1+0x804] ;  /* 0x0008040001117983 */ /* 0x000ea80000300800 */
[----:B------:R-:W1:Y:S01]  /*5c0a0*/  LDS.128 R148, [R21] ;  /* 0x0000000015947984 */ /* 0x000e620000000c00 */
[----:B------:R-:W-:Y:S06]  /*5c0b0*/  BAR.SYNC.DEFER_BLOCKING 0x0 ;  /* 0x0000000000007b1d */ /* 0x000fec0000010000 */
[----:B----4-:R4:W-:Y:S02]  /*5c0c0*/  STSM.16.M88.4 [R0], R164 ;  /* 0x000000a400007844 */ /* 0x0109e40000000200 */
[----:B------:R-:W-:Y:S06]  /*5c0d0*/  BAR.SYNC.DEFER_BLOCKING 0x0 ;  /* 0x0000000000007b1d */ /* 0x000fec0000010000 */
[----:B------:R1:W-:Y:S01]  /*5c0e0*/  @P5 STG.E desc[UR4][R228.64], R16 ;  /* 0x00000010e4005986 */ /* 0x0003e2000c101904 */
[----:B------:R-:W-:Y:S01]  /*5c0f0*/  ISETP.GE.AND P5, PT, R7, UR7, PT ;  /* 0x0000000707007c0c */ /* 0x000fe2000bfa6270 */
[----:B----4-:R-:W-:Y:S01]  /*5c100*/  IMAD.WIDE R164, R14, 0x4, R4 ;  /* 0x000000040ea47825 */ /* 0x010fe200078e0204 */
[----:B------:R-:W-:-:S02]  /*5c110*/  ULDC UR7, c[0x0][0x228] ;  /* 0x00008a0000077ab9 */ /* 0x000fc40000000800 */
[----:B------:R-:W-:Y:S01]  /*5c120*/  ISETP.LT.AND P5, PT, R9, UR6, !P5 ;  /* 0x0000000609007c0c */ /* 0x000fe2000efa1270 */
[----:B-1----:R-:W4:Y:S04]  /*5c130*/  LDL.LU R16, [R1+0x404] ;  /* 0x0004040001107983 */ /* 0x002f280000300800 */
[----:B------:R-:W4:Y:S08]  /*5c140*/  LDL.LU R14, [R1+0xf50] ;  /* 0x000f5000010e7983 */ /* 0x000f300000300800 */
[----:B------:R1:W-:Y:S04]  /*5c150*/  @P5 STG.E desc[UR4][R164.64], R23 ;  /* 0x00000017a4005986 */ /* 0x0003e8000c101904 */
[----:B------:R-:W4:Y:S01]  /*5c160*/  LDL.LU R231, [R1+0x4] ;  /* 0x0000040001e77983 */ /* 0x000f220000300800 */
[----:B-1----:R-:W-:-:S05]  /*5c170*/  VIADD R23, R7, 0x1 ;  /* 0x0000000107177836 */ /* 0x002fca0000000000 */
[----:B------:R-:W-:-:S04]  /*5c180*/  ISETP.GE.AND P5, PT, R23, UR9, PT ;  /* 0x0000000917007c0c */ /* 0x000fc8000bfa6270 */
[----:B------:R-:W-:Y:S01]  /*5c190*/  ISETP.LT.AND P6, PT, R8, UR7, !P5 ;  /* 0x0000000708007c0c */ /* 0x000fe2000efc1270 */
[----:B------:R-:W-:Y:S01]  /*5c1a0*/  IMAD.WIDE R164, R12, 0x4, R2 ;  /* 0x000000040ca47825 */ /* 0x000fe200078e0202 */
[----:B------:R-:W-:Y:S01]  /*5c1b0*/  ISETP.LT.AND P5, PT, R9, UR8, !P5 ;  /* 0x0000000809007c0c */ /* 0x000fe2000efa1270 */
[----:B------:R-:W-:Y:S01]  /*5c1c0*/  ULDC UR7, c[0x0][0x22c] ;  /* 0x00008b0000077ab9 */ /* 0x000fe20000000800 */
[----:B------:R-:W-:Y:S01]  /*5c1d0*/  ULDC UR8, c[0x0][0x228] ;  /* 0x00008a0000087ab9 */ /* 0x000fe20000000800 */
[----:B------:R-:W-:-:S08]  /*5c1e0*/  VIADD R23, R7, 0x2 ;  /* 0x0000000207177836 */ /* 0x000fd00000000000 */
[----:B------:R1:W-:Y:S02]  /*5c1f0*/  @P6 STG.E desc[UR4][R164.64], R13 ;  /* 0x0000000da4006986 */ /* 0x0003e4000c101904 */
[----:B-1----:R-:W-:Y:S02]  /*5c200*/  IMAD.WIDE R164, R12, 0x4, R4 ;  /* 0x000000040ca47825 */ /* 0x002fe400078e0204 */
[----:B------:R-:W4:Y:S04]  /*5c210*/  LDL.LU R13, [R1+0xc08] ;  /* 0x000c0800010d7983 */ /* 0x000f280000300800 */
[----:B------:R-:W4:Y:S04]  /*5c220*/  LDL.LU R12, [R1+0xf54] ;  /* 0x000f5400010c7983 */ /* 0x000f280000300800 */
[----:B---3--:R2:W-:Y:S01]  /*5c230*/  @P5 STG.E desc[UR4][R164.64], R19 ;  /* 0x00000013a4005986 */ /* 0x0085e2000c101904 */
[----:B------:R-:W-:Y:S01]  /*5c240*/  ISETP.GE.AND P5, PT, R23, UR7, PT ;  /* 0x0000000717007c0c */ /* 0x000fe2000bfa6270 */
[----:B------:R-:W-:-:S02]  /*5c250*/  ULDC UR7, c[0x0][0x228] ;  /* 0x00008a0000077ab9 */ /* 0x000fc40000000800 */
[----:B------:R-:W3:Y:S01]  /*5c260*/  LDL.LU R230, [R1+0x808] ;  /* 0x0008080001e67983 */ /* 0x000ee20000300800 */
[----:B------:R-:W-:Y:S01]  /*5c270*/  ISETP.LT.AND P6, PT, R8, UR8, !P5 ;  /* 0x0000000808007c0c */ /* 0x000fe2000efc1270 */
[----:B--2---:R-:W-:Y:S02]  /*5c280*/  IMAD.WIDE R164, R15, 0x4, R2 ;  /* 0x000000040fa47825 */ /* 0x004fe400078e0202 */
[----:B------:R-:W2:Y:S01]  /*5c290*/  LDL.LU R20, [R1+0x408] ;  /* 0x0004080001147983 */ /* 0x000ea20000300800 */
[----:B------:R-:W-:-:S09]  /*5c2a0*/  ULDC UR8, c[0x0][0x228] ;  /* 0x00008a0000087ab9 */ /* 0x000fd20000000800 */
[----:B------:R1:W-:Y:S02]  /*5c2b0*/  @P6 STG.E desc[UR4][R164.64], R18 ;  /* 0x00000012a4006986 */ /* 0x0003e4000c101904 */
[----:B-1----:R-:W-:Y:S02]  /*5c2c0*/  IMAD.WIDE R164, R15, 0x4, R4 ;  /* 0x000000040fa47825 */ /* 0x002fe400078e0204 */
[----:B------:R-:W2:Y:S01]  /*5c2d0*/  LDL.LU R15, [R1+0xf58] ;  /* 0x000f5800010f7983 */ /* 0x000ea20000300800 */
[----:B------:R-:W-:Y:S01]  /*5c2e0*/  ISETP.LT.AND P5, PT, R9, UR7, !P5 ;  /* 0x0000000709007c0c */ /* 0x000fe2000efa1270 */
[----:B------:R-:W-:Y:S01]  /*5c2f0*/  VIADD R23, R7, 0x3 ;  /* 0x0000000307177836 */ /* 0x000fe20000000000 */
[----:B------:R-:W-:Y:S01]  /*5c300*/  ULDC UR7, c[0x0][0x22c] ;  /* 0x00008b0000077ab9 */ /* 0x000fe20000000800 */
[----:B------:R-:W2:Y:S04]  /*5c310*/  LDL.LU R19, [R1+0x8] ;  /* 0x0000080001137983 */ /* 0x000ea80000300800 */
[----:B------:R-:W2:Y:S06]  /*5c320*/  LDL.LU R18, [R1+0xf5c] ;  /* 0x000f5c0001127983 */ /* 0x000eac0000300800 */
[----:B------:R4:W-:Y:S01]  /*5c330*/  @P5 STG.E desc[UR4][R164.64], R17 ;  /* 0x00000011a4005986 */ /* 0x0009e2000c101904 */
[----:B------:R-:W-:Y:S01]  /*5c340*/  ISETP.GE.AND P5, PT, R23, UR7, PT ;  /* 0x0000000717007c0c */ /* 0x000fe2000bfa6270 */
[----:B------:R-:W-:-:S03]  /*5c350*/  ULDC UR7, c[0x0][0x228] ;  /* 0x00008a0000077ab9 */ /* 0x000fc60000000800 */
[----:B------:R-:W-:Y:S01]  /*5c360*/  ISETP.LT.AND P6, PT, R8, UR8, !P5 ;  /* 0x0000000808007c0c */ /* 0x000fe2000efc1270 */
[----:B------:R-:W-:Y:S01]  /*5c370*/  VIADD R23, R7, 0x4 ;  /* 0x0000000407177836 */ /* 0x000fe20000000000 */
[----:B------:R-:W-:Y:S01]  /*5c380*/  ISETP.LT.AND P5, PT, R9, UR7, !P5 ;  /* 0x0000000709007c0c */ /* 0x000fe2000efa1270 */
[----:B------:R-:W-:Y:S01]  /*5c390*/  ULDC.64 UR8, c[0x0][0x228] ;  /* 0x00008a0000087ab9 */ /* 0x000fe20000000a00 */
[----:B------:R-:W-:Y:S01]  /*5c3a0*/  ULDC UR7, c[0x0][0x228] ;  /* 0x00008a0000077ab9 */ /* 0x000fe20000000800 */
[----:B----4-:R-:W-:-:S08]  /*5c3b0*/  IMAD.WIDE R164, R14, 0x4, R2 ;  /* 0x000000040ea47825 */ /* 0x010fd000078e0202 */
[----:B------:R1:W-:Y:S02]  /*5c3c0*/  @P6 STG.E desc[UR4][R164.64], R16 ;  /* 0x00000010a4006986 */ /* 0x0003e4000c101904 */
[----:B-1----:R-:W-:Y:S02]  /*5c3d0*/  IMAD.WIDE R164, R14, 0x4, R4 ;  /* 0x000000040ea47825 */ /* 0x002fe400078e0204 */
[----:B------:R-:W4:Y:S04]  /*5c3e0*/  LDL.LU R16, [R1+0xc0c] ;  /* 0x000c0c0001107983 */ /* 0x000f280000300800 */
[----:B------:R1:W-:Y:S01]  /*5c3f0*/  @P5 STG.E desc[UR4][R164.64], R231 ;  /* 0x000000e7a4005986 */ /* 0x0003e2000c101904 */
[----:B------:R-:W-:-:S03]  /*5c400*/  ISETP.GE.AND P5, PT, R23, UR9, PT ;  /* 0x0000000917007c0c */ /* 0x000fc6000bfa6270 */
[----:B------:R-:W4:Y:S01]  /*5c410*/  LDL.LU R17, [R1+0x80c] ;  /* 0x00080c0001117983 */ /* 0x000f220000300800 */
[----:B------:R-:W-:Y:S01]  /*5c420*/  ISETP.LT.AND P6, PT, R8, UR7, !P5 ;  /* 0x0000000708007c0c */ /* 0x000fe2000efc1270 */
[----:B------:R-:W-:Y:S01]  /*5c430*/  VIADD R23, R7, 0x5 ;  /* 0x0000000507177836 */ /* 0x000fe20000000000 */
[----:B------:R-:W-:Y:S01]  /*5c440*/  ISETP.LT.AND P5, PT, R9, UR8, !P5 ;  /* 0x0000000809007c0c */ /* 0x000fe2000efa1270 */
[----:B------:R-:W4:Y:S01]  /*5c450*/  LDL.LU R14, [R1+0xf60] ;  /* 0x000f6000010e7983 */ /* 0x000f220000300800 */
[----:B------:R-:W-:Y:S01]  /*5c460*/  ULDC.64 UR8, c[0x0][0x228] ;  /* 0x00008a0000087ab9 */ /* 0x000fe20000000a00 */
[----:B------:R-:W-:Y:S01]  /*5c470*/  ULDC UR7, c[0x0][0x228] ;  /* 0x00008a0000077ab9 */ /* 0x000fe20000000800 */
[----:B-1----:R-:W-:-:S07]  /*5c480*/  IMAD.WIDE R164, R12, 0x4, R2 ;  /* 0x000000040ca47825 */ /* 0x002fce00078e0202 */
[----:B------:R1:W-:Y:S02]  /*5c490*/  @P6 STG.E desc[UR4][R164.64], R13 ;  /* 0x0000000da4006986 */ /* 0x0003e4000c101904 */
[----:B-1----:R-:W-:Y:S02]  /*5c4a0*/  IMAD.WIDE R164, R12, 0x4, R4 ;  /* 0x000000040ca47825 */ /* 0x002fe400078e0204 */
[----:B------:R-:W4:Y:S04]  /*5c4b0*/  LDL.LU R13, [R1+0x40c] ;  /* 0x00040c00010d7983 */ /* 0x000f280000300800 */
[----:B---3--:R2:W-:Y:S01]  /*5c4c0*/  @P5 STG.E desc[UR4][R164.64], R230 ;  /* 0x000000e6a4005986 */ /* 0x0085e2000c101904 */
[----:B------:R-:W-:-:S03]  /*5c4d0*/  ISETP.GE.AND P5, PT, R23, UR9, PT ;  /* 0x0000000917007c0c */ /* 0x000fc6000bfa6270 */
        /* <DEDUP_REMOVED lines=10> */
[----:B------:R-:W-:-:S11]  /*5c580*/  ULDC UR8, c[0x0][0x228] ;  /* 0x00008a0000087ab9 */ /* 0x000fd60000000800 */
[----:B------:R1:W-:Y:S01]  /*5c590*/  @P5 STG.E desc[UR4][R164.64], R19 ;  /* 0x00000013a4005986 */ /* 0x0003e2000c101904 */
[----:B------:R-:W-:Y:S01]  /*5c5a0*/  ISETP.GE.AND P5, PT, R23, UR7, PT ;  /* 0x0000000717007c0c */ /* 0x000fe2000bfa6270 */
[----:B------:R-:W-:-:S03]  /*5c5b0*/  ULDC UR7, c[0x0][0x228] ;  /* 0x00008a0000077ab9 */ /* 0x000fc60000000800 */
[----:B------:R-:W-:Y:S01]  /*5c5c0*/  ISETP.LT.AND P6, PT, R8, UR8, !P5 ;  /* 0x0000000808007c0c */ /* 0x000fe2000efc1270 */
[----:B-1----:R-:W2:Y:S01]  /*5c5d0*/  LDL.LU R19, [R1+0x810] ;  /* 0x0008100001137983 */ /* 0x002ea20000300800 */
[----:B------:R-:W-:Y:S01]  /*5c5e0*/  ISETP.LT.AND P5, PT, R9, UR7, !P5 ;  /* 0x0000000709007c0c */ /* 0x000fe2000efa1270 */
[----:B------:R-:W-:Y:S01]  /*5c5f0*/  IMAD.WIDE R164, R18, 0x4, R2 ;  /* 0x0000000412a47825 */ /* 0x000fe200078e0202 */
[----:B------:R-:W-:Y:S01]  /*5c600*/  ULDC UR7, c[0x0][0x22c] ;  /* 0x00008b0000077ab9 */ /* 0x000fe20000000800 */
[----:B------:R-:W-:Y:S02]  /*5c610*/  ULDC UR8, c[0x0][0x228] ;  /* 0x00008a0000087ab9 */ /* 0x000fe40000000800 */
[----:B------:R-:W-:-:S06]  /*5c620*/  VIADD R23, R7, 0x7 ;  /* 0x0000000707177836 */ /* 0x000fcc0000000000 */
[----:B----4-:R1:W-:Y:S02]  /*5c630*/  @P6 STG.E desc[UR4][R164.64], R16 ;  /* 0x00000010a4006986 */ /* 0x0103e4000c101904 */
[----:B-1----:R-:W-:Y:S02]  /*5c640*/  IMAD.WIDE R164, R18, 0x4, R4 ;  /* 0x0000000412a47825 */ /* 0x002fe400078e0204 */
[----:B------:R-:W4:Y:S04]  /*5c650*/  LDL.LU R16, [R1+0xf68] ;  /* 0x000f680001107983 */ /* 0x000f280000300800 */
[----:B------:R1:W-:Y:S01]  /*5c660*/  @P5 STG.E desc[UR4][R164.64], R17 ;  /* 0x00000011a4005986 */ /* 0x0003e2000c101904 */
[----:B------:R-:W-:Y:S01]  /*5c670*/  ISETP.GE.AND P5, PT, R23, UR7, PT ;  /* 0x0000000717007c0c */ /* 0x000fe2000bfa6270 */
[----:B------:R-:W-:-:S03]  /*5c680*/  ULDC UR7, c[0x0][0x228] ;  /* 0x00008a0000077ab9 */ /* 0x000fc60000000800 */
[----:B------:R-:W-:Y:S01]  /*5c690*/  ISETP.LT.AND P6, PT, R8, UR8, !P5 ;  /* 0x0000000808007c0c */ /* 0x000fe2000efc1270 */
[----:B-1----:R-:W4:Y:S01]  /*5c6a0*/  LDL.LU R17, [R1+0x410] ;  /* 0x0004100001117983 */ /* 0x002f220000300800 */
[----:B------:R-:W-:Y:S01]  /*5c6b0*/  IMAD.WIDE R164, R14, 0x4, R2 ;  /* 0x000000040ea47825 */ /* 0x000fe200078e0202 */
[----:B------:R-:W-:Y:S02]  /*5c6c0*/  ULDC.64 UR8, c[0x0][0x228] ;  /* 0x00008a0000087ab9 */ /* 0x000fe40000000a00 */
[----:B------:R-:W4:Y:S01]  /*5c6d0*/  LDL.LU R20, [R1+0x10] ;  /* 0x0000100001147983 */ /* 0x000f220000300800 */
[----:B------:R-:W-:Y:S01]  /*5c6e0*/  ISETP.LT.AND P5, PT, R9, UR7, !P5 ;  /* 0x0000000709007c0c */ /* 0x000fe2000efa1270 */
[----:B------:R-:W-:Y:S01]  /*5c6f0*/  VIADD R23, R7, 0x8 ;  /* 0x0000000807177836 */ /* 0x000fe20000000000 */
[----:B------:R-:W-:-:S05]  /*5c700*/  ULDC UR7, c[0x0][0x228] ;  /* 0x00008a0000077ab9 */ /* 0x000fca0000000800 */
[----:B------:R1:W-:Y:S04]  /*5c710*/  @P6 STG.E desc[UR4][R164.64], R13 ;  /* 0x0000000da4006986 */ /* 0x0003e8000c101904 */
[----:B-1----:R-:W4:Y:S01]  /*5c720*/  LDL.LU R13, [R1+0xf6c] ;  /* 0x000f6c00010d7983 */ /* 0x002f220000300800 */
[----:B------:R-:W-:-:S03]  /*5c730*/  IMAD.WIDE R164, R14, 0x4, R4 ;  /* 0x000000040ea47825 */ /* 0x000fc600078e0204 */
        /* <DEDUP_REMOVED lines=13> */
[----:B------:R-:W-:-:S11]  /*5c810*/  ULDC.64 UR8, c[0x0][0x228] ;  /* 0x00008a0000087ab9 */ /* 0x000fd60000000a00 */
[----:B------:R1:W-:Y:S01]  /*5c820*/  @P5 STG.E desc[UR4][R164.64], R19 ;  /* 0x00000013a4005986 */ /* 0x0003e2000c101904 */
[----:B------:R-:W-:-:S04]  /*5c830*/  ISETP.GE.AND P5, PT, R23, UR9, PT ;  /* 0x0000000917007c0c */ /* 0x000fc8000bfa6270 */
[----:B------:R-:W-:Y:S01]  /*5c840*/  ISETP.LT.AND P6, PT, R8, UR7, !P5 ;  /* 0x0000000708007c0c */ /* 0x000fe2000efc1270 */
[----:B-1----:R-:W2:Y:S01]  /*5c850*/  LDL.LU R19, [R1+0x14] ;  /* 0x0000140001137983 */ /* 0x002ea20000300800 */
[----:B------:R-:W-:Y:S01]  /*5c860*/  ISETP.LT.AND P5, PT, R9, UR8, !P5 ;  /* 0x0000000809007c0c */ /* 0x000fe2000efa1270 */
[----:B------:R-:W-:Y:S01]  /*5c870*/  VIADD R23, R7, 0xa ;  /* 0x0000000a07177836 */ /* 0x000fe20000000000 */
[----:B------:R-:W-:Y:S01]  /*5c880*/  ULDC UR7, c[0x0][0x22c] ;  /* 0x00008b0000077ab9 */ /* 0x000fe20000000800 */
[----:B------:R-:W-:Y:S01]  /*5c890*/  ULDC UR8, c[0x0][0x228] ;  /* 0x00008a0000087ab9 */ /* 0x000fe20000000800 */
[----:B----4-:R-:W-:-:S07]  /*5c8a0*/  IMAD.WIDE R164, R16, 0x4, R2 ;  /* 0x0000000410a47825 */ /* 0x010fce00078e0202 */
[----:B------:R1:W-:Y:S02]  /*5c8b0*/  @P6 STG.E desc[UR4][R164.64], R17 ;  /* 0x00000011a4006986 */ /* 0x0003e4000c101904 */
[----:B-1----:R-:W-:Y:S02]  /*5c8c0*/  IMAD.WIDE R164, R16, 0x4, R4 ;  /* 0x0000000410a47825 */ /* 0x002fe400078e0204 */
[----:B------:R-:W4:Y:S04]  /*5c8d0*/  LDL.LU R17, [R1+0xc18] ;  /* 0x000c180001117983 */ /* 0x000f280000300800 */
[----:B------:R-:W4:Y:S04]  /*5c8e0*/  LDL.LU R16, [R1+0xf74] ;  /* 0x000f740001107983 */ /* 0x000f280000300800 */
[----:B------:R1:W-:Y:S01]  /*5c8f0*/  @P5 STG.E desc[UR4][R164.64], R20 ;  /* 0x00000014a4005986 */ /* 0x0003e2000c101904 */
[----:B------:R-:W-:Y:S01]  /*5c900*/  ISETP.GE.AND P5, PT, R23, UR7, PT ;  /* 0x0000000717007c0c */ /* 0x000fe2000bfa6270 */
[----:B------:R-:W-:-:S02]  /*5c910*/  ULDC UR7, c[0x0][0x228] ;  /* 0x00008a0000077ab9 */ /* 0x000fc40000000800 */
[----:B------:R-:W4:Y:S01]  /*5c920*/  LDL.LU R230, [R1+0x818] ;  /* 0x0008180001e67983 */ /* 0x000f220000300800 */
[----:B------:R-:W-:Y:S01]  /*5c930*/  ISETP.LT.AND P6, PT, R8, UR8, !P5 ;  /* 0x0000000808007c0c */ /* 0x000fe2000efc1270 */
[----:B------:R-:W-:Y:S01]  /*5c940*/  VIADD R23, R7, 0xb ;  /* 0x0000000b07177836 */ /* 0x000fe20000000000 */
[----:B------:R-:W-:Y:S01]  /*5c950*/  ISETP.LT.AND P5, PT, R9, UR7, !P5 ;  /* 0x0000000709007c0c */ /* 0x000fe2000efa1270 */
[----:B------:R-:W-:Y:S01]  /*5c960*/  ULDC UR7, c[0x0][0x22c] ;  /* 0x00008b0000077ab9 */ /* 0x000fe20000000800 */
[----:B------:R-:W-:Y:S01]  /*5c970*/  ULDC UR8, c[0x0][0x228] ;  /* 0x00008a0000087ab9 */ /* 0x000fe20000000800 */
[----:B-1----:R-:W-:-:S08]  /*5c980*/  IMAD.WIDE R164, R13, 0x4, R2 ;  /* 0x000000040da47825 */ /* 0x002fd000078e0202 */
        /* <DEDUP_REMOVED lines=14> */
[----:B------:R-:W2:Y:S04]  /*5ca70*/  LDL.LU R12, [R1+0xf7c] ;  /* 0x000f7c00010c7983 */ /* 0x000ea80000300800 */
        /* <DEDUP_REMOVED lines=8> */
[----:B------:R-:W-:Y:S01]  /*5cb00*/  VIADD R23, R7, 0xd ;  /* 0x0000000d07177836 */ /* 0x000fe20000000000 */
[----:B------:R-:W-:Y:S01]  /*5cb10*/  ISETP.LT.AND P5, PT, R9, UR7, !P5 ;  /* 0x0000000709007c0c */ /* 0x000fe2000efa1270 */
[----:B------:R-:W-:Y:S01]  /*5cb20*/  ULDC UR7, c[0x0][0x22c] ;  /* 0x00008b0000077ab9 */ /* 0x000fe20000000800 */
[----:B------:R-:W-:Y:S01]  /*5cb30*/  ULDC UR8, c[0x0][0x228] ;  /* 0x00008a0000087ab9 */ /* 0x000fe20000000800 */
[----:B-1----:R-:W2:Y:S01]  /*5cb40*/  LDL.LU R19, [R1+0x41c] ;  /* 0x00041c0001137983 */ /* 0x002ea20000300800 */
[----:B----4-:R-:W-:-:S07]  /*5cb50*/  IMAD.WIDE R164, R16, 0x4, R2 ;  /* 0x0000000410a47825 */ /* 0x010fce00078e0202 */
[----:B------:R1:W-:Y:S02]  /*5cb60*/  @P6 STG.E desc[UR4][R164.64], R17 ;  /* 0x00000011a4006986 */ /* 0x0003e4000c101904 */
[----:B-1----:R-:W-:Y:S02]  /*5cb70*/  IMAD.WIDE R164, R16, 0x4, R4 ;  /* 0x0000000410a47825 */ /* 0x002fe400078e0204 */
        /* <DEDUP_REMOVED lines=17> */
[----:B------:R-:W-:-:S03]  /*5cc90*/  ULDC UR7, c[0x0][0x228] ;  /* 0x00008a0000077ab9 */ /* 0x000fc60000000800 */
[----:B------:R-:W-:Y:S01]  /*5cca0*/  ISETP.LT.AND P6, PT, R8, UR8, !P5 ;  /* 0x0000000808007c0c */ /* 0x000fe2000efc1270 */
[----:B--2---:R-:W-:Y:S01]  /*5ccb0*/  IMAD.WIDE R164, R12, 0x4, R2 ;  /* 0x000000040ca47825 */ /* 0x004fe200078e0202 */
[----:B------:R-:W-:Y:S01]  /*5ccc0*/  ISETP.LT.AND P5, PT, R9, UR7, !P5 ;  /* 0x0000000709007c0c */ /* 0x000fe2000efa1270 */
[----:B------:R-:W-:Y:S01]  /*5ccd0*/  ULDC UR7, c[0x0][0x22c] ;  /* 0x00008b0000077ab9 */ /* 0x000fe20000000800 */
[----:B------:R-:W-:-:S09]  /*5cce0*/  ULDC UR8, c[0x0][0x228] ;  /* 0x00008a0000087ab9 */ /* 0x000fd20000000800 */
[----:B------:R1:W-:Y:S04]  /*5ccf0*/  @P6 STG.E desc[UR4][R164.64], R18 ;  /* 0x00000012a4006986 */ /* 0x0003e8000c101904 */
[----:B-1----:R-:W2:Y:S01]  /*5cd00*/  LDL.LU R18, [R1+0xc20] ;  /* 0x000c200001127983 */ /* 0x002ea20000300800 */
[----:B------:R-:W-:-:S03]  /*5cd10*/  IMAD.WIDE R164, R12, 0x4, R4 ;  /* 0x000000040ca47825 */ /* 0x000fc600078e0204 */
[----:B------:R-:W3:Y:S04]  /*5cd20*/  LDL.LU R12, [R1+0xf88] ;  /* 0x000f8800010c7983 */ /* 0x000ee80000300800 */
[----:B------:R1:W-:Y:S04]  /*5cd30*/  @P5 STG.E desc[UR4][R164.64], R15 ;  /* 0x0000000fa4005986 */ /* 0x0003e8000c101904 */
[----:B-1----:R-:W3:Y:S01]  /*5cd40*/  LDL.LU R15, [R1+0x820] ;  /* 0x00082000010f7983 */ /* 0x002ee20000300800 */
[----:B------:R-:W-:-:S03]  /*5cd50*/  VIADD R23, R7, 0xf ;  /* 0x0000000f07177836 */ /* 0x000fc60000000000 */
[----:B------:R-:W3:Y:S02]  /*5cd60*/  LDL.LU R20, [R1+0x420] ;  /* 0x0004200001147983 */ /* 0x000ee40000300800 */
[----:B------:R-:W-:Y:S01]  /*5cd70*/  ISETP.GE.AND P5, PT, R23, UR7, PT ;  /* 0x0000000717007c0c */ /* 0x000fe2000bfa6270 */
[----:B------:R-:W-:-:S03]  /*5cd80*/  ULDC UR7, c[0x0][0x228] ;  /* 0x00008a0000077ab9 */ /* 0x000fc60000000800 */
[----:B------:R-:W-:Y:S01]  /*5cd90*/  ISETP.LT.AND P6, PT, R8, UR8, !P5 ;  /* 0x0000000808007c0c */ /* 0x000fe2000efc1270 */
[----:B------:R-:W-:Y:S01]  /*5cda0*/  VIADD R23, R7, 0x10 ;  /* 0x0000001007177836 */ /* 0x000fe20000000000 */
[----:B------:R-:W-:Y:S01]  /*5cdb0*/  ISETP.LT.AND P5, PT, R9, UR7, !P5 ;  /* 0x0000000709007c0c */ /* 0x000fe2000efa1270 */
[----:B------:R-:W-:Y:S01]  /*5cdc0*/  ULDC UR7, c[0x0][0x22c] ;  /* 0x00008b0000077ab9 */ /* 0x000fe20000000800 */
[----:B------:R-:W-:Y:S01]  /*5cdd0*/  ULDC UR8, c[0x0][0x228] ;  /* 0x00008a0000087ab9 */ /* 0x000fe20000000800 */
[----:B----4-:R-:W-:-:S08]  /*5cde0*/  IMAD.WIDE R164, R16, 0x4, R2 ;  /* 0x0000000410a47825 */ /* 0x010fd000078e0202 */
[----:B------:R1:W-:Y:S02]  /*5cdf0*/  @P6 STG.E desc[UR4][R164.64], R19 ;  /* 0x00000013a4006986 */ /* 0x0003e4000c101904 */
[----:B-1----:R-:W-:Y:S02]  /*5ce00*/  IMAD.WIDE R164, R16, 0x4, R4 ;  /* 0x0000000410a47825 */ /* 0x002fe400078e0204 */
[----:B------:R-:W4:Y:S04]  /*5ce10*/  LDL.LU R16, [R1+0xf8c] ;  /* 0x000f8c0001107983 */ /* 0x000f280000300800 */
[----:B------:R1:W-:Y:S01]  /*5ce20*/  @P5 STG.E desc[UR4][R164.64], R17 ;  /* 0x00000011a4005986 */ /* 0x0003e2000c101904 */
[----:B------:R-:W-:Y:S01]  /*5ce30*/  ISETP.GE.AND P5, PT, R23, UR7, PT ;  /* 0x0000000717007c0c */ /* 0x000fe2000bfa6270 */
[----:B------:R-:W-:-:S03]  /*5ce40*/  ULDC UR7, c[0x0][0x228] ;  /* 0x00008a0000077ab9 */ /* 0x000fc60000000800 */
[----:B------:R-:W-:Y:S01]  /*5ce50*/  ISETP.LT.AND P6, PT, R8, UR8, !P5 ;  /* 0x0000000808007c0c */ /* 0x000fe2000efc1270 */
[----:B------:R-:W-:Y:S01]  /*5ce60*/  ULDC UR8, c[0x0][0x228] ;  /* 0x00008a0000087ab9 */ /* 0x000fe20000000800 */
[----:B-1----:R-:W4:Y:S04]  /*5ce70*/  LDL.LU R17, [R1+0xe04] ;  /* 0x000e040001117983 */ /* 0x002f280000300800 */
[----:B------:R-:W4:Y:S01]  /*5ce80*/  LDL.LU R19, [R1+0xc24] ;  /* 0x000c240001137983 */ /* 0x000f220000300800 */
[----:B------:R-:W-:-:S06]  /*5ce90*/  IMAD.WIDE R164, R13, 0x4, R2 ;  /* 0x000000040da47825 */ /* 0x000fcc00078e0202 */
[----:B------:R1:W-:Y:S01]  /*5cea0*/  @P6 STG.E desc[UR4][R164.64], R14 ;  /* 0x0000000ea4006986 */ /* 0x0003e2000c101904 */
[----:B------:R-:W-:Y:S01]  /*5ceb0*/  ISETP.LT.AND P5, PT, R9, UR7, !P5 ;  /* 0x0000000709007c0c */ /* 0x000fe2000efa1270 */
[----:B------:R-:W-:Y:S01]  /*5cec0*/  ULDC UR7, c[0x0][0x22c] ;  /* 0x00008b0000077ab9 */ /* 0x000fe20000000800 */
[----:B-1----:R-:W-:Y:S01]  /*5ced0*/  IMAD.WIDE R164, R13, 0x4, R4 ;  /* 0x000000040da47825 */ /* 0x002fe200078e0204 */
[----:B------:R-:W4:Y:S04]  /*5cee0*/  LDL.LU R14, [R1+0x824] ;  /* 0x00082400010e7983 */ /* 0x000f280000300800 */
[----:B------:R-:W4:Y:S01]  /*5cef0*/  LDL.LU R13, [R1+0xf90] ;  /* 0x000f9000010d7983 */ /* 0x000f220000300800 */
[----:B------:R-:W-:-:S05]  /*5cf00*/  IADD3 R23, R7, 0x11, RZ ;  /* 0x0000001107177810 */ /* 0x000fca0007ffe0ff */
[----:B--2---:R1:W-:Y:S01]  /*5cf10*/  @P5 STG.E desc[UR4][R164.64], R18 ;  /* 0x00000012a4005986 */ /* 0x0043e2000c101904 */
[----:B------:R-:W-:Y:S01]  /*5cf20*/  ISETP.GE.AND P5, PT, R23, UR7, PT ;  /* 0x0000000717007c0c */ /* 0x000fe2000bfa6270 */
[----:B------:R-:W-:-:S03]  /*5cf30*/  ULDC UR7, c[0x0][0x228] ;  /* 0x00008a0000077ab9 */ /* 0x000fc60000000800 */
[----:B------:R-:W-:Y:S01]  /*5cf40*/  ISETP.LT.AND P6, PT, R8, UR8, !P5 ;  /* 0x0000000808007c0c */ /* 0x000fe2000efc1270 */
[----:B-1----:R-:W2:Y:S01]  /*5cf50*/  LDL.LU R18, [R1+0x424] ;  /* 0x0004240001127983 */ /* 0x002ea20000300800 */
[----:B---3--:R-:W-:Y:S01]  /*5cf60*/  IMAD.WIDE R164, R12, 0x4, R2 ;  /* 0x000000040ca47825 */ /* 0x008fe200078e0202 */
[----:B------:R-:W-:-:S10]  /*5cf70*/  ULDC UR8, c[0x0][0x228] ;  /* 0x00008a0000087ab9 */ /* 0x000fd40000000800 */
[----:B------:R1:W-:Y:S02]  /*5cf80*/  @P6 STG.E desc[UR4][R164.64], R15 ;  /* 0x0000000fa4006986 */ /* 0x0003e4000c101904 */
[----:B-1----:R-:W-:Y:S02]  /*5cf90*/  IMAD.WIDE R164, R12, 0x4, R4 ;  /* 0x000000040ca47825 */ /* 0x002fe400078e0204 */
[----:B------:R-:W3:Y:S04]  /*5cfa0*/  LDL.LU R15, [R1+0xe08] ;  /* 0x000e0800010f7983 */ /* 0x000ee80000300800 */
[----:B------:R-:W3:Y:S01]  /*5cfb0*/  LDL.LU R12, [R1+0xf94] ;  /* 0x000f9400010c7983 */ /* 0x000ee20000300800 */
[----:B------:R-:W-:Y:S01]  /*5cfc0*/  ISETP.LT.AND P5, PT, R9, UR7, !P5 ;  /* 0x0000000709007c0c */ /* 0x000fe2000efa1270 */
[----:B------:R-:W-:Y:S01]  /*5cfd0*/  VIADD R23, R7, 0x12 ;  /* 0x0000001207177836 */ /* 0x000fe20000000000 */
[----:B------:R-:W-:Y:S01]  /*5cfe0*/  ULDC UR7, c[0x0][0x22c] ;  /* 0x00008b0000077ab9 */ /* 0x000fe20000000800 */
[----:B------:R-:W3:Y:S10]  /*5cff0*/  LDL.LU R230, [R1+0xc28] ;  /* 0x000c280001e67983 */ /* 0x000ef40000300800 */
        /* <DEDUP_REMOVED lines=18> */
[----:B-1----:R-:W-:Y:S02]  /*5d120*/  IMAD.WIDE R164, R13, 0x4, R2 ;  /* 0x000000040da47825 */ /* 0x002fe400078e0202 */
[----:B------:R-:W4:Y:S01]  /*5d130*/  LDL.LU R19, [R1+0xe0c] ;  /* 0x000e0c0001137983 */ /* 0x000f220000300800 */
[----:B------:R-:W-:-:S09]  /*5d140*/  ULDC UR8, c[0x0][0x228] ;  /* 0x00008a0000087ab9 */ /* 0x000fd20000000800 */
[----:B------:R1:W-:Y:S01]  /*5d150*/  @P6 STG.E desc[UR4][R164.64], R14 ;  /* 0x0000000ea4006986 */ /* 0x0003e2000c101904 */
[----:B------:R-:W-:Y:S01]  /*5d160*/  ISETP.LT.AND P5, PT, R9, UR7, !P5 ;  /* 0x0000000709007c0c */ /* 0x000fe2000efa1270 */
[----:B------:R-:W-:Y:S01]  /*5d170*/  VIADD R23, R7, 0x14 ;  /* 0x0000001407177836 */ /* 0x000fe20000000000 */
[----:B------:R-:W-:Y:S01]  /*5d180*/  ULDC UR7, c[0x0][0x22c] ;  /* 0x00008b0000077ab9 */ /* 0x000fe20000000800 */
[----:B-1----:R-:W-:Y:S02]  /*5d190*/  IMAD.WIDE R164, R13, 0x4, R4 ;  /* 0x000000040da47825 */ /* 0x002fe400078e0204 */
[----:B------:R-:W4:Y:S08]  /*5d1a0*/  LDL.LU R13, [R1+0xf9c] ;  /* 0x000f9c00010d7983 */ /* 0x000f300000300800 */
[----:B--2---:R3:W-:Y:S01]  /*5d1b0*/  @P5 STG.E desc[UR4][R164.64], R18 ;  /* 0x00000012a4005986 */ /* 0x0047e2000c101904 */
[----:B------:R-:W-:Y:S01]  /*5d1c0*/  ISETP.GE.AND P5, PT, R23, UR7, PT ;  /* 0x0000000717007c0c */ /* 0x000fe2000bfa6270 */
[----:B------:R-:W-:-:S02]  /*5d1d0*/  ULDC UR7, c[0x0][0x228] ;  /* 0x00008a0000077ab9 */ /* 0x000fc40000000800 */
[----:B------:R-:W2:Y:S01]  /*5d1e0*/  LDL.LU R14, [R1+0xc2c] ;  /* 0x000c2c00010e7983 */ /* 0x000ea20000300800 */
[----:B------:R-:W-:Y:S01]  /*5d1f0*/  ISETP.LT.AND P6, PT, R8, UR8, !P5 ;  /* 0x0000000808007c0c */ /* 0x000fe2000efc1270 */
[----:B---3--:R-:W-:Y:S02]  /*5d200*/  IMAD.WIDE R164, R12, 0x4, R2 ;  /* 0x000000040ca47825 */ /* 0x008fe400078e0202 */
[----:B------:R-:W3:Y:S01]  /*5d210*/  LDL.LU R18, [R1+0x82c] ;  /* 0x00082c0001127983 */ /* 0x000ee20000300800 */
[----:B------:R-:W-:-:S09]  /*5d220*/  ULDC UR8, c[0x0][0x228] ;  /* 0x00008a0000087ab9 */ /* 0x000fd20000000800 */
[----:B------:R1:W-:Y:S02]  /*5d230*/  @P6 STG.E desc[UR4][R164.64], R15 ;  /* 0x0000000fa4006986 */ /* 0x0003e4000c101904 */
[----:B-1----:R-:W-:Y:S02]  /*5d240*/  IMAD.WIDE R164, R12, 0x4, R4 ;  /* 0x000000040ca47825 */ /* 0x002fe400078e0204 */
[----:B------:R-:W3:Y:S04]  /*5d250*/  LDL.LU R12, [R1+0xfa0] ;  /* 0x000fa000010c7983 */ /* 0x000ee80000300800 */
[----:B------:R-:W3:Y:S01]  /*5d260*/  LDL.LU R15, [R1+0x42c] ;  /* 0x00042c00010f7983 */ /* 0x000ee20000300800 */
        /* <DEDUP_REMOVED lines=18> */
[----:B------:R-:W-:-:S03]  /*5d390*/  ULDC UR7, c[0x0][0x228] ;  /* 0x00008a0000077ab9 */ /* 0x000fc60000000800 */
[----:B------:R-:W-:Y:S01]  /*5d3a0*/  ISETP.LT.AND P6, PT, R8, UR8, !P5 ;  /* 0x0000000808007c0c */ /* 0x000fe2000efc1270 */
[----:B-1----:R-:W-:Y:S01]  /*5d3b0*/  IMAD.WIDE R164, R13, 0x4, R2 ;  /* 0x000000040da47825 */ /* 0x002fe200078e0202 */
[----:B------:R-:W-:Y:S01]  /*5d3c0*/  ISETP.LT.AND P5, PT, R9, UR7, !P5 ;  /* 0x0000000709007c0c */ /* 0x000fe2000efa1270 */
[----:B------:R-:W-:Y:S01]  /*5d3d0*/  ULDC UR7, c[0x0][0x22c] ;  /* 0x00008b0000077ab9 */ /* 0x000fe20000000800 */
[----:B------:R-:W-:-:S09]  /*5d3e0*/  ULDC UR8, c[0x0][0x228] ;  /* 0x00008a0000087ab9 */ /* 0x000fd20000000800 */
[----:B------:R1:W-:Y:S04]  /*5d3f0*/  @P6 STG.E desc[UR4][R164.64], R19 ;  /* 0x00000013a4006986 */ /* 0x0003e8000c101904 */
[----:B-1----:R-:W4:Y:S01]  /*5d400*/  LDL.LU R19, [R1+0x830] ;  /* 0x0008300001137983 */ /* 0x002f220000300800 */
[----:B------:R-:W-:-:S03]  /*5d410*/  IMAD.WIDE R164, R13, 0x4, R4 ;  /* 0x000000040da47825 */ /* 0x000fc600078e0204 */
[----:B------:R-:W4:Y:S01]  /*5d420*/  LDL.LU R13, [R1+0xfa8] ;  /* 0x000fa800010d7983 */ /* 0x000f220000300800 */
[----:B------:R-:W-:-:S03]  /*5d430*/  VIADD R23, R7, 0x17 ;  /* 0x0000001707177836 */ /* 0x000fc60000000000 */
[----:B--2---:R1:W-:Y:S02]  /*5d440*/  @P5 STG.E desc[UR4][R164.64], R14 ;  /* 0x0000000ea4005986 */ /* 0x0043e4000c101904 */
[----:B------:R-:W-:Y:S01]  /*5d450*/  ISETP.GE.AND P5, PT, R23, UR7, PT ;  /* 0x0000000717007c0c */ /* 0x000fe2000bfa6270 */
[----:B------:R-:W-:-:S03]  /*5d460*/  ULDC UR7, c[0x0][0x228] ;  /* 0x00008a0000077ab9 */ /* 0x000fc60000000800 */
[----:B------:R-:W-:Y:S01]  /*5d470*/  ISETP.LT.AND P6, PT, R8, UR8, !P5 ;  /* 0x0000000808007c0c */ /* 0x000fe2000efc1270 */
[----:B-1----:R-:W2:Y:S01]  /*5d480*/  LDL.LU R14, [R1+0x430] ;  /* 0x00043000010e7983 */ /* 0x002ea20000300800 */
[----:B---3--:R-:W-:-:S03]  /*5d490*/  IMAD.WIDE R164, R12, 0x4, R2 ;  /* 0x000000040ca47825 */ /* 0x008fc600078e0202 */
[----:B------:R-:W3:Y:S01]  /*5d4a0*/  LDL.LU R20, [R1+0x30] ;  /* 0x0000300001147983 */ /* 0x000ee20000300800 */
[----:B------:R-:W-:Y:S01]  /*5d4b0*/  ISETP.LT.AND P5, PT, R9, UR7, !P5 ;  /* 0x0000000709007c0c */ /* 0x000fe2000efa1270 */
[----:B------:R-:W-:Y:S01]  /*5d4c0*/  ULDC UR7, c[0x0][0x22c] ;  /* 0x00008b0000077ab9 */ /* 0x000fe20000000800 */
[----:B------:R-:W-:-:S05]  /*5d4d0*/  VIADD R23, R7, 0x18 ;  /* 0x0000001807177836 */ /* 0x000fca0000000000 */
[----:B------:R1:W-:Y:S01]  /*5d4e0*/  @P6 STG.E desc[UR4][R164.64], R18 ;  /* 0x00000012a4006986 */ /* 0x0003e2000c101904 */
[----:B------:R-:W-:Y:S01]  /*5d4f0*/  ULDC UR8, c[0x0][0x228] ;  /* 0x00008a0000087ab9 */ /* 0x000fe20000000800 */
[----:B-1----:R-:W-:Y:S02]  /*5d500*/  IMAD.WIDE R164, R12, 0x4, R4 ;  /* 0x000000040ca47825 */ /* 0x002fe400078e0204 */
[----:B------:R-:W3:Y:S04]  /*5d510*/  LDL.LU R12, [R1+0xfac] ;  /* 0x000fac00010c7983 */ /* 0x000ee80000300800 */
[----:B------:R1:W-:Y:S04]  /*5d520*/  @P5 STG.E desc[UR4][R164.64], R15 ;  /* 0x0000000fa4005986 */ /* 0x0003e8000c101904 */
[----:B-1----:R-:W3:Y:S01]  /*5d530*/  LDL.LU R15, [R1+0xc34] ;  /* 0x000c3400010f7983 */ /* 0x002ee20000300800 */
[----:B------:R-:W-:Y:S01]  /*5d540*/  ISETP.GE.AND P5, PT, R23, UR7, PT ;  /* 0x0000000717007c0c */ /* 0x000fe2000bfa6270 */
[----:B------:R-:W-:-:S02]  /*5d550*/  ULDC UR7, c[0x0][0x228] ;  /* 0x00008a0000077ab9 */ /* 0x000fc40000000800 */
[----:B------:R-:W3:Y:S01]  /*5d560*/  LDL.LU R18, [R1+0x834] ;  /* 0x0008340001127983 */ /* 0x000ee20000300800 */
        /* <DEDUP_REMOVED lines=14> */
[----:B-1----:R-:W4:Y:S01]  /*5d650*/  LDL.LU R19, [R1+0x34] ;  /* 0x0000340001137983 */ /* 0x002f220000300800 */
[----:B------:R-:W-:Y:S01]  /*5d660*/  ISETP.LT.AND P5, PT, R9, UR7, !P5 ;  /* 0x0000000709007c0c */ /* 0x000fe2000efa1270 */
[----:B------:R-:W-:Y:S01]  /*5d670*/  IMAD.WIDE R164, R13, 0x4, R2 ;  /* 0x000000040da47825 */ /* 0x000fe200078e0202 */
[----:B------:R-:W-:Y:S01]  /*5d680*/  ULDC UR7, c[0x0][0x22c] ;  /* 0x00008b0000077ab9 */ /* 0x000fe20000000800 */
[----:B------:R-:W-:Y:S02]  /*5d690*/  ULDC UR8, c[0x0][0x228] ;  /* 0x00008a0000087ab9 */ /* 0x000fe40000000800 */
[----:B------:R-:W-:-:S06]  /*5d6a0*/  VIADD R23, R7, 0x1a ;  /* 0x0000001a07177836 */ /* 0x000fcc0000000000 */
[----:B--2---:R1:W-:Y:S02]  /*5d6b0*/  @P6 STG.E desc[UR4][R164.64], R14 ;  /* 0x0000000ea4006986 */ /* 0x0043e4000c101904 */
[----:B-1----:R-:W-:Y:S02]  /*5d6c0*/  IMAD.WIDE R164, R13, 0x4, R4 ;  /* 0x000000040da47825 */ /* 0x002fe400078e0204 */
[----:B------:R-:W2:Y:S04]  /*5d6d0*/  LDL.LU R14, [R1+0xc38] ;  /* 0x000c3800010e7983 */ /* 0x000ea80000300800 */
[----:B------:R-:W2:Y:S04]  /*5d6e0*/  LDL.LU R13, [R1+0xfb4] ;  /* 0x000fb400010d7983 */ /* 0x000ea80000300800 */
[----:B---3--:R1:W-:Y:S01]  /*5d6f0*/  @P5 STG.E desc[UR4][R164.64], R20 ;  /* 0x00000014a4005986 */ /* 0x0083e2000c101904 */
[----:B------:R-:W-:Y:S01]  /*5d700*/  ISETP.GE.AND P5, PT, R23, UR7, PT ;  /* 0x0000000717007c0c */ /* 0x000fe2000bfa6270 */
[----:B------:R-:W-:-:S02]  /*5d710*/  ULDC UR7, c[0x0][0x228] ;  /* 0x00008a0000077ab9 */ /* 0x000fc40000000800 */
[----:B------:R-:W3:Y:S01]  /*5d720*/  LDL.LU R230, [R1+0x838] ;  /* 0x0008380001e67983 */ /* 0x000ee20000300800 */
[----:B------:R-:W-:Y:S01]  /*5d730*/  ISETP.LT.AND P6, PT, R8, UR8, !P5 ;  /* 0x0000000808007c0c */ /* 0x000fe2000efc1270 */
[----:B-1----:R-:W-:Y:S01]  /*5d740*/  IMAD.WIDE R164, R12, 0x4, R2 ;  /* 0x000000040ca47825 */ /* 0x002fe200078e0202 */
[----:B------:R-:W-:-:S11]  /*5d750*/  ULDC UR8, c[0x0][0x228] ;  /* 0x00008a0000087ab9 */ /* 0x000fd60000000800 */
        /* <DEDUP_REMOVED lines=12> */
[----:B-1----:R-:W3:Y:S01]  /*5d820*/  LDL.LU R18, [R1+0xc3c] ;  /* 0x000c3c0001127983 */ /* 0x002ee20000300800 */
        /* <DEDUP_REMOVED lines=17> */
[----:B-1----:R-:W4:Y:S01]  /*5d940*/  LDL.LU R19, [R1+0x43c] ;  /* 0x00043c0001137983 */ /* 0x002f220000300800 */
[----:B--2---:R-:W-:-:S07]  /*5d950*/  IMAD.WIDE R164, R13, 0x4, R2 ;  /* 0x000000040da47825 */ /* 0x004fce00078e0202 */
[----:B------:R1:W-:Y:S02]  /*5d960*/  @P6 STG.E desc[UR4][R164.64], R14 ;  /* 0x0000000ea4006986 */ /* 0x0003e4000c101904 */
[----:B-1----:R-:W-:Y:S02]  /*5d970*/  IMAD.WIDE R164, R13, 0x4, R4 ;  /* 0x000000040da47825 */ /* 0x002fe400078e0204 */
        /* <DEDUP_REMOVED lines=24> */
[----:B------:R1:W-:Y:S04]  /*5db00*/  @P6 STG.E desc[UR4][R164.64], R18 ;  /* 0x00000012a4006986 */ /* 0x0003e8000c101904 */
[----:B-1----:R-:W4:Y:S01]  /*5db10*/  LDL.LU R18, [R1+0x840] ;  /* 0x0008400001127983 */ /* 0x002f220000300800 */
[----:B------:R-:W-:-:S03]  /*5db20*/  IMAD.WIDE R164, R16, 0x4, R4 ;  /* 0x0000000410a47825 */ /* 0x000fc600078e0204 */
[----:B------:R-:W4:Y:S04]  /*5db30*/  LDL.LU R16, [R1+0xfc8] ;  /* 0x000fc80001107983 */ /* 0x000f280000300800 */
[----:B------:R1:W-:Y:S01]  /*5db40*/  @P5 STG.E desc[UR4][R164.64], R17 ;  /* 0x00000011a4005986 */ /* 0x0003e2000c101904 */
[----:B------:R-:W-:Y:S01]  /*5db50*/  ISETP.GE.AND P5, PT, R23, UR7, PT ;  /* 0x0000000717007c0c */ /* 0x000fe2000bfa6270 */
[----:B------:R-:W-:-:S03]  /*5db60*/  ULDC UR7, c[0x0][0x228] ;  /* 0x00008a0000077ab9 */ /* 0x000fc60000000800 */
[----:B------:R-:W-:Y:S01]  /*5db70*/  ISETP.LT.AND P6, PT, R8, UR8, !P5 ;  /* 0x0000000808007c0c */ /* 0x000fe2000efc1270 */
[----:B-1----:R-:W4:Y:S01]  /*5db80*/  LDL.LU R17, [R1+0x440] ;  /* 0x0004400001117983 */ /* 0x002f220000300800 */
[----:B------:R-:W-:Y:S01]  /*5db90*/  VIADD R23, R7, 0x20 ;  /* 0x0000002007177836 */ /* 0x000fe20000000000 */
[----:B------:R-:W-:Y:S02]  /*5dba0*/  ULDC UR8, c[0x0][0x228] ;  /* 0x00008a0000087ab9 */ /* 0x000fe40000000800 */
[----:B------:R-:W4:Y:S01]  /*5dbb0*/  LDL.LU R20, [R1+0x40] ;  /* 0x0000400001147983 */ /* 0x000f220000300800 */
[----:B------:R-:W-:Y:S01]  /*5dbc0*/  ISETP.LT.AND P5, PT, R9, UR7, !P5 ;  /* 0x0000000709007c0c */ /* 0x000fe2000efa1270 */
[----:B------:R-:W-:Y:S01]  /*5dbd0*/  ULDC UR7, c[0x0][0x22c] ;  /* 0x00008b0000077ab9 */ /* 0x000fe20000000800 */
[----:B--2---:R-:W-:-:S05]  /*5dbe0*/  IMAD.WIDE R164, R13, 0x4, R2 ;  /* 0x000000040da47825 */ /* 0x004fca00078e0202 */
[----:B------:R1:W-:Y:S02]  /*5dbf0*/  @P6 STG.E desc[UR4][R164.64], R19 ;  /* 0x00000013a4006986 */ /* 0x0003e4000c101904 */
[----:B-1----:R-:W-:Y:S02]  /*5dc00*/  IMAD.WIDE R164, R13, 0x4, R4 ;  /* 0x000000040da47825 */ /* 0x002fe400078e0204 */
[----:B------:R-:W2:Y:S04]  /*5dc10*/  LDL.LU R13, [R1+0xfcc] ;  /* 0x000fcc00010d7983 */ /* 0x000ea80000300800 */
[----:B---3--:R1:W-:Y:S01]  /*5dc20*/  @P5 STG.E desc[UR4][R164.64], R14 ;  /* 0x0000000ea4005986 */ /* 0x0083e2000c101904 */
[----:B------:R-:W-:Y:S01]  /*5dc30*/  ISETP.GE.AND P5, PT, R23, UR7, PT ;  /* 0x0000000717007c0c */ /* 0x000fe2000bfa6270 */
[----:B------:R-:W-:-:S03]  /*5dc40*/  ULDC UR7, c[0x0][0x228] ;  /* 0x00008a0000077ab9 */ /* 0x000fc60000000800 */
[----:B------:R-:W-:Y:S01]  /*5dc50*/  ISETP.LT.AND P6, PT, R8, UR8, !P5 ;  /* 0x0000000808007c0c */ /* 0x000fe2000efc1270 */
[----:B-1----:R-:W3:Y:S01]  /*5dc60*/  LDL.LU R14, [R1+0xe14] ;  /* 0x000e1400010e7983 */ /* 0x002ee20000300800 */
[----:B------:R-:W-:-:S03]  /*5dc70*/  IMAD.WIDE R164, R12, 0x4, R2 ;  /* 0x000000040ca47825 */ /* 0x000fc600078e0202 */
[----:B------:R-:W3:Y:S01]  /*5dc80*/  LDL.LU R19, [R1+0x844] ;  /* 0x0008440001137983 */ /* 0x000ee20000300800 */
[----:B------:R-:W-:-:S07]  /*5dc90*/  ULDC UR8, c[0x0][0x228] ;  /* 0x00008a0000087ab9 */ /* 0x000fce0000000800 */
[----:B------:R1:W-:Y:S02]  /*5dca0*/  @P6 STG.E desc[UR4][R164.64], R15 ;  /* 0x0000000fa4006986 */ /* 0x0003e4000c101904 */
[----:B-1----:R-:W-:Y:S02]  /*5dcb0*/  IMAD.WIDE R164, R12, 0x4, R4 ;  /* 0x000000040ca47825 */ /* 0x002fe400078e0204 */
[----:B------:R-:W3:Y:S04]  /*5dcc0*/  LDL.LU R15, [R1+0x444] ;  /* 0x00044400010f7983 */ /* 0x000ee80000300800 */
[----:B------:R-:W3:Y:S01]  /*5dcd0*/  LDL.LU R12, [R1+0xfd0] ;  /* 0x000fd000010c7983 */ /* 0x000ee20000300800 */
[----:B------:R-:W-:Y:S01]  /*5dce0*/  ISETP.LT.AND P5, PT, R9, UR7, !P5 ;  /* 0x0000000709007c0c */ /* 0x000fe2000efa1270 */
[----:B------:R-:W-:Y:S01]  /*5dcf0*/  VIADD R23, R7, 0x21 ;  /* 0x0000002107177836 */ /* 0x000fe20000000000 */
[----:B------:R-:W-:-:S11]  /*5dd00*/  ULDC UR7, c[0x0][0x22c] ;  /* 0x00008b0000077ab9 */ /* 0x000fd60000000800 */
[----:B----4-:R1:W-:Y:S01]  /*5dd10*/  @P5 STG.E desc[UR4][R164.64], R18 ;  /* 0x00000012a4005986 */ /* 0x0103e2000c101904 */
        /* <DEDUP_REMOVED lines=18> */
[----:B--2---:R-:W-:Y:S01]  /*5de40*/  IMAD.WIDE R164, R13, 0x4, R2 ;  /* 0x000000040da47825 */ /* 0x004fe200078e0202 */
[----:B------:R-:W-:Y:S01]  /*5de50*/  ISETP.LT.AND P5, PT, R9, UR7, !P5 ;  /* 0x0000000709007c0c */ /* 0x000fe2000efa1270 */
[----:B------:R-:W-:Y:S01]  /*5de60*/  ULDC UR7, c[0x0][0x22c] ;  /* 0x00008b0000077ab9 */ /* 0x000fe20000000800 */
[----:B------:R-:W-:Y:S01]  /*5de70*/  ULDC UR8, c[0x0][0x228] ;  /* 0x00008a0000087ab9 */ /* 0x000fe20000000800 */
[----:B------:R-:W-:-:S08]  /*5de80*/  VIADD R23, R7, 0x23 ;  /* 0x0000002307177836 */ /* 0x000fd00000000000 */
[----:B---3--:R1:W-:Y:S02]  /*5de90*/  @P6 STG.E desc[UR4][R164.64], R14 ;  /* 0x0000000ea4006986 */ /* 0x0083e4000c101904 */
[----:B-1----:R-:W-:Y:S02]  /*5dea0*/  IMAD.WIDE R164, R13, 0x4, R4 ;  /* 0x000000040da47825 */ /* 0x002fe400078e0204 */
[----:B------:R-:W2:Y:S04]  /*5deb0*/  LDL.LU R14, [R1+0x448] ;  /* 0x00044800010e7983 */ /* 0x000ea80000300800 */
[----:B------:R-:W3:Y:S04]  /*5dec0*/  LDL.LU R13, [R1+0xfd8] ;  /* 0x000fd800010d7983 */ /* 0x000ee80000300800 */
[----:B------:R1:W-:Y:S01]  /*5ded0*/  @P5 STG.E desc[UR4][R164.64], R19 ;  /* 0x00000013a4005986 */ /* 0x0003e2000c101904 */
[----:B------:R-:W-:Y:S01]  /*5dee0*/  ISETP.GE.AND P5, PT, R23, UR7, PT ;  /* 0x0000000717007c0c */ /* 0x000fe2000bfa6270 */
[----:B------:R-:W-:-:S02]  /*5def0*/  ULDC UR7, c[0x0][0x228] ;  /* 0x00008a0000077ab9 */ /* 0x000fc40000000800 */
[----:B------:R-:W2:Y:S01]  /*5df00*/  LDL.LU R20, [R1+0x48] ;  /* 0x0000480001147983 */ /* 0x000ea20000300800 */
[----:B------:R-:W-:Y:S01]  /*5df10*/  ISETP.LT.AND P6, PT, R8, UR8, !P5 ;  /* 0x0000000808007c0c */ /* 0x000fe2000efc1270 */
[----:B-1----:R-:W-:Y:S02]  /*5df20*/  IMAD.WIDE R164, R12, 0x4, R2 ;  /* 0x000000040ca47825 */ /* 0x002fe400078e0202 */
        /* <DEDUP_REMOVED lines=9> */
[----:B----4-:R1:W-:Y:S01]  /*5dfc0*/  @P5 STG.E desc[UR4][R164.64], R18 ;  /* 0x00000012a4005986 */ /* 0x0103e2000c101904 */
[----:B------:R-:W-:Y:S01]  /*5dfd0*/  ISETP.GE.AND P5, PT, R23, UR7, PT ;  /* 0x0000000717007c0c */ /* 0x000fe2000bfa6270 */
[----:B------:R-:W-:-:S03]  /*5dfe0*/  ULDC UR7, c[0x0][0x228] ;  /* 0x00008a0000077ab9 */ /* 0x000fc60000000800 */
[----:B------:R-:W-:Y:S01]  /*5dff0*/  ISETP.LT.AND P6, PT, R8, UR8, !P5 ;  /* 0x0000000808007c0c */ /* 0x000fe2000efc1270 */
[----:B------:R-:W-:Y:S01]  /*5e000*/  ULDC UR8, c[0x0][0x228] ;  /* 0x00008a0000087ab9 */ /* 0x000fe20000000800 */
[----:B------:R-:W-:Y:S01]  /*5e010*/  ISETP.LT.AND P5, PT, R9, UR7, !P5 ;  /* 0x0000000709007c0c */ /* 0x000fe2000efa1270 */
[----:B------:R-:W-:Y:S01]  /*5e020*/  ULDC UR7, c[0x0][0x22c] ;  /* 0x00008b0000077ab9 */ /* 0x000fe20000000800 */
[----:B------:R-:W-:Y:S01]  /*5e030*/  IADD3 R23, R7, 0x25, RZ ;  /* 0x0000002507177810 */ /* 0x000fe20007ffe0ff */
[----:B-1----:R-:W4:Y:S01]  /*5e040*/  LDL.LU R18, [R1+0x44c] ;  /* 0x00044c0001127983 */ /* 0x002f220000300800 */
[----:B------:R-:W-:-:S07]  /*5e050*/  IMAD.WIDE R164, R16, 0x4, R2 ;  /* 0x0000000410a47825 */ /* 0x000fce00078e0202 */
        /* <DEDUP_REMOVED lines=12> */
[----:B---3--:R-:W-:-:S08]  /*5e120*/  IMAD.WIDE R164, R13, 0x4, R2 ;  /* 0x000000040da47825 */ /* 0x008fd000078e0202 */
[----:B--2---:R1:W-:Y:S02]  /*5e130*/  @P6 STG.E desc[UR4][R164.64], R14 ;  /* 0x0000000ea4006986 */ /* 0x0043e4000c101904 */
[----:B-1----:R-:W-:Y:S02]  /*5e140*/  IMAD.WIDE R164, R13, 0x4, R4 ;  /* 0x000000040da47825 */ /* 0x002fe400078e0204 */
[----:B------:R-:W2:Y:S04]  /*5e150*/  LDL.LU R14, [R1+0xc40] ;  /* 0x000c4000010e7983 */ /* 0x000ea80000300800 */
[----:B------:R-:W3:Y:S04]  /*5e160*/  LDL.LU R13, [R1+0xfe4] ;  /* 0x000fe400010d7983 */ /* 0x000ee80000300800 */
        /* <DEDUP_REMOVED lines=9> */
[----:B-1----:R-:W2:Y:S01]  /*5e200*/  LDL.LU R19, [R1+0x850] ;  /* 0x0008500001137983 */ /* 0x002ea20000300800 */
[----:B------:R-:W-:-:S03]  /*5e210*/  IMAD.WIDE R164, R12, 0x4, R4 ;  /* 0x000000040ca47825 */ /* 0x000fc600078e0204 */
[----:B------:R-:W2:Y:S04]  /*5e220*/  LDL.LU R12, [R1+0xfe8] ;  /* 0x000fe800010c7983 */ /* 0x000ea80000300800 */
[----:B------:R1:W-:Y:S04]  /*5e230*/  @P5 STG.E desc[UR4][R164.64], R15 ;  /* 0x0000000fa4005986 */ /* 0x0003e8000c101904 */
[----:B-1----:R-:W2:Y:S01]  /*5e240*/  LDL.LU R15, [R1+0x450] ;  /* 0x00045000010f7983 */ /* 0x002ea20000300800 */
[----:B------:R-:W-:-:S03]  /*5e250*/  VIADD R23, R7, 0x27 ;  /* 0x0000002707177836 */ /* 0x000fc60000000000 */
[----:B------:R-:W2:Y:S02]  /*5e260*/  LDL.LU R20, [R1+0x50] ;  /* 0x0000500001147983 */ /* 0x000ea40000300800 */
        /* <DEDUP_REMOVED lines=16> */
[----:B------:R-:W-:Y:S02]  /*5e370*/  VIADD R23, R7, 0x29 ;  /* 0x0000002907177836 */ /* 0x000fe40000000000 */
[----:B-1----:R-:W4:Y:S01]  /*5e380*/  LDL.LU R17, [R1+0x854] ;  /* 0x0008540001117983 */ /* 0x002f220000300800 */
[----:B------:R-:W-:Y:S01]  /*5e390*/  ISETP.LT.AND P5, PT, R9, UR7, !P5 ;  /* 0x0000000709007c0c */ /* 0x000fe2000efa1270 */
[----:B------:R-:W-:Y:S01]  /*5e3a0*/  ULDC UR7, c[0x0][0x22c] ;  /* 0x00008b0000077ab9 */ /* 0x000fe20000000800 */
[----:B------:R-:W-:Y:S01]  /*5e3b0*/  ULDC UR8, c[0x0][0x228] ;  /* 0x00008a0000087ab9 */ /* 0x000fe20000000800 */
[----:B---3--:R-:W-:-:S06]  /*5e3c0*/  IMAD.WIDE R164, R13, 0x4, R2 ;  /* 0x000000040da47825 */ /* 0x008fcc00078e0202 */
        /* <DEDUP_REMOVED lines=8> */
[----:B-1----:R-:W2:Y:S01]  /*5e450*/  LDL.LU R19, [R1+0x54] ;  /* 0x0000540001137983 */ /* 0x002ea20000300800 */
[----:B------:R-:W-:Y:S01]  /*5e460*/  IMAD.WIDE R164, R12, 0x4, R2 ;  /* 0x000000040ca47825 */ /* 0x000fe200078e0202 */
[----:B------:R-:W-:-:S10]  /*5e470*/  ULDC UR8, c[0x0][0x228] ;  /* 0x00008a0000087ab9 */ /* 0x000fd40000000800 */
[----:B------:R1:W-:Y:S02]  /*5e480*/  @P6 STG.E desc[UR4][R164.64], R15 ;  /* 0x0000000fa4006986 */ /* 0x0003e4000c101904 */
[----:B-1----:R-:W-:Y:S02]  /*5e490*/  IMAD.WIDE R164, R12, 0x4, R4 ;  /* 0x000000040ca47825 */ /* 0x002fe400078e0204 */
[----:B------:R-:W2:Y:S04]  /*5e4a0*/  LDL.LU R15, [R1+0xc48] ;  /* 0x000c4800010f7983 */ /* 0x000ea80000300800 */
[----:B------:R-:W2:Y:S01]  /*5e4b0*/  LDL.LU R12, [R1+0xff4] ;  /* 0x000ff400010c7983 */ /* 0x000ea20000300800 */
[----:B------:R-:W-:Y:S01]  /*5e4c0*/  ISETP.LT.AND P5, PT, R9, UR7, !P5 ;  /* 0x0000000709007c0c */ /* 0x000fe2000efa1270 */
[----:B------:R-:W-:Y:S01]  /*5e4d0*/  VIADD R23, R7, 0x2a ;  /* 0x0000002a07177836 */ /* 0x000fe20000000000 */
[----:B------:R-:W-:Y:S01]  /*5e4e0*/  ULDC UR7, c[0x0][0x22c] ;  /* 0x00008b0000077ab9 */ /* 0x000fe20000000800 */
[----:B------:R-:W2:Y:S10]  /*5e4f0*/  LDL.LU R230, [R1+0x858] ;  /* 0x0008580001e67983 */ /* 0x000eb40000300800 */
        /* <DEDUP_REMOVED lines=18> */
[----:B---3--:R-:W-:Y:S02]  /*5e620*/  IMAD.WIDE R164, R13, 0x4, R2 ;  /* 0x000000040da47825 */ /* 0x008fe400078e0202 */
[----:B------:R-:W3:Y:S01]  /*5e630*/  LDL.LU R17, [R1+0xc4c] ;  /* 0x000c4c0001117983 */ /* 0x000ee20000300800 */
[----:B------:R-:W-:-:S09]  /*5e640*/  ULDC UR8, c[0x0][0x228] ;  /* 0x00008a0000087ab9 */ /* 0x000fd20000000800 */
[----:B--2---:R1:W-:Y:S01]  /*5e650*/  @P6 STG.E desc[UR4][R164.64], R14 ;  /* 0x0000000ea4006986 */ /* 0x0043e2000c101904 */
[----:B------:R-:W-:Y:S01]  /*5e660*/  ISETP.LT.AND P5, PT, R9, UR7, !P5 ;  /* 0x0000000709007c0c */ /* 0x000fe2000efa1270 */
[----:B------:R-:W-:Y:S01]  /*5e670*/  VIADD R23, R7, 0x2c ;  /* 0x0000002c07177836 */ /* 0x000fe20000000000 */
[----:B------:R-:W-:Y:S01]  /*5e680*/  ULDC UR7, c[0x0][0x22c] ;  /* 0x00008b0000077ab9 */ /* 0x000fe20000000800 */
[----:B-1----:R-:W-:Y:S02]  /*5e690*/  IMAD.WIDE R164, R13, 0x4, R4 ;  /* 0x000000040da47825 */ /* 0x002fe400078e0204 */
[----:B------:R-:W2:Y:S04]  /*5e6a0*/  LDL.LU R13, [R1+0xffc] ;  /* 0x000ffc00010d7983 */ /* 0x000ea80000300800 */
[----:B------:R-:W3:Y:S04]  /*5e6b0*/  LDL.LU R14, [R1+0x85c] ;  /* 0x00085c00010e7983 */ /* 0x000ee80000300800 */
[----:B------:R1:W-:Y:S01]  /*5e6c0*/  @P5 STG.E desc[UR4][R164.64], R19 ;  /* 0x00000013a4005986 */ /* 0x0003e2000c101904 */
[----:B------:R-:W-:Y:S01]  /*5e6d0*/  ISETP.GE.AND P5, PT, R23, UR7, PT ;  /* 0x0000000717007c0c */ /* 0x000fe2000bfa6270 */
[----:B------:R-:W-:-:S03]  /*5e6e0*/  ULDC UR7, c[0x0][0x228] ;  /* 0x00008a0000077ab9 */ /* 0x000fc60000000800 */
[----:B------:R-:W-:Y:S01]  /*5e6f0*/  ISETP.LT.AND P6, PT, R8, UR8, !P5 ;  /* 0x0000000808007c0c */ /* 0x000fe2000efc1270 */
[----:B-1----:R-:W3:Y:S01]  /*5e700*/  LDL.LU R19, [R1+0x45c] ;  /* 0x00045c0001137983 */ /* 0x002ee20000300800 */
[----:B------:R-:W-:Y:S01]  /*5e710*/  IMAD.WIDE R164, R12, 0x4, R2 ;  /* 0x000000040ca47825 */ /* 0x000fe200078e0202 */
[----:B------:R-:W-:-:S10]  /*5e720*/  ULDC UR8, c[0x0][0x228] ;  /* 0x00008a0000087ab9 */ /* 0x000fd40000000800 */
        /* <DEDUP_REMOVED lines=24> */
[----:B--2---:R-:W-:Y:S01]  /*5e8b0*/  IMAD.WIDE R164, R13, 0x4, R2 ;  /* 0x000000040da47825 */ /* 0x004fe200078e0202 */
[----:B------:R-:W-:-:S11]  /*5e8c0*/  ULDC UR8, c[0x0][0x228] ;  /* 0x00008a0000087ab9 */ /* 0x000fd60000000800 */
[----:B---3--:R1:W-:Y:S01]  /*5e8d0*/  @P6 STG.E desc[UR4][R164.64], R17 ;  /* 0x00000011a4006986 */ /* 0x0083e2000c101904 */
[----:B------:R-:W-:Y:S01]  /*5e8e0*/  ISETP.LT.AND P5, PT, R9, UR7, !P5 ;  /* 0x0000000709007c0c */ /* 0x000fe2000efa1270 */
[----:B------:R-:W-:Y:S01]  /*5e8f0*/  VIADD R23, R7, 0x2f ;  /* 0x0000002f07177836 */ /* 0x000fe20000000000 */
[----:B------:R-:W-:Y:S01]  /*5e900*/  ULDC UR7, c[0x0][0x22c] ;  /* 0x00008b0000077ab9 */ /* 0x000fe20000000800 */
[----:B-1----:R-:W2:Y:S01]  /*5e910*/  LDL.LU R17, [R1+0x860] ;  /* 0x0008600001117983 */ /* 0x002ea20000300800 */
[----:B------:R-:W-:-:S03]  /*5e920*/  IMAD.WIDE R164, R13, 0x4, R4 ;  /* 0x000000040da47825 */ /* 0x000fc600078e0204 */
[----:B------:R-:W3:Y:S06]  /*5e930*/  LDL.LU R13, [R1+0x1008] ;  /* 0x00100800010d7983 */ /* 0x000eec0000300800 */
[----:B------:R1:W-:Y:S01]  /*5e940*/  @P5 STG.E desc[UR4][R164.64], R14 ;  /* 0x0000000ea4005986 */ /* 0x0003e2000c101904 */
[----:B------:R-:W-:Y:S01]  /*5e950*/  ISETP.GE.AND P5, PT, R23, UR7, PT ;  /* 0x0000000717007c0c */ /* 0x000fe2000bfa6270 */
[----:B------:R-:W-:-:S03]  /*5e960*/  ULDC UR7, c[0x0][0x228] ;  /* 0x00008a0000077ab9 */ /* 0x000fc60000000800 */
[----:B------:R-:W-:Y:S01]  /*5e970*/  ISETP.LT.AND P6, PT, R8, UR8, !P5 ;  /* 0x0000000808007c0c */ /* 0x000fe2000efc1270 */
[----:B-1----:R-:W3:Y:S01]  /*5e980*/  LDL.LU R14, [R1+0x460] ;  /* 0x00046000010e7983 */ /* 0x002ee20000300800 */
[----:B------:R-:W-:-:S03]  /*5e990*/  IMAD.WIDE R164, R12, 0x4, R2 ;  /* 0x000000040ca47825 */ /* 0x000fc600078e0202 */
        /* <DEDUP_REMOVED lines=23> */
[----:B--2---:R1:W-:Y:S01]  /*5eb10*/  @P5 STG.E desc[UR4][R164.64], R17 ;  /* 0x00000011a4005986 */ /* 0x0043e2000c101904 */
[----:B------:R-:W-:Y:S01]  /*5eb20*/  ISETP.GE.AND P5, PT, R23, UR7, PT ;  /* 0x0000000717007c0c */ /* 0x000fe2000bfa6270 */
[----:B------:R-:W-:-:S03]  /*5eb30*/  ULDC UR7, c[0x0][0x228] ;  /* 0x00008a0000077ab9 */ /* 0x000fc60000000800 */
[----:B------:R-:W-:Y:S01]  /*5eb40*/  ISETP.LT.AND P6, PT, R8, UR8, !P5 ;  /* 0x0000000808007c0c */ /* 0x000fe2000efc1270 */
[----:B-1----:R-:W2:Y:S01]  /*5eb50*/  LDL.LU R17, [R1+0x64] ;  /* 0x0000640001117983 */ /* 0x002ea20000300800 */
[----:B------:R-:W-:Y:S01]  /*5eb60*/  ISETP.LT.AND P5, PT, R9, UR7, !P5 ;  /* 0x0000000709007c0c */ /* 0x000fe2000efa1270 */
[----:B---3--:R-:W-:Y:S01]  /*5eb70*/  IMAD.WIDE R164, R13, 0x4, R2 ;  /* 0x000000040da47825 */ /* 0x008fe200078e0202 */
[----:B------:R-:W-:Y:S01]  /*5eb80*/  ULDC UR7, c[0x0][0x22c] ;  /* 0x00008b0000077ab9 */ /* 0x000fe20000000800 */
[----:B------:R-:W-:Y:S02]  /*5eb90*/  ULDC UR8, c[0x0][0x228] ;  /* 0x00008a0000087ab9 */ /* 0x000fe40000000800 */
[----:B------:R-:W-:-:S06]  /*5eba0*/  VIADD R23, R7, 0x32 ;  /* 0x0000003207177836 */ /* 0x000fcc0000000000 */
[----:B------:R1:W-:Y:S02]  /*5ebb0*/  @P6 STG.E desc[UR4][R164.64], R14 ;  /* 0x0000000ea4006986 */ /* 0x0003e4000c101904 */
[----:B-1----:R-:W-:Y:S02]  /*5ebc0*/  IMAD.WIDE R164, R13, 0x4, R4 ;  /* 0x000000040da47825 */ /* 0x002fe400078e0204 */
[----:B------:R-:W3:Y:S04]  /*5ebd0*/  LDL.LU R14, [R1+0xc58] ;  /* 0x000c5800010e7983 */ /* 0x000ee80000300800 */
[----:B------:R-:W3:Y:S04]  /*5ebe0*/  LDL.LU R13, [R1+0x1014] ;  /* 0x00101400010d7983 */ /* 0x000ee80000300800 */
[----:B------:R1:W-:Y:S01]  /*5ebf0*/  @P5 STG.E desc[UR4][R164.64], R20 ;  /* 0x00000014a4005986 */ /* 0x0003e2000c101904 */
        /* <DEDUP_REMOVED lines=37> */
[----:B---3--:R-:W-:-:S07]  /*5ee50*/  IMAD.WIDE R164, R13, 0x4, R2 ;  /* 0x000000040da47825 */ /* 0x008fce00078e0202 */
[----:B------:R1:W-:Y:S02]  /*5ee60*/  @P6 STG.E desc[UR4][R164.64], R14 ;  /* 0x0000000ea4006986 */ /* 0x0003e4000c101904 */
[----:B-1----:R-:W-:Y:S02]  /*5ee70*/  IMAD.WIDE R164, R13, 0x4, R4 ;  /* 0x000000040da47825 */ /* 0x002fe400078e0204 */
[----:B------:R-:W3:Y:S04]  /*5ee80*/  LDL.LU R13, [R1+0x1020] ;  /* 0x00102000010d7983 */ /* 0x000ee80000300800 */
[----:B------:R1:W-:Y:S01]  /*5ee90*/  @P5 STG.E desc[UR4][R164.64], R230 ;  /* 0x000000e6a4005986 */ /* 0x0003e2000c101904 */
[----:B------:R-:W-:Y:S01]  /*5eea0*/  ISETP.GE.AND P5, PT, R23, UR7, PT ;  /* 0x0000000717007c0c */ /* 0x000fe2000bfa6270 */
[----:B------:R-:W-:-:S02]  /*5eeb0*/  ULDC UR7, c[0x0][0x228] ;  /* 0x00008a0000077ab9 */ /* 0x000fc40000000800 */
[----:B------:R-:W2:Y:S01]  /*5eec0*/  LDL.LU R14, [R1+0x6c] ;  /* 0x00006c00010e7983 */ /* 0x000ea20000300800 */
[----:B------:R-:W-:Y:S01]  /*5eed0*/  ISETP.LT.AND P6, PT, R8, UR8, !P5 ;  /* 0x0000000808007c0c */ /* 0x000fe2000efc1270 */
[----:B-1----:R-:W-:Y:S01]  /*5eee0*/  IMAD.WIDE R164, R12, 0x4, R2 ;  /* 0x000000040ca47825 */ /* 0x002fe200078e0202 */
[----:B------:R-:W-:-:S11]  /*5eef0*/  ULDC UR8, c[0x0][0x228] ;  /* 0x00008a0000087ab9 */ /* 0x000fd60000000800 */
        /* <DEDUP_REMOVED lines=30> */
[----:B---3--:R-:W-:-:S05]  /*5f0e0*/  IMAD.WIDE R164, R13, 0x4, R2 ;  /* 0x000000040da47825 */ /* 0x008fca00078e0202 */
[----:B--2---:R1:W-:Y:S02]  /*5f0f0*/  @P6 STG.E desc[UR4][R164.64], R17 ;  /* 0x00000011a4006986 */ /* 0x0043e4000c101904 */
[----:B-1----:R-:W-:Y:S02]  /*5f100*/  IMAD.WIDE R164, R13, 0x4, R4 ;  /* 0x000000040da47825 */ /* 0x002fe400078e0204 */
[----:B------:R-:W2:Y:S04]  /*5f110*/  LDL.LU R13, [R1+0x102c] ;  /* 0x00102c00010d7983 */ /* 0x000ea80000300800 */
[----:B------:R1:W-:Y:S01]  /*5f120*/  @P5 STG.E desc[UR4][R164.64], R14 ;  /* 0x0000000ea4005986 */ /* 0x0003e2000c101904 */
[----:B------:R-:W-:Y:S01]  /*5f130*/  ISETP.GE.AND P5, PT, R23, UR7, PT ;  /* 0x0000000717007c0c */ /* 0x000fe2000bfa6270 */
[----:B------:R-:W-:-:S03]  /*5f140*/  ULDC UR7, c[0x0][0x228] ;  /* 0x00008a0000077ab9 */ /* 0x000fc60000000800 */
[----:B------:R-:W-:Y:S01]  /*5f150*/  ISETP.LT.AND P6, PT, R8, UR8, !P5 ;  /* 0x0000000808007c0c */ /* 0x000fe2000efc1270 */
[----:B------:R-:W-:Y:S01]  /*5f160*/  ULDC UR8, c[0x0][0x228] ;  /* 0x00008a0000087ab9 */ /* 0x000fe20000000800 */
[----:B-1----:R-:W3:Y:S04]  /*5f170*/  LDL.LU R14, [R1+0xc64] ;  /* 0x000c6400010e7983 */ /* 0x002ee80000300800 */
[----:B------:R-:W3:Y:S01]  /*5f180*/  LDL.LU R17, [R1+0x874] ;  /* 0x0008740001117983 */ /* 0x000ee20000300800 */
[----:B------:R-:W-:-:S06]  /*5f190*/  IMAD.WIDE R164, R12, 0x4, R2 ;  /* 0x000000040ca47825 */ /* 0x000fcc00078e0202 */
[----:B------:R1:W-:Y:S02]  /*5f1a0*/  @P6 STG.E desc[UR4][R164.64], R15 ;  /* 0x0000000fa4006986 */ /* 0x0003e4000c101904 */
[----:B-1----:R-:W-:Y:S02]  /*5f1b0*/  IMAD.WIDE R164, R12, 0x4, R4 ;  /* 0x000000040ca47825 */ /* 0x002fe400078e0204 */
[----:B------:R-:W3:Y:S04]  /*5f1c0*/  LDL.LU R15, [R1+0x474] ;  /* 0x00047400010f7983 */ /* 0x000ee80000300800 */
[----:B------:R-:W3:Y:S01]  /*5f1d0*/  LDL.LU R12, [R1+0x1030] ;  /* 0x00103000010c7983 */ /* 0x000ee20000300800 */
[----:B------:R-:W-:Y:S01]  /*5f1e0*/  ISETP.LT.AND P5, PT, R9, UR7, !P5 ;  /* 0x0000000709007c0c */ /* 0x000fe2000efa1270 */
[----:B------:R-:W-:Y:S01]  /*5f1f0*/  ULDC UR7, c[0x0][0x22c] ;  /* 0x00008b0000077ab9 */ /* 0x000fe20000000800 */
[----:B------:R-:W-:-:S11]  /*5f200*/  IADD3 R23, R7, 0x39, RZ ;  /* 0x0000003907177810 */ /* 0x000fd60007ffe0ff */
        /* <DEDUP_REMOVED lines=23> */
[----:B--2---:R-:W-:-:S08]  /*5f380*/  IMAD.WIDE R164, R13, 0x4, R2 ;  /* 0x000000040da47825 */ /* 0x004fd000078e0202 */
        /* <DEDUP_REMOVED lines=45> */
[----:B------:R1:W-:Y:S01]  /*5f660*/  @P5 STG.E desc[UR4][R164.64], R20 ;  /* 0x00000014a4005986 */ /* 0x0003e2000c101904 */
[----:B------:R-:W-:Y:S01]  /*5f670*/  ISETP.GE.AND P5, PT, R23, UR7, PT ;  /* 0x0000000717007c0c */ /* 0x000fe2000bfa6270 */
[----:B------:R-:W-:-:S02]  /*5f680*/  ULDC UR7, c[0x0][0x228] ;  /* 0x00008a0000077ab9 */ /* 0x000fc40000000800 */
[----:B------:R-:W3:Y:S01]  /*5f690*/  LDL.LU R13, [R1+0x1044] ;  /* 0x00104400010d7983 */ /* 0x000ee20000300800 */
[----:B------:R-:W-:Y:S01]  /*5f6a0*/  ISETP.LT.AND P6, PT, R8, UR8, !P5 ;  /* 0x0000000808007c0c */ /* 0x000fe2000efc1270 */
[----:B-1----:R-:W-:Y:S01]  /*5f6b0*/  IMAD.WIDE R164, R12, 0x4, R2 ;  /* 0x000000040ca47825 */ /* 0x002fe200078e0202 */
[----:B------:R-:W-:-:S11]  /*5f6c0*/  ULDC UR8, c[0x0][0x228] ;  /* 0x00008a0000087ab9 */ /* 0x000fd60000000800 */
[----:B------:R1:W-:Y:S01]  /*5f6d0*/  @P6 STG.E desc[UR4][R164.64], R17 ;  /* 0x00000011a4006986 */ /* 0x0003e2000c101904 */
[----:B------:R-:W-:Y:S01]  /*5f6e0*/  ISETP.LT.AND P5, PT, R9, UR7, !P5 ;  /* 0x0000000709007c0c */ /* 0x000fe2000efa1270 */
[----:B------:R-:W-:Y:S01]  /*5f6f0*/  VIADD R23, R7, 0x3f ;  /* 0x0000003f07177836 */ /* 0x000fe20000000000 */
[----:B------:R-:W-:Y:S01]  /*5f700*/  ULDC UR7, c[0x0][0x22c] ;  /* 0x00008b0000077ab9 */ /* 0x000fe20000000800 */
[----:B-1----:R-:W2:Y:S01]  /*5f710*/  LDL.LU R17, [R1+0xc70] ;  /* 0x000c700001117983 */ /* 0x002ea20000300800 */
[----:B------:R-:W-:-:S03]  /*5f720*/  IMAD.WIDE R164, R12, 0x4, R4 ;  /* 0x000000040ca47825 */ /* 0x000fc600078e0204 */
[----:B------:R-:W2:Y:S06]  /*5f730*/  LDL.LU R12, [R1+0x1048] ;  /* 0x00104800010c7983 */ /* 0x000eac0000300800 */
[----:B------:R1:W-:Y:S04]  /*5f740*/  @P5 STG.E desc[UR4][R164.64], R15 ;  /* 0x0000000fa4005986 */ /* 0x0003e8000c101904 */
[----:B-1----:R-:W2:Y:S01]  /*5f750*/  LDL.LU R15, [R1+0x880] ;  /* 0x00088000010f7983 */ /* 0x002ea20000300800 */
[----:B------:R-:W-:Y:S01]  /*5f760*/  ISETP.GE.AND P5, PT, R23, UR7, PT ;  /* 0x0000000717007c0c */ /* 0x000fe2000bfa6270 */
[----:B------:R-:W-:-:S02]  /*5f770*/  ULDC UR7, c[0x0][0x228] ;  /* 0x00008a0000077ab9 */ /* 0x000fc40000000800 */
[----:B------:R-:W2:Y:S01]  /*5f780*/  LDL.LU R20, [R1+0x480] ;  /* 0x0004800001147983 */ /* 0x000ea20000300800 */
        /* <DEDUP_REMOVED lines=59> */
[----:B------:R-:W4:Y:S01]  /*5fb40*/  LDL.LU R19, [R1+0xe2c] ;  /* 0x000e2c0001137983 */ /* 0x000f220000300800 */
[----:B------:R-:W-:Y:S01]  /*5fb50*/  ULDC UR7, c[0x0][0x22c] ;  /* 0x00008b0000077ab9 */ /* 0x000fe20000000800 */
[----:B------:R-:W-:Y:S01]  /*5fb60*/  ULDC UR8, c[0x0][0x228] ;  /* 0x00008a0000087ab9 */ /* 0x000fe20000000800 */
[----:B---3--:R-:W-:-:S07]  /*5fb70*/  IMAD.WIDE R164, R13, 0x4, R2 ;  /* 0x000000040da47825 */ /* 0x008fce00078e0202 */
[----:B--2---:R1:W-:Y:S04]  /*5fb80*/  @P6 STG.E desc[UR4][R164.64], R14 ;  /* 0x0000000ea4006986 */ /* 0x0043e8000c101904 */
[----:B-1----:R-:W2:Y:S01]  /*5fb90*/  LDL.LU R14, [R1+0x105c] ;  /* 0x00105c00010e7983 */ /* 0x002ea20000300800 */
[----:B------:R-:W-:-:S03]  /*5fba0*/  IMAD.WIDE R164, R13, 0x4, R4 ;  /* 0x000000040da47825 */ /* 0x000fc600078e0204 */
[----:B------:R-:W3:Y:S04]  /*5fbb0*/  LDL.LU R13, [R1+0xc7c] ;  /* 0x000c7c00010d7983 */ /* 0x000ee80000300800 */
[----:B------:R1:W-:Y:S01]  /*5fbc0*/  @P5 STG.E desc[UR4][R164.64], R17 ;  /* 0x00000011a4005986 */ /* 0x0003e2000c101904 */
[----:B------:R-:W-:Y:S01]  /*5fbd0*/  ISETP.GE.AND P5, PT, R23, UR7, PT ;  /* 0x0000000717007c0c */ /* 0x000fe2000bfa6270 */
[----:B------:R-:W-:Y:S02]  /*5fbe0*/  ULDC UR7, c[0x0][0x228] ;  /* 0x00008a0000077ab9 */ /* 0x000fe40000000800 */
        /* <DEDUP_REMOVED lines=32> */
[----:B--2---:R-:W-:-:S08]  /*5fdf0*/  IMAD.WIDE R164, R14, 0x4, R2 ;  /* 0x000000040ea47825 */ /* 0x004fd000078e0202 */
[----:B------:R1:W-:Y:S02]  /*5fe00*/  @P6 STG.E desc[UR4][R164.64], R19 ;  /* 0x00000013a4006986 */ /* 0x0003e4000c101904 */
[----:B-1----:R-:W-:Y:S02]  /*5fe10*/  IMAD.WIDE R164, R14, 0x4, R4 ;  /* 0x000000040ea47825 */ /* 0x002fe400078e0204 */
[----:B------:R-:W2:Y:S04]  /*5fe20*/  LDL.LU R14, [R1+0x890] ;  /* 0x00089000010e7983 */ /* 0x000ea80000300800 */
[----:B---3--:R1:W-:Y:S01]  /*5fe30*/  @P5 STG.E desc[UR4][R164.64], R13 ;  /* 0x0000000da4005986 */ /* 0x0083e2000c101904 */
[----:B------:R-:W-:Y:S01]  /*5fe40*/  ISETP.GE.AND P5, PT, R23, UR7, PT ;  /* 0x0000000717007c0c */ /* 0x000fe2000bfa6270 */
[----:B------:R-:W-:-:S03]  /*5fe50*/  ULDC UR7, c[0x0][0x228] ;  /* 0x00008a0000077ab9 */ /* 0x000fc60000000800 */
[----:B------:R-:W-:Y:S01]  /*5fe60*/  ISETP.LT.AND P6, PT, R8, UR8, !P5 ;  /* 0x0000000808007c0c */ /* 0x000fe2000efc1270 */
[----:B-1----:R-:W-:Y:S01]  /*5fe70*/  IMAD.WIDE R164, R18, 0x4, R2 ;  /* 0x0000000412a47825 */ /* 0x002fe200078e0202 */
[----:B------:R-:W3:Y:S01]  /*5fe80*/  LDL.LU R13, [R1+0x490] ;  /* 0x00049000010d7983 */ /* 0x000ee20000300800 */
[----:B------:R-:W-:-:S10]  /*5fe90*/  ULDC UR8, c[0x0][0x228] ;  /* 0x00008a0000087ab9 */ /* 0x000fd40000000800 */
[----:B------:R1:W-:Y:S04]  /*5fea0*/  @P6 STG.E desc[UR4][R164.64], R12 ;  /* 0x0000000ca4006986 */ /* 0x0003e8000c101904 */
[----:B-1----:R-:W3:Y:S01]  /*5feb0*/  LDL.LU R12, [R1+0x1064] ;  /* 0x00106400010c7983 */ /* 0x002ee20000300800 */
[----:B------:R-:W-:Y:S01]  /*5fec0*/  ISETP.LT.AND P5, PT, R9, UR7, !P5 ;  /* 0x0000000709007c0c */ /* 0x000fe2000efa1270 */
[----:B------:R-:W-:Y:S01]  /*5fed0*/  IMAD.WIDE R164, R18, 0x4, R4 ;  /* 0x0000000412a47825 */ /* 0x000fe200078e0204 */
[----:B------:R-:W-:Y:S01]  /*5fee0*/  ULDC UR7, c[0x0][0x22c] ;  /* 0x00008b0000077ab9 */ /* 0x000fe20000000800 */
[----:B------:R-:W3:Y:S02]  /*5fef0*/  LDL.LU R229, [R1+0x106c] ;  /* 0x00106c0001e57983 */ /* 0x000ee40000300800 */
[----:B------:R-:W-:-:S08]  /*5ff00*/  VIADD R23, R7, 0x48 ;  /* 0x0000004807177836 */ /* 0x000fd00000000000 */
[----:B------:R1:W-:Y:S01]  /*5ff10*/  @P5 STG.E desc[UR4][R164.64], R17 ;  /* 0x00000011a4005986 */ /* 0x0003e2000c101904 */
[----:B------:R-:W-:Y:S01]  /*5ff20*/  ISETP.GE.AND P5, PT, R23, UR7, PT ;  /* 0x0000000717007c0c */ /* 0x000fe2000bfa6270 */
[----:B------:R-:W-:Y:S02]  /*5ff30*/  ULDC UR7, c[0x0][0x228] ;  /* 0x00008a0000077ab9 */ /* 0x000fe40000000800 */
[----:B------:R-:W3:Y:S04]  /*5ff40*/  LDL.LU R23, [R1+0x90] ;  /* 0x0000900001177983 */ /* 0x000ee80000300800 */
        /* <DEDUP_REMOVED lines=9> */
[----:B------:R-:W3:Y:S01]  /*5ffe0*/  LDL.LU R231, [R1+0x498] ;  /* 0x0004980001e77983 */ /* 0x000ee20000300800 */
[----:B------:R-:W-:Y:S01]  /*5fff0*/  ISETP.LT.AND P6, PT, R8, UR8, !P5 ;  /* 0x0000000808007c0c */ /* 0x000fe2000efc1270 */
[----:B-1----:R-:W-:-:S02]  /*60000*/  IMAD.WIDE R164, R15, 0x4, R2 ;  /* 0x000000040fa47825 */ /* 0x002fc400078e0202 */
[----:B------:R-:W3:Y:S01]  /*60010*/  LDL.LU R20, [R1+0x98] ;  /* 0x0000980001147983 */ /* 0x000ee20000300800 */
[----:B------:R-:W-:Y:S01]  /*60020*/  LOP3.LUT R0, R0, 0xf7ffffff, RZ, 0xc0, !PT ;  /* 0xf7ffffff00007812 */ /* 0x000fe200078ec0ff */
[----:B------:R-:W-:Y:S02]  /*60030*/  ULDC UR8, c[0x0][0x22c] ;  /* 0x00008b0000087ab9 */ /* 0x000fe40000000800 */
[----:B------:R-:W3:Y:S01]  /*60040*/  LDL.LU R19, [R1+0xc8c] ;  /* 0x000c8c0001137983 */ /* 0x000ee20000300800 */
[----:B------:R-:W-:Y:S01]  /*60050*/  ISETP.LT.AND P5, PT, R9, UR7, !P5 ;  /* 0x0000000709007c0c */ /* 0x000fe2000efa1270 */
[----:B------:R-:W-:Y:S02]  /*60060*/  ULDC UR7, c[0x0][0x228] ;  /* 0x00008a0000077ab9 */ /* 0x000fe40000000800 */
[----:B------:R-:W3:Y:S01]  /*60070*/  LDL.LU R18, [R1+0x1080] ;  /* 0x0010800001127983 */ /* 0x000ee20000300800 */
[----:B------:R-:W-:Y:S01]  /*60080*/  ISETP.LT.AND P4, PT, R8, UR7, !P4 ;  /* 0x0000000708007c0c */ /* 0x000fe2000e781270 */
[----:B------:R-:W-:-:S02]  /*60090*/  ULDC UR7, c[0x0][0x22c] ;  /* 0x00008b0000077ab9 */ /* 0x000fc40000000800 */
[----:B------:R-:W3:Y:S04]  /*600a0*/  LDL.LU R17, [R1+0x89c] ;  /* 0x00089c0001117983 */ /* 0x000ee80000300800 */
[----:B----4-:R1:W-:Y:S02]  /*600b0*/  @P6 STG.E desc[UR4][R164.64], R16 ;  /* 0x00000010a4006986 */ /* 0x0103e4000c101904 */
[----:B-1----:R-:W-:Y:S02]  /*600c0*/  IMAD.WIDE R164, R15, 0x4, R4 ;  /* 0x000000040fa47825 */ /* 0x002fe400078e0204 */
[----:B------:R-:W4:Y:S04]  /*600d0*/  LDL.LU R16, [R1+0x49c] ;  /* 0x00049c0001107983 */ /* 0x000f280000300800 */
[----:B------:R-:W4:Y:S04]  /*600e0*/  LDL.LU R15, [R1+0x107c] ;  /* 0x00107c00010f7983 */ /* 0x000f280000300800 */
[----:B--2---:R3:W-:Y:S02]  /*600f0*/  @P5 STG.E desc[UR4][R164.64], R14 ;  /* 0x0000000ea4005986 */ /* 0x0047e4000c101904 */
[----:B---3--:R-:W-:-:S05]  /*60100*/  IMAD.WIDE R164, R12, 0x4, R2 ;  /* 0x000000040ca47825 */ /* 0x008fca00078e0202 */
[----:B------:R1:W-:Y:S04]  /*60110*/  @P4 STG.E desc[UR4][R164.64], R13 ;  /* 0x0000000da4004986 */ /* 0x0003e8000c101904 */
[----:B-1----:R-:W2:Y:S01]  /*60120*/  LDL.LU R13, [R1+0x9c] ;  /* 0x00009c00010d7983 */ /* 0x002ea20000300800 */
[----:B------:R-:W-:-:S03]  /*60130*/  IMAD.WIDE R164, R12, 0x4, R4 ;  /* 0x000000040ca47825 */ /* 0x000fc600078e0204 */
[----:B------:R-:W3:Y:S04]  /*60140*/  LDL.LU R14, [R1+0xc90] ;  /* 0x000c9000010e7983 */ /* 0x000ee80000300800 */
[----:B------:R-:W3:Y:S04]  /*60150*/  LDL.LU R12, [R1+0x1084] ;  /* 0x00108400010c7983 */ /* 0x000ee80000300800 */
[----:B------:R1:W-:Y:S02]  /*60160*/  @P3 STG.E desc[UR4][R164.64], R23 ;  /* 0x00000017a4003986 */ /* 0x0003e4000c101904 */
[----:B-1----:R-:W-:-:S05]  /*60170*/  IMAD.WIDE R164, R229, 0x4, R2 ;  /* 0x00000004e5a47825 */ /* 0x002fca00078e0202 */
[----:B------:R1:W-:Y:S02]  /*60180*/  @P2 STG.E desc[UR4][R164.64], R228 ;  /* 0x000000e4a4002986 */ /* 0x0003e4000c101904 */
[----:B-1----:R-:W-:-:S05]  /*60190*/  IMAD.WIDE R164, R229, 0x4, R4 ;  /* 0x00000004e5a47825 */ /* 0x002fca00078e0204 */
[----:B------:R1:W-:Y:S02]  /*601a0*/  @P1 STG.E desc[UR4][R164.64], R166 ;  /* 0x000000a6a4001986 */ /* 0x0003e4000c101904 */
[----:B-1----:R-:W-:-:S05]  /*601b0*/  IMAD.WIDE R164, R251, 0x4, R2 ;  /* 0x00000004fba47825 */ /* 0x002fca00078e0202 */
[----:B------:R1:W-:Y:S01]  /*601c0*/  @P0 STG.E desc[UR4][R164.64], R167 ;  /* 0x000000a7a4000986 */ /* 0x0003e2000c101904 */
[----:B------:R-:W-:Y:S01]  /*601d0*/  LOP3.LUT P0, RZ, R22, 0x4000, RZ, 0xc0, !PT ;  /* 0x0000400016ff7812 */ /* 0x000fe2000780c0ff */
[----:B-1----:R-:W-:-:S12]  /*601e0*/  IMAD.WIDE R164, R251, 0x4, R4 ;  /* 0x00000004fba47825 */ /* 0x002fd800078e0204 */
[----:B------:R1:W-:Y:S01]  /*601f0*/  @P0 STG.E desc[UR4][R164.64], R250 ;  /* 0x000000faa4000986 */ /* 0x0003e2000c101904 */
[----:B------:R-:W-:Y:S01]  /*60200*/  LOP3.LUT P0, RZ, R22, 0x2000, RZ, 0xc0, !PT ;  /* 0x0000200016ff7812 */ /* 0x000fe2000780c0ff */
[----:B-1----:R-:W-:-:S12]  /*60210*/  IMAD.WIDE R164, R248, 0x4, R2 ;  /* 0x00000004f8a47825 */ /* 0x002fd800078e0202 */
[----:B------:R1:W-:Y:S01]  /*60220*/  @P0 STG.E desc[UR4][R164.64], R249 ;  /* 0x000000f9a4000986 */ /* 0x0003e2000c101904 */
[----:B------:R-:W-:Y:S02]  /*60230*/  LOP3.LUT P0, RZ, R22, 0x1000, RZ, 0xc0, !PT ;  /* 0x0000100016ff7812 */ /* 0x000fe4000780c0ff */
[C---:B------:R-:W-:Y:S02]  /*60240*/  LOP3.LUT P1, RZ, R6.reuse, 0x10, RZ, 0xc0, !PT ;  /* 0x0000001006ff7812 */ /* 0x040fe4000782c0ff */
[----:B------:R-:W-:Y:S01]  /*60250*/  LOP3.LUT P2, RZ, R6, 0x40, RZ, 0xc0, !PT ;  /* 0x0000004006ff7812 */ /* 0x000fe2000784c0ff */
[----:B-1----:R-:W-:-:S08]  /*60260*/  IMAD.WIDE R164, R248, 0x4, R4 ;  /* 0x00000004f8a47825 */ /* 0x002fd000078e0204 */
[----:B------:R1:W-:Y:S01]  /*60270*/  @P0 STG.E desc[UR4][R164.64], R252 ;  /* 0x000000fca4000986 */ /* 0x0003e2000c101904 */
[----:B------:R-:W-:Y:S01]  /*60280*/  LOP3.LUT P3, RZ, R6, 0x80, RZ, 0xc0, !PT ;  /* 0x0000008006ff7812 */ /* 0x000fe2000786c0ff */
[----:B-1----:R-:W-:-:S05]  /*60290*/  IMAD.WIDE R164, R230, 0x4, R2 ;  /* 0x00000004e6a47825 */ /* 0x002fca00078e0202 */
        /* <DEDUP_REMOVED lines=9> */
[----:B------:R4:W-:Y:S02]  /*60330*/  @P4 STG.E desc[UR4][R164.64], R17 ;  /* 0x00000011a4004986 */ /* 0x0009e4000c101904 */
[----:B----4-:R-:W-:-:S05]  /*60340*/  IMAD.WIDE R164, R15, 0x4, R2 ;  /* 0x000000040fa47825 */ /* 0x010fca00078e0202 */
[----:B------:R1:W-:Y:S02]  /*60350*/  @P5 STG.E desc[UR4][R164.64], R16 ;  /* 0x00000010a4005986 */ /* 0x0003e4000c101904 */
[----:B-1----:R-:W-:Y:S01]  /*60360*/  IMAD.WIDE R164, R15, 0x4, R4 ;  /* 0x000000040fa47825 */ /* 0x002fe200078e0204 */
[----:B------:R-:W-:-:S04]  /*60370*/  LOP3.LUT P0, RZ, R22, 0x800, RZ, 0xc0, !PT ;  /* 0x0000080016ff7812 */ /* 0x000fc8000780c0ff */
[----:B--2---:R1:W-:Y:S04]  /*60380*/  @P6 STG.E desc[UR4][R164.64], R13 ;  /* 0x0000000da4006986 */ /* 0x0043e8000c101904 */
[----:B-1----:R-:W2:Y:S04]  /*60390*/  LDL.LU R13, [R1+0x1088] ;  /* 0x00108800010d7983 */ /* 0x002ea80000300800 */
[----:B------:R-:W4:Y:S04]  /*603a0*/  LDL.LU R18, [R1+0x8a0] ;  /* 0x0008a00001127983 */ /* 0x000f280000300800 */
[----:B------:R-:W2:Y:S04]  /*603b0*/  LDL.LU R17, [R1+0x4a0] ;  /* 0x0004a00001117983 */ /* 0x000ea80000300800 */
[----:B------:R-:W2:Y:S01]  /*603c0*/  LDL.LU R16, [R1+0x108c] ;  /* 0x00108c0001107983 */ /* 0x000ea20000300800 */
[----:B---3--:R-:W-:-:S03]  /*603d0*/  IMAD.WIDE R164, R12, 0x4, R2 ;  /* 0x000000040ca47825 */ /* 0x008fc600078e0202 */
[----:B------:R-:W3:Y:S04]  /*603e0*/  LDL.LU R15, [R1+0xa0] ;  /* 0x0000a000010f7983 */ /* 0x000ee80000300800 */
[----:B------:R1:W-:Y:S04]  /*603f0*/  @P0 STG.E desc[UR4][R164.64], R14 ;  /* 0x0000000ea4000986 */ /* 0x0003e8000c101904 */
[----:B-1----:R-:W3:Y:S01]  /*60400*/  LDL.LU R14, [R1+0xc94] ;  /* 0x000c9400010e7983 */ /* 0x002ee20000300800 */
[----:B------:R-:W-:-:S03]  /*60410*/  IMAD.WIDE R164, R12, 0x4, R4 ;  /* 0x000000040ca47825 */ /* 0x000fc600078e0204 */
[----:B------:R-:W3:Y:S04]  /*60420*/  LDL.LU R12, [R1+0x1090] ;  /* 0x00109000010c7983 */ /* 0x000ee80000300800 */
[----:B------:R-:W3:Y:S04]  /*60430*/  LDL.LU R23, [R1+0x8a4] ;  /* 0x0008a40001177983 */ /* 0x000ee80000300800 */
[----:B------:R-:W3:Y:S01]  /*60440*/  LDL.LU R228, [R1+0x4a4] ;  /* 0x0004a40001e47983 */ /* 0x000ee20000300800 */
[----:B------:R-:W-:Y:S02]  /*60450*/  LOP3.LUT P1, RZ, R6, 0x1000000, RZ, 0xc0, !PT ;  /* 0x0100000006ff7812 */ /* 0x000fe4000782c0ff */
[----:B------:R-:W-:Y:S01]  /*60460*/  LOP3.LUT R22, R22, 0xfffffff7, RZ, 0xc0, !PT ;  /* 0xfffffff716167812 */ /* 0x000fe200078ec0ff */
[----:B------:R-:W3:Y:S04]  /*60470*/  LDL.LU R229, [R1+0xa4] ;  /* 0x0000a40001e57983 */ /* 0x000ee80000300800 */
[----:B------:R-:W3:Y:S04]  /*60480*/  LDL.LU R166, [R1+0xc98] ;  /* 0x000c980001a67983 */ /* 0x000ee80000300800 */
[----:B------:R-:W3:Y:S02]  /*60490*/  LDL.LU R167, [R1+0x1098] ;  /* 0x0010980001a77983 */ /* 0x000ee40000300800 */
[----:B------:R-:W-:-:S02]  /*604a0*/  @P1 LOP3.LUT R22, R22, 0x8, RZ, 0xfc, !PT ;  /* 0x0000000816161812 */ /* 0x000fc400078efcff */
[----:B------:R-:W-:Y:S01]  /*604b0*/  LOP3.LUT P1, RZ, R6, 0x800000, RZ, 0xc0, !PT ;  /* 0x0080000006ff7812 */ /* 0x000fe2000782c0ff */
[----:B------:R-:W3:Y:S01]  /*604c0*/  LDL.LU R251, [R1+0x8a8] ;  /* 0x0008a80001fb7983 */ /* 0x000ee20000300800 */
[----:B------:R-:W-:-:S03]  /*604d0*/  LOP3.LUT R22, R22, 0xffffffef, RZ, 0xc0, !PT ;  /* 0xffffffef16167812 */ /* 0x000fc600078ec0ff */
[----:B------:R-:W3:Y:S04]  /*604e0*/  LDL.LU R250, [R1+0x4a8] ;  /* 0x0004a80001fa7983 */ /* 0x000ee80000300800 */
[----:B------:R-:W3:Y:S04]  /*604f0*/  LDL.LU R249, [R1+0x1094] ;  /* 0x0010940001f97983 */ /* 0x000ee80000300800 */
[----:B------:R-:W-:Y:S01]  /*60500*/  @P1 LOP3.LUT R22, R22, 0x10, RZ, 0xfc, !PT ;  /* 0x0000001016161812 */ /* 0x000fe200078efcff */
[----:B------:R-:W3:Y:S01]  /*60510*/  LDL.LU R248, [R1+0xa8] ;  /* 0x0000a80001f87983 */ /* 0x000ee20000300800 */
[----:B------:R-:W-:-:S02]  /*60520*/  LOP3.LUT P1, RZ, R6, 0x400000, RZ, 0xc0, !PT ;  /* 0x0040000006ff7812 */ /* 0x000fc4000782c0ff */
[----:B------:R-:W-:Y:S01]  /*60530*/  LOP3.LUT R22, R22, 0xffffffdf, RZ, 0xc0, !PT ;  /* 0xffffffdf16167812 */ /* 0x000fe200078ec0ff */
[----:B------:R-:W3:Y:S01]  /*60540*/  LDL.LU R252, [R1+0xc9c] ;  /* 0x000c9c0001fc7983 */ /* 0x000ee20000300800 */
[----:B------:R-:W-:-:S03]  /*60550*/  LOP3.LUT P4, RZ, R6, 0x1000, RZ, 0xc0, !PT ;  /* 0x0000100006ff7812 */ /* 0x000fc6000788c0ff */
[----:B------:R-:W3:Y:S01]  /*60560*/  LDL.LU R231, [R1+0x109c] ;  /* 0x00109c0001e77983 */ /* 0x000ee20000300800 */
[C---:B------:R-:W-:Y:S02]  /*60570*/  LOP3.LUT P5, RZ, R6.reuse, 0x2000, RZ, 0xc0, !PT ;  /* 0x0000200006ff7812 */ /* 0x040fe400078ac0ff */
[----:B------:R-:W-:Y:S01]  /*60580*/  LOP3.LUT P6, RZ, R6, 0x4000, RZ, 0xc0, !PT ;  /* 0x0000400006ff7812 */ /* 0x000fe200078cc0ff */
[----:B------:R-:W3:Y:S02]  /*60590*/  LDL.LU R230, [R1+0x8ac] ;  /* 0x0008ac0001e67983 */ /* 0x000ee40000300800 */
[----:B------:R-:W-:Y:S02]  /*605a0*/  @P1 LOP3.LUT R22, R22, 0x20, RZ, 0xfc, !PT ;  /* 0x0000002016161812 */ /* 0x000fe400078efcff */
[----:B------:R-:W-:Y:S01]  /*605b0*/  LOP3.LUT P1, RZ, R6, 0x200000, RZ, 0xc0, !PT ;  /* 0x0020000006ff7812 */ /* 0x000fe2000782c0ff */
[----:B------:R-:W3:Y:S01]  /*605c0*/  LDL.LU R20, [R1+0x4ac] ;  /* 0x0004ac0001147983 */ /* 0x000ee20000300800 */
[----:B------:R-:W-:-:S02]  /*605d0*/  LOP3.LUT R22, R22, 0xffffffbf, RZ, 0xc0, !PT ;  /* 0xffffffbf16167812 */ /* 0x000fc400078ec0ff */
[----:B------:R-:W-:Y:S01]  /*605e0*/  LOP3.LUT P0, RZ, R6, 0x8000, RZ, 0xc0, !PT ;  /* 0x0000800006ff7812 */ /* 0x000fe2000780c0ff */
[----:B------:R-:W3:Y:S08]  /*605f0*/  LDL.LU R19, [R1+0x10a4] ;  /* 0x0010a40001137983 */ /* 0x000ef00000300800 */
[----:B------:R-:W-:Y:S02]  /*60600*/  @P1 LOP3.LUT R22, R22, 0x40, RZ, 0xfc, !PT ;  /* 0x0000004016161812 */ /* 0x000fe400078efcff */
[----:B------:R-:W-:-:S02]  /*60610*/  LOP3.LUT P1, RZ, R6, 0x100000, RZ, 0xc0, !PT ;  /* 0x0010000006ff7812 */ /* 0x000fc4000782c0ff */
[----:B------:R-:W-:-:S11]  /*60620*/  LOP3.LUT R22, R22, 0xffffff7f, RZ, 0xc0, !PT ;  /* 0xffffff7f16167812 */ /* 0x000fd600078ec0ff */
[----:B------:R-:W-:Y:S02]  /*60630*/  @P1 LOP3.LUT R22, R22, 0x80, RZ, 0xfc, !PT ;  /* 0x0000008016161812 */ /* 0x000fe400078efcff */
[----:B------:R-:W-:Y:S02]  /*60640*/  LOP3.LUT P1, RZ, R6, 0x80000, RZ, 0xc0, !PT ;  /* 0x0008000006ff7812 */ /* 0x000fe4000782c0ff */
        /* <DEDUP_REMOVED lines=8> */
[----:B------:R-:W-:Y:S01]  /*606d0*/  LOP3.LUT P1, RZ, R6, 0x10000, RZ, 0xc0, !PT ;  /* 0x0001000006ff7812 */ /* 0x000fe2000782c0ff */
[----:B----4-:R2:W-:Y:S02]  /*606e0*/  @P4 STG.E desc[UR4][R164.64], R18 ;  /* 0x00000012a4004986 */ /* 0x0105e4000c101904 */
[C---:B--2---:R-:W-:Y:S02]  /*606f0*/  IMAD.WIDE R164, R16.reuse, 0x4, R2 ;  /* 0x0000000410a47825 */ /* 0x044fe400078e0202 */
[----:B------:R-:W2:Y:S04]  /*60700*/  LDL.LU R18, [R1+0xac] ;  /* 0x0000ac0001127983 */ /* 0x000ea80000300800 */
[----:B------:R1:W-:Y:S02]  /*60710*/  @P5 STG.E desc[UR4][R164.64], R17 ;  /* 0x00000011a4005986 */ /* 0x0003e4000c101904 */
[----:B-1----:R-:W-:-:S02]  /*60720*/  IMAD.WIDE R164, R16, 0x4, R4 ;  /* 0x0000000410a47825 */ /* 0x002fc400078e0204 */
[----:B------:R-:W4:Y:S04]  /*60730*/  LDL.LU R17, [R1+0xca0] ;  /* 0x000ca00001117983 */ /* 0x000f280000300800 */
[----:B---3--:R1:W-:Y:S04]  /*60740*/  @P6 STG.E desc[UR4][R164.64], R15 ;  /* 0x0000000fa4006986 */ /* 0x0083e8000c101904 */
[----:B------:R-:W3:Y:S01]  /*60750*/  LDL.LU R16, [R1+0x10a0] ;  /* 0x0010a00001107983 */ /* 0x000ee20000300800 */
[----:B-1----:R-:W-:-:S03]  /*60760*/  IMAD.WIDE R164, R13, 0x4, R2 ;  /* 0x000000040da47825 */ /* 0x002fc600078e0202 */
[----:B------:R-:W4:Y:S04]  /*60770*/  LDL.LU R15, [R1+0x8b0] ;  /* 0x0008b000010f7983 */ /* 0x000f280000300800 */
[----:B------:R1:W-:Y:S02]  /*60780*/  @P0 STG.E desc[UR4][R164.64], R14 ;  /* 0x0000000ea4000986 */ /* 0x0003e4000c101904 */
[----:B-1----:R-:W-:Y:S02]  /*60790*/  IMAD.WIDE R164, R13, 0x4, R4 ;  /* 0x000000040da47825 */ /* 0x002fe400078e0204 */
[----:B------:R-:W4:Y:S04]  /*607a0*/  LDL.LU R14, [R1+0x4b0] ;  /* 0x0004b000010e7983 */ /* 0x000f280000300800 */
[----:B------:R1:W-:Y:S01]  /*607b0*/  @P1 STG.E desc[UR4][R164.64], R23 ;  /* 0x00000017a4001986 */ /* 0x0003e2000c101904 */
[----:B------:R-:W-:-:S03]  /*607c0*/  LOP3.LUT P1, RZ, R22, 0x400, RZ, 0xc0, !PT ;  /* 0x0000040016ff7812 */ /* 0x000fc6000782c0ff */
[----:B------:R-:W4:Y:S01]  /*607d0*/  LDL.LU R13, [R1+0x10a8] ;  /* 0x0010a800010d7983 */ /* 0x000f220000300800 */
[----:B-1----:R-:W-:-:S09]  /*607e0*/  IMAD.WIDE R164, R12, 0x4, R2 ;  /* 0x000000040ca47825 */ /* 0x002fd200078e0202 */
[----:B------:R1:W-:Y:S02]  /*607f0*/  @P1 STG.E desc[UR4][R164.64], R228 ;  /* 0x000000e4a4001986 */ /* 0x0003e4000c101904 */
[----:B-1----:R-:W-:Y:S02]  /*60800*/  IMAD.WIDE R164, R12, 0x4, R4 ;  /* 0x000000040ca47825 */ /* 0x002fe400078e0204 */
[----:B------:R-:W4:Y:S01]  /*60810*/  LDL.LU R12, [R1+0xb0] ;  /* 0x0000b000010c7983 */ /* 0x000f220000300800 */
[----:B------:R-:W-:-:S13]  /*60820*/  LOP3.LUT P1, RZ, R22, 0x200, RZ, 0xc0, !PT ;  /* 0x0000020016ff7812 */ /* 0x000fda000782c0ff */
[----:B------:R1:W-:Y:S01]  /*60830*/  @P1 STG.E desc[UR4][R164.64], R229 ;  /* 0x000000e5a4001986 */ /* 0x0003e2000c101904 */
[----:B------:R-:W-:Y:S01]  /*60840*/  LOP3.LUT P1, RZ, R22, 0x100, RZ, 0xc0, !PT ;  /* 0x0000010016ff7812 */ /* 0x000fe2000782c0ff */
[----:B-1----:R-:W-:-:S12]  /*60850*/  IMAD.WIDE R164, R167, 0x4, R2 ;  /* 0x00000004a7a47825 */ /* 0x002fd800078e0202 */
        /* <DEDUP_REMOVED lines=21> */
[C---:B------:R-:W-:Y:S01]  /*609b0*/  LOP3.LUT P5, RZ, R6.reuse, 0x10000000, RZ, 0xc0, !PT ;  /* 0x1000000006ff7812 */ /* 0x040fe200078ac0ff */
[----:B-1----:R-:W-:Y:S01]  /*609c0*/  IMAD.WIDE R164, R19, 0x4, R4 ;  /* 0x0000000413a47825 */ /* 0x002fe200078e0204 */
[C---:B------:R-:W-:Y:S02]  /*609d0*/  LOP3.LUT P6, RZ, R6.reuse, 0x20000000, RZ, 0xc0, !PT ;  /* 0x2000000006ff7812 */ /* 0x040fe400078cc0ff */
[----:B------:R-:W-:Y:S02]  /*609e0*/  LOP3.LUT P0, RZ, R6, 0x40000000, RZ, 0xc0, !PT ;  /* 0x4000000006ff7812 */ /* 0x000fe4000780c0ff */
[----:B--2---:R3:W-:Y:S02]  /*609f0*/  @P3 STG.E desc[UR4][R164.64], R18 ;  /* 0x00000012a4003986 */ /* 0x0047e4000c101904 */
[----:B---3--:R-:W-:-:S05]  /*60a00*/  IMAD.WIDE R164, R16, 0x4, R2 ;  /* 0x0000000410a47825 */ /* 0x008fca00078e0202 */
[----:B----4-:R1:W-:Y:S02]  /*60a10*/  @P4 STG.E desc[UR4][R164.64], R17 ;  /* 0x00000011a4004986 */ /* 0x0103e4000c101904 */
[----:B-1----:R-:W-:-:S05]  /*60a20*/  IMAD.WIDE R164, R16, 0x4, R4 ;  /* 0x0000000410a47825 */ /* 0x002fca00078e0204 */
[----:B------:R1:W-:Y:S02]  /*60a30*/  @P5 STG.E desc[UR4][R164.64], R15 ;  /* 0x0000000fa4005986 */ /* 0x0003e4000c101904 */
[----:B-1----:R-:W-:-:S05]  /*60a40*/  IMAD.WIDE R164, R13, 0x4, R2 ;  /* 0x000000040da47825 */ /* 0x002fca00078e0202 */
[----:B------:R1:W-:Y:S02]  /*60a50*/  @P6 STG.E desc[UR4][R164.64], R14 ;  /* 0x0000000ea4006986 */ /* 0x0003e4000c101904 */
[----:B-1----:R-:W-:Y:S02]  /*60a60*/  IMAD.WIDE R164, R13, 0x4, R4 ;  /* 0x000000040da47825 */ /* 0x002fe400078e0204 */
[----:B------:R-:W2:Y:S04]  /*60a70*/  LDL.LU R14, [R1+0xca8] ;  /* 0x000ca800010e7983 */ /* 0x000ea80000300800 */
[----:B------:R-:W3:Y:S04]  /*60a80*/  LDL.LU R13, [R1+0x10b4] ;  /* 0x0010b400010d7983 */ /* 0x000ee80000300800 */
[----:B------:R-:W4:Y:S04]  /*60a90*/  LDL.LU R19, [R1+0xca4] ;  /* 0x000ca40001137983 */ /* 0x000f280000300800 */
[----:B------:R1:W-:Y:S04]  /*60aa0*/  @P0 STG.E desc[UR4][R164.64], R12 ;  /* 0x0000000ca4000986 */ /* 0x0003e8000c101904 */
[----:B-1----:R-:W2:Y:S04]  /*60ab0*/  LDL.LU R12, [R1+0x10b0] ;  /* 0x0010b000010c7983 */ /* 0x002ea80000300800 */
[----:B------:R-:W3:Y:S04]  /*60ac0*/  LDL.LU R18, [R1+0x8b4] ;  /* 0x0008b40001127983 */ /* 0x000ee80000300800 */
[----:B------:R-:W3:Y:S04]  /*60ad0*/  LDL.LU R17, [R1+0x4b4] ;  /* 0x0004b40001117983 */ /* 0x000ee80000300800 */
[----:B------:R-:W3:Y:S04]  /*60ae0*/  LDL.LU R16, [R1+0x10ac] ;  /* 0x0010ac0001107983 */ /* 0x000ee80000300800 */
[----:B------:R-:W3:Y:S01]  /*60af0*/  LDL.LU R15, [R1+0xb4] ;  /* 0x0000b400010f7983 */ /* 0x000ee20000300800 */
[----:B------:R-:W-:-:S02]  /*60b00*/  LOP3.LUT P4, RZ, R6, 0x80000000, RZ, 0xc0, !PT ;  /* 0x8000000006ff7812 */ /* 0x000fc4000788c0ff */
[C---:B------:R-:W-:Y:S02]  /*60b10*/  LOP3.LUT P5, RZ, R10.reuse, 0x1, RZ, 0xc0, !PT ;  /* 0x000000010aff7812 */ /* 0x040fe400078ac0ff */
[C---:B------:R-:W-:Y:S02]  /*60b20*/  LOP3.LUT P6, RZ, R10.reuse, 0x2, RZ, 0xc0, !PT ;  /* 0x000000020aff7812 */ /* 0x040fe400078cc0ff */
[C---:B------:R-:W-:Y:S02]  /*60b30*/  LOP3.LUT P0, RZ, R10.reuse, 0x4, RZ, 0xc0, !PT ;  /* 0x000000040aff7812 */ /* 0x040fe4000780c0ff */
[----:B------:R-:W-:-:S13]  /*60b40*/  LOP3.LUT P1, RZ, R10, 0x800, RZ, 0xc0, !PT ;  /* 0x000008000aff7812 */ /* 0x000fda000782c0ff */
        /* <DEDUP_REMOVED lines=8> */
[----:B------:R-:W-:Y:S01]  /*60bd0*/  LOP3.LUT R0, R0, 0xbfffffff, RZ, 0xc0, !PT ;  /* 0xbfffffff00007812 */ /* 0x000fe200078ec0ff */
[----:B--2---:R-:W-:-:S05]  /*60be0*/  IMAD.WIDE R164, R12, 0x4, R2 ;  /* 0x000000040ca47825 */ /* 0x004fca00078e0202 */
[----:B----4-:R1:W-:Y:S02]  /*60bf0*/  @P4 STG.E desc[UR4][R164.64], R19 ;  /* 0x00000013a4004986 */ /* 0x0103e4000c101904 */
[----:B-1----:R-:W-:Y:S02]  /*60c00*/  IMAD.WIDE R164, R12, 0x4, R4 ;  /* 0x000000040ca47825 */ /* 0x002fe400078e0204 */
[----:B------:R-:W2:Y:S04]  /*60c10*/  LDL.LU R12, [R1+0x8b8] ;  /* 0x0008b800010c7983 */ /* 0x000ea80000300800 */
        /* <DEDUP_REMOVED lines=12> */
[----:B---3--:R1:W-:Y:S04]  /*60ce0*/  @P5 STG.E desc[UR4][R164.64], R18 ;  /* 0x00000012a4005986 */ /* 0x0083e8000c101904 */
[----:B------:R-:W3:Y:S04]  /*60cf0*/  LDL.LU R20, [R1+0x8c0] ;  /* 0x0008c00001147983 */ /* 0x000ee80000300800 */
[----:B------:R-:W3:Y:S01]  /*60d00*/  LDL.LU R19, [R1+0x10c4] ;  /* 0x0010c40001137983 */ /* 0x000ee20000300800 */
[----:B-1----:R-:W-:-:S03]  /*60d10*/  IMAD.WIDE R164, R16, 0x4, R2 ;  /* 0x0000000410a47825 */ /* 0x002fc600078e0202 */
[----:B------:R-:W3:Y:S04]  /*60d20*/  LDL.LU R18, [R1+0x4c0] ;  /* 0x0004c00001127983 */ /* 0x000ee80000300800 */
[----:B------:R1:W-:Y:S02]  /*60d30*/  @P6 STG.E desc[UR4][R164.64], R17 ;  /* 0x00000011a4006986 */ /* 0x0003e4000c101904 */
[----:B-1----:R-:W-:Y:S02]  /*60d40*/  IMAD.WIDE R164, R16, 0x4, R4 ;  /* 0x0000000410a47825 */ /* 0x002fe400078e0204 */
[----:B------:R-:W3:Y:S04]  /*60d50*/  LDL.LU R17, [R1+0xe34] ;  /* 0x000e340001117983 */ /* 0x000ee80000300800 */
[----:B------:R1:W-:Y:S04]  /*60d60*/  @P0 STG.E desc[UR4][R164.64], R15 ;  /* 0x0000000fa4000986 */ /* 0x0003e8000c101904 */
[----:B-1----:R-:W3:Y:S04]  /*60d70*/  LDL.LU R15, [R1+0x10cc] ;  /* 0x0010cc00010f7983 */ /* 0x002ee80000300800 */
[----:B------:R-:W3:Y:S01]  /*60d80*/  LDL.LU R16, [R1+0xcb4] ;  /* 0x000cb40001107983 */ /* 0x000ee20000300800 */
[----:B------:R-:W-:-:S02]  /*60d90*/  @P1 LOP3.LUT R0, R0, 0x40000000, RZ, 0xfc, !PT ;  /* 0x4000000000001812 */ /* 0x000fc400078efcff */
        /* <DEDUP_REMOVED lines=11> */
[----:B------:R-:W-:-:S10]  /*60e50*/  IMAD.WIDE R164, R13, 0x4, R2 ;  /* 0x000000040da47825 */ /* 0x000fd400078e0202 */
[----:B------:R-:W-:Y:S02]  /*60e60*/  @P1 LOP3.LUT R22, R22, 0x4, RZ, 0xfc, !PT ;  /* 0x0000000416161812 */ /* 0x000fe400078efcff */
[----:B------:R-:W-:-:S13]  /*60e70*/  LOP3.LUT P1, RZ, R10, 0x8, RZ, 0xc0, !PT ;  /* 0x000000080aff7812 */ /* 0x000fda000782c0ff */
[----:B------:R1:W-:Y:S01]  /*60e80*/  @P1 STG.E desc[UR4][R164.64], R14 ;  /* 0x0000000ea4001986 */ /* 0x0003e2000c101904 */
[----:B------:R-:W-:Y:S01]  /*60e90*/  LOP3.LUT P1, RZ, R22, 0x4, RZ, 0xc0, !PT ;  /* 0x0000000416ff7812 */ /* 0x000fe2000782c0ff */
[----:B-1----:R-:W-:Y:S02]  /*60ea0*/  IMAD.WIDE R164, R13, 0x4, R4 ;  /* 0x000000040da47825 */ /* 0x002fe400078e0204 */
[----:B------:R-:W3:Y:S04]  /*60eb0*/  LDL.LU R14, [R1+0x8c4] ;  /* 0x0008c400010e7983 */ /* 0x000ee80000300800 */
[----:B------:R-:W3:Y:S01]  /*60ec0*/  LDL.LU R13, [R1+0x10d4] ;  /* 0x0010d400010d7983 */ /* 0x000ee20000300800 */
[C---:B------:R-:W-:Y:S02]  /*60ed0*/  LOP3.LUT P2, RZ, R10.reuse, 0x1000, RZ, 0xc0, !PT ;  /* 0x000010000aff7812 */ /* 0x040fe4000784c0ff */
[----:B------:R-:W-:-:S03]  /*60ee0*/  LOP3.LUT P3, RZ, R10, 0x2000, RZ, 0xc0, !PT ;  /* 0x000020000aff7812 */ /* 0x000fc6000786c0ff */
[----:B--2---:R4:W-:Y:S01]  /*60ef0*/  @P1 STG.E desc[UR4][R164.64], R12 ;  /* 0x0000000ca4001986 */ /* 0x0049e2000c101904 */
[----:B------:R-:W-:Y:S01]  /*60f00*/  LOP3.LUT P1, RZ, R22, 0x2, RZ, 0xc0, !PT ;  /* 0x0000000216ff7812 */ /* 0x000fe2000782c0ff */
[----:B----4-:R-:W-:Y:S01]  /*60f10*/  IMAD.WIDE R164, R228, 0x4, R2 ;  /* 0x00000004e4a47825 */ /* 0x010fe200078e0202 */
[----:B------:R-:W-:Y:S01]  /*60f20*/  LOP3.LUT P4, RZ, R10, 0x4000, RZ, 0xc0, !PT ;  /* 0x000040000aff7812 */ /* 0x000fe2000788c0ff */
[----:B------:R-:W2:Y:S10]  /*60f30*/  LDL.LU R12, [R1+0x1ca4] ;  /* 0x001ca400010c7983 */ /* 0x000eb40000300800 */
        /* <DEDUP_REMOVED lines=20> */
[----:B-1----:R-:W-:-:S05]  /*61080*/  IMAD.WIDE R22, R231, 0x4, R4 ;  /* 0x00000004e7167825 */ /* 0x002fca00078e0204 */
[----:B------:R3:W-:Y:S01]  /*61090*/  @P2 STG.E desc[UR4][R22.64], R230 ;  /* 0x000000e616002986 */ /* 0x0007e2000c101904 */
[----:B------:R-:W-:Y:S01]  /*610a0*/  LOP3.LUT P6, RZ, R10, 0x10000, RZ, 0xc0, !PT ;  /* 0x000100000aff7812 */ /* 0x000fe200078cc0ff */
[----:B---3--:R-:W-:-:S05]  /*610b0*/  IMAD.WIDE R22, R19, 0x4, R2 ;  /* 0x0000000413167825 */ /* 0x008fca00078e0202 */
[----:B------:R1:W-:Y:S02]  /*610c0*/  @P3 STG.E desc[UR4][R22.64], R20 ;  /* 0x0000001416003986 */ /* 0x0003e4000c101904 */
[----:B-1----:R-:W-:-:S05]  /*610d0*/  IMAD.WIDE R22, R19, 0x4, R4 ;  /* 0x0000000413167825 */ /* 0x002fca00078e0204 */
[----:B------:R1:W-:Y:S02]  /*610e0*/  @P4 STG.E desc[UR4][R22.64], R18 ;  /* 0x0000001216004986 */ /* 0x0003e4000c101904 */
[----:B-1----:R-:W-:-:S05]  /*610f0*/  IMAD.WIDE R22, R15, 0x4, R2 ;  /* 0x000000040f167825 */ /* 0x002fca00078e0202 */
[----:B------:R1:W-:Y:S02]  /*61100*/  @P5 STG.E desc[UR4][R22.64], R17 ;  /* 0x0000001116005986 */ /* 0x0003e4000c101904 */
[----:B-1----:R-:W-:Y:S02]  /*61110*/  IMAD.WIDE R22, R15, 0x4, R4 ;  /* 0x000000040f167825 */ /* 0x002fe400078e0204 */
[----:B------:R-:W3:Y:S04]  /*61120*/  LDL.LU R15, [R1+0x10d8] ;  /* 0x0010d800010f7983 */ /* 0x000ee80000300800 */
[----:B------:R-:W4:Y:S04]  /*61130*/  LDL.LU R20, [R1+0x4c4] ;  /* 0x0004c40001147983 */ /* 0x000f280000300800 */
[----:B------:R1:W-:Y:S04]  /*61140*/  @P6 STG.E desc[UR4][R22.64], R16 ;  /* 0x0000001016006986 */ /* 0x0003e8000c101904 */
[----:B------:R-:W2:Y:S04]  /*61150*/  LDL.LU R19, [R1+0xe38] ;  /* 0x000e380001137983 */ /* 0x000ea80000300800 */
[----:B-1----:R-:W3:Y:S01]  /*61160*/  LDL.LU R16, [R1+0x10d0] ;  /* 0x0010d00001107983 */ /* 0x002ee20000300800 */
[----:B------:R-:W-:-:S03]  /*61170*/  LOP3.LUT P0, RZ, R10, 0x20000, RZ, 0xc0, !PT ;  /* 0x000200000aff7812 */ /* 0x000fc6000780c0ff */
[----:B------:R-:W2:Y:S01]  /*61180*/  LDL.LU R18, [R1+0xcb8] ;  /* 0x000cb80001127983 */ /* 0x000ea20000300800 */
[----:B------:R-:W-:-:S03]  /*61190*/  IMAD.WIDE R22, R13, 0x4, R2 ;  /* 0x000000040d167825 */ /* 0x000fc600078e0202 */
[----:B------:R-:W2:Y:S06]  /*611a0*/  LDL.LU R17, [R1+0x8c8] ;  /* 0x0008c80001117983 */ /* 0x000eac0000300800 */
[----:B------:R1:W-:Y:S04]  /*611b0*/  @P0 STG.E desc[UR4][R22.64], R14 ;  /* 0x0000000e16000986 */ /* 0x0003e8000c101904 */
[----:B-1----:R-:W2:Y:S01]  /*611c0*/  LDL.LU R14, [R1+0x4c8] ;  /* 0x0004c800010e7983 */ /* 0x002ea20000300800 */
[----:B------:R-:W-:-:S03]  /*611d0*/  IMAD.WIDE R22, R13, 0x4, R4 ;  /* 0x000000040d167825 */ /* 0x000fc600078e0204 */
[----:B------:R-:W2:Y:S04]  /*611e0*/  LDL.LU R13, [R1+0xe3c] ;  /* 0x000e3c00010d7983 */ /* 0x000ea80000300800 */
[----:B------:R-:W2:Y:S01]  /*611f0*/  LDL.LU R228, [R1+0x10e0] ;  /* 0x0010e00001e47983 */ /* 0x000ea20000300800 */
[C---:B------:R-:W-:Y:S02]  /*61200*/  LOP3.LUT P4, RZ, R10.reuse, 0x40000, RZ, 0xc0, !PT ;  /* 0x000400000aff7812 */ /* 0x040fe4000788c0ff */
[C---:B------:R-:W-:Y:S01]  /*61210*/  LOP3.LUT P5, RZ, R10.reuse, 0x80000, RZ, 0xc0, !PT ;  /* 0x000800000aff7812 */ /* 0x040fe200078ac0ff */
[----:B------:R-:W2:Y:S04]  /*61220*/  LDL.LU R229, [R1+0xcbc] ;  /* 0x000cbc0001e57983 */ /* 0x000ea80000300800 */
[----:B------:R-:W2:Y:S01]  /*61230*/  LDL.LU R166, [R1+0x10dc] ;  /* 0x0010dc0001a67983 */ /* 0x000ea20000300800 */
        /* <DEDUP_REMOVED lines=11> */
[----:B----4-:R3:W-:Y:S02]  /*612f0*/  @P4 STG.E desc[UR4][R22.64], R20 ;  /* 0x0000001416004986 */ /* 0x0107e4000c101904 */
[----:B---3--:R-:W-:-:S05]  /*61300*/  IMAD.WIDE R22, R16, 0x4, R2 ;  /* 0x0000000410167825 */ /* 0x008fca00078e0202 */
[----:B--2---:R1:W-:Y:S02]  /*61310*/  @P5 STG.E desc[UR4][R22.64], R19 ;  /* 0x0000001316005986 */ /* 0x0043e4000c101904 */
[----:B-1----:R-:W-:Y:S02]  /*61320*/  IMAD.WIDE R22, R16, 0x4, R4 ;  /* 0x0000000410167825 */ /* 0x002fe400078e0204 */
[----:B------:R-:W2:Y:S01]  /*61330*/  LDL.LU R16, [R1+0x8cc] ;  /* 0x0008cc0001107983 */ /* 0x000ea20000300800 */
[----:B------:R-:W-:Y:S02]  /*61340*/  @P1 LOP3.LUT R0, R0, 0x400000, RZ, 0xfc, !PT ;  /* 0x0040000000001812 */ /* 0x000fe400078efcff */
[----:B------:R-:W-:Y:S01]  /*61350*/  LOP3.LUT P1, RZ, R10, 0x4000000, RZ, 0xc0, !PT ;  /* 0x040000000aff7812 */ /* 0x000fe2000782c0ff */
[----:B------:R-:W3:Y:S01]  /*61360*/  LDL.LU R167, [R1+0x4cc] ;  /* 0x0004cc0001a77983 */ /* 0x000ee20000300800 */
[----:B------:R-:W-:-:S03]  /*61370*/  LOP3.LUT R0, R0, 0xff7fffff, RZ, 0xc0, !PT ;  /* 0xff7fffff00007812 */ /* 0x000fc600078ec0ff */
[----:B------:R-:W4:Y:S04]  /*61380*/  LDL.LU R251, [R1+0xcc0] ;  /* 0x000cc00001fb7983 */ /* 0x000f280000300800 */
[----:B------:R-:W4:Y:S04]  /*61390*/  LDL.LU R250, [R1+0x10e4] ;  /* 0x0010e40001fa7983 */ /* 0x000f280000300800 */
[----:B------:R-:W-:Y:S01]  /*613a0*/  @P1 LOP3.LUT R0, R0, 0x800000, RZ, 0xfc, !PT ;  /* 0x0080000000001812 */ /* 0x000fe200078efcff */
[----:B------:R-:W4:Y:S01]  /*613b0*/  LDL.LU R249, [R1+0x8d0] ;  /* 0x0008d00001f97983 */ /* 0x000f220000300800 */
[----:B------:R-:W-:-:S02]  /*613c0*/  LOP3.LUT P1, RZ, R10, 0x2000000, RZ, 0xc0, !PT ;  /* 0x020000000aff7812 */ /* 0x000fc4000782c0ff */
[----:B------:R-:W-:Y:S01]  /*613d0*/  LOP3.LUT R0, R0, 0xfeffffff, RZ, 0xc0, !PT ;  /* 0xfeffffff00007812 */ /* 0x000fe200078ec0ff */
[----:B------:R-:W4:Y:S04]  /*613e0*/  LDL.LU R248, [R1+0x4d0] ;  /* 0x0004d00001f87983 */ /* 0x000f280000300800 */
[----:B------:R-:W4:Y:S01]  /*613f0*/  LDL.LU R252, [R1+0x10ec] ;  /* 0x0010ec0001fc7983 */ /* 0x000f220000300800 */
[C---:B------:R-:W-:Y:S02]  /*61400*/  LOP3.LUT P6, RZ, R10.reuse, 0x100000, RZ, 0xc0, !PT ;  /* 0x001000000aff7812 */ /* 0x040fe400078cc0ff */
[----:B------:R-:W-:Y:S01]  /*61410*/  LOP3.LUT P0, RZ, R10, 0x200000, RZ, 0xc0, !PT ;  /* 0x002000000aff7812 */ /* 0x000fe2000780c0ff */
[----:B------:R-:W4:Y:S02]  /*61420*/  LDL.LU R231, [R1+0xd0] ;  /* 0x0000d00001e77983 */ /* 0x000f240000300800 */
[----:B------:R-:W-:-:S02]  /*61430*/  @P1 LOP3.LUT R0, R0, 0x1000000, RZ, 0xfc, !PT ;  /* 0x0100000000001812 */ /* 0x000fc400078efcff */
[----:B------:R-:W-:Y:S01]  /*61440*/  LOP3.LUT P1, RZ, R10, 0x1000000, RZ, 0xc0, !PT ;  /* 0x010000000aff7812 */ /* 0x000fe2000782c0ff */
[----:B------:R-:W4:Y:S01]  /*61450*/  LDL.LU R230, [R1+0xcc4] ;  /* 0x000cc40001e67983 */ /* 0x000f220000300800 */
[----:B------:R-:W-:-:S03]  /*61460*/  LOP3.LUT R0, R0, 0xfdffffff, RZ, 0xc0, !PT ;  /* 0xfdffffff00007812 */ /* 0x000fc600078ec0ff */
[----:B------:R-:W4:Y:S04]  /*61470*/  LDL.LU R20, [R1+0x10e8] ;  /* 0x0010e80001147983 */ /* 0x000f280000300800 */
[----:B------:R1:W-:Y:S04]  /*61480*/  @P6 STG.E desc[UR4][R22.64], R18 ;  /* 0x0000001216006986 */ /* 0x0003e8000c101904 */
[----:B------:R-:W-:Y:S01]  /*61490*/  @P1 LOP3.LUT R0, R0, 0x2000000, RZ, 0xfc, !PT ;  /* 0x0200000000001812 */ /* 0x000fe200078efcff */
[----:B------:R-:W4:Y:S01]  /*614a0*/  LDL.LU R19, [R1+0x8d4] ;  /* 0x0008d40001137983 */ /* 0x000f220000300800 */
[----:B------:R-:W-:-:S02]  /*614b0*/  LOP3.LUT P1, RZ, R10, 0x800000, RZ, 0xc0, !PT ;  /* 0x008000000aff7812 */ /* 0x000fc4000782c0ff */
[----:B------:R-:W-:Y:S01]  /*614c0*/  LOP3.LUT R0, R0, 0xfbffffff, RZ, 0xc0, !PT ;  /* 0xfbffffff00007812 */ /* 0x000fe200078ec0ff */
[----:B-1----:R-:W-:-:S10]  /*614d0*/  IMAD.WIDE R22, R15, 0x4, R2 ;  /* 0x000000040f167825 */ /* 0x002fd400078e0202 */
[----:B------:R-:W-:Y:S02]  /*614e0*/  @P1 LOP3.LUT R0, R0, 0x4000000, RZ, 0xfc, !PT ;  /* 0x0400000000001812 */ /* 0x000fe400078efcff */
[----:B------:R-:W-:Y:S01]  /*614f0*/  LOP3.LUT P1, RZ, R10, 0x400000, RZ, 0xc0, !PT ;  /* 0x004000000aff7812 */ /* 0x000fe2000782c0ff */
[----:B------:R1:W-:Y:S02]  /*61500*/  @P0 STG.E desc[UR4][R22.64], R17 ;  /* 0x0000001116000986 */ /* 0x0003e4000c101904 */
[----:B-1----:R-:W-:Y:S02]  /*61510*/  IMAD.WIDE R22, R15, 0x4, R4 ;  /* 0x000000040f167825 */ /* 0x002fe400078e0204 */
[----:B------:R-:W4:Y:S08]  /*61520*/  LDL.LU R17, [R1+0x10f0] ;  /* 0x0010f00001117983 */ /* 0x000f300000300800 */
[----:B------:R1:W-:Y:S01]  /*61530*/  @P1 STG.E desc[UR4][R22.64], R14 ;  /* 0x0000000e16001986 */ /* 0x0003e2000c101904 */
[----:B------:R-:W-:-:S03]  /*61540*/  LOP3.LUT P1, RZ, R0, 0x4000000, RZ, 0xc0, !PT ;  /* 0x0400000000ff7812 */ /* 0x000fc6000782c0ff */
[----:B------:R-:W4:Y:S04]  /*61550*/  LDL.LU R18, [R1+0x4d4] ;  /* 0x0004d40001127983 */ /* 0x000f280000300800 */
[----:B------:R-:W4:Y:S01]  /*61560*/  LDL.LU R15, [R1+0xd4] ;  /* 0x0000d400010f7983 */ /* 0x000f220000300800 */
[----:B-1----:R-:W-:-:S03]  /*61570*/  IMAD.WIDE R22, R228, 0x4, R2 ;  /* 0x00000004e4167825 */ /* 0x002fc600078e0202 */
[----:B------:R-:W4:Y:S04]  /*61580*/  LDL.LU R14, [R1+0xcc8] ;  /* 0x000cc800010e7983 */ /* 0x000f280000300800 */
[----:B------:R1:W-:Y:S01]  /*61590*/  @P1 STG.E desc[UR4][R22.64], R13 ;  /* 0x0000000d16001986 */ /* 0x0003e2000c101904 */
[----:B------:R-:W-:-:S03]  /*615a0*/  LOP3.LUT P1, RZ, R0, 0x2000000, RZ, 0xc0, !PT ;  /* 0x0200000000ff7812 */ /* 0x000fc6000782c0ff */
[----:B-1----:R-:W4:Y:S01]  /*615b0*/  LDL.LU R13, [R1+0x10f8] ;  /* 0x0010f800010d7983 */ /* 0x002f220000300800 */
[----:B------:R-:W-:-:S09]  /*615c0*/  IMAD.WIDE R22, R228, 0x4, R4 ;  /* 0x00000004e4167825 */ /* 0x000fd200078e0204 */
[----:B------:R1:W-:Y:S01]  /*615d0*/  @P1 STG.E desc[UR4][R22.64], R229 ;  /* 0x000000e516001986 */ /* 0x0003e2000c101904 */
[----:B------:R-:W-:Y:S01]  /*615e0*/  LOP3.LUT P1, RZ, R0, 0x1000000, RZ, 0xc0, !PT ;  /* 0x0100000000ff7812 */ /* 0x000fe2000782c0ff */
[----:B-1----:R-:W-:-:S12]  /*615f0*/  IMAD.WIDE R22, R166, 0x4, R2 ;  /* 0x00000004a6167825 */ /* 0x002fd800078e0202 */
[----:B--2---:R1:W-:Y:S04]  /*61600*/  @P1 STG.E desc[UR4][R22.64], R16 ;  /* 0x0000001016001986 */ /* 0x0043e8000c101904 */
[----:B-1----:R-:W2:Y:S01]  /*61610*/  LDL.LU R16, [R1+0x8d8] ;  /* 0x0008d80001107983 */ /* 0x002ea20000300800 */
[----:B------:R-:W-:Y:S01]  /*61620*/  LOP3.LUT P1, RZ, R0, 0x800000, RZ, 0xc0, !PT ;  /* 0x0080000000ff7812 */ /* 0x000fe2000782c0ff */
[----:B------:R-:W-:-:S12]  /*61630*/  IMAD.WIDE R22, R166, 0x4, R4 ;  /* 0x00000004a6167825 */ /* 0x000fd800078e0204 */
[----:B---3--:R4:W-:Y:S01]  /*61640*/  @P1 STG.E desc[UR4][R22.64], R167 ;  /* 0x000000a716001986 */ /* 0x0089e2000c101904 */
[----:B------:R-:W-:Y:S01]  /*61650*/  LOP3.LUT P1, RZ, R0, 0x400000, RZ, 0xc0, !PT ;  /* 0x0040000000ff7812 */ /* 0x000fe2000782c0ff */
[----:B----4-:R-:W-:-:S12]  /*61660*/  IMAD.WIDE R22, R250, 0x4, R2 ;  /* 0x00000004fa167825 */ /* 0x010fd800078e0202 */
        /* <DEDUP_REMOVED lines=8> */
[----:B------:R-:W-:Y:S02]  /*616f0*/  LOP3.LUT P2, RZ, R10, 0x80000000, RZ, 0xc0, !PT ;  /* 0x800000000aff7812 */ /* 0x000fe4000784c0ff */
        /* <DEDUP_REMOVED lines=12> */
[----:B-1----:R-:W-:-:S05]  /*617c0*/  IMAD.WIDE R22, R17, 0x4, R4 ;  /* 0x0000000411167825 */ /* 0x002fca00078e0204 */
[----:B------:R1:W-:Y:S02]  /*617d0*/  @P5 STG.E desc[UR4][R22.64], R15 ;  /* 0x0000000f16005986 */ /* 0x0003e4000c101904 */
[C---:B-1----:R-:W-:Y:S02]  /*617e0*/  IMAD.WIDE R22, R13.reuse, 0x4, R2 ;  /* 0x000000040d167825 */ /* 0x042fe400078e0202 */
[----:B------:R-:W3:Y:S04]  /*617f0*/  LDL.LU R15, [R1+0x4dc] ;  /* 0x0004dc00010f7983 */ /* 0x000ee80000300800 */
[----:B------:R1:W-:Y:S02]  /*61800*/  @P6 STG.E desc[UR4][R22.64], R14 ;  /* 0x0000000e16006986 */ /* 0x0003e4000c101904 */
[----:B-1----:R-:W-:-:S02]  /*61810*/  IMAD.WIDE R22, R13, 0x4, R4 ;  /* 0x000000040d167825 */ /* 0x002fc400078e0204 */
[----:B------:R-:W4:Y:S04]  /*61820*/  LDL.LU R14, [R1+0x1104] ;  /* 0x00110400010e7983 */ /* 0x000f280000300800 */
[----:B------:R-:W3:Y:S04]  /*61830*/  LDL.LU R13, [R1+0xdc] ;  /* 0x0000dc00010d7983 */ /* 0x000ee80000300800 */
[----:B------:R-:W4:Y:S04]  /*61840*/  LDL.LU R230, [R1+0x4d8] ;  /* 0x0004d80001e67983 */ /* 0x000f280000300800 */
[----:B------:R-:W3:Y:S01]  /*61850*/  LDL.LU R20, [R1+0x10f4] ;  /* 0x0010f40001147983 */ /* 0x000ee20000300800 */
[----:B------:R-:W-:-:S03]  /*61860*/  LOP3.LUT P0, RZ, R11, 0x10, RZ, 0xc0, !PT ;  /* 0x000000100bff7812 */ /* 0x000fc6000780c0ff */
[----:B------:R-:W4:Y:S04]  /*61870*/  LDL.LU R19, [R1+0xd8] ;  /* 0x0000d80001137983 */ /* 0x000f280000300800 */
[----:B------:R-:W4:Y:S04]  /*61880*/  LDL.LU R18, [R1+0xccc] ;  /* 0x000ccc0001127983 */ /* 0x000f280000300800 */
[----:B------:R-:W4:Y:S04]  /*61890*/  LDL.LU R17, [R1+0x10fc] ;  /* 0x0010fc0001117983 */ /* 0x000f280000300800 */
[----:B--2---:R1:W-:Y:S04]  /*618a0*/  @P0 STG.E desc[UR4][R22.64], R16 ;  /* 0x0000001016000986 */ /* 0x0043e8000c101904 */
[----:B-1----:R-:W2:Y:S01]  /*618b0*/  LDL.LU R16, [R1+0x8dc] ;  /* 0x0008dc0001107983 */ /* 0x002ea20000300800 */
[----:B------:R-:W-:-:S02]  /*618c0*/  LOP3.LUT P1, RZ, R11, 0x20000, RZ, 0xc0, !PT ;  /* 0x000200000bff7812 */ /* 0x000fc4000782c0ff */
[----:B------:R-:W-:Y:S01]  /*618d0*/  LOP3.LUT R0, R0, 0xfffff7ff, RZ, 0xc0, !PT ;  /* 0xfffff7ff00007812 */ /* 0x000fe200078ec0ff */
[----:B------:R-:W2:Y:S04]  /*618e0*/  LDL.LU R165, [R1+0xcd0] ;  /* 0x000cd00001a57983 */ /* 0x000ea80000300800 */
[----:B------:R-:W2:Y:S04]  /*618f0*/  LDL.LU R228, [R1+0x1100] ;  /* 0x0011000001e47983 */ /* 0x000ea80000300800 */
[----:B------:R-:W2:Y:S02]  /*61900*/  LDL.LU R229, [R1+0x8e0] ;  /* 0x0008e00001e57983 */ /* 0x000ea40000300800 */
[----:B------:R-:W-:-:S02]  /*61910*/  @P1 LOP3.LUT R0, R0, 0x800, RZ, 0xfc, !PT ;  /* 0x0000080000001812 */ /* 0x000fc400078efcff */
[----:B------:R-:W-:Y:S01]  /*61920*/  LOP3.LUT P1, RZ, R11, 0x10000, RZ, 0xc0, !PT ;  /* 0x000100000bff7812 */ /* 0x000fe2000782c0ff */
[----:B------:R-:W2:Y:S01]  /*61930*/  LDL.LU R167, [R1+0x1108] ;  /* 0x0011080001a77983 */ /* 0x000ea20000300800 */
[----:B------:R-:W-:-:S03]  /*61940*/  LOP3.LUT R0, R0, 0xffffefff, RZ, 0xc0, !PT ;  /* 0xffffefff00007812 */ /* 0x000fc600078ec0ff */
[----:B------:R-:W2:Y:S04]  /*61950*/  LDL.LU R166, [R1+0x4e0] ;  /* 0x0004e00001a67983 */ /* 0x000ea80000300800 */
[----:B------:R-:W2:Y:S04]  /*61960*/  LDL.LU R251, [R1+0xe0] ;  /* 0x0000e00001fb7983 */ /* 0x000ea80000300800 */
[----:B------:R-:W-:Y:S01]  /*61970*/  @P1 LOP3.LUT R0, R0, 0x1000, RZ, 0xfc, !PT ;  /* 0x0000100000001812 */ /* 0x000fe200078efcff */
[----:B------:R-:W2:Y:S01]  /*61980*/  LDL.LU R250, [R1+0xcd4] ;  /* 0x000cd40001fa7983 */ /* 0x000ea20000300800 */
[----:B------:R-:W-:-:S02]  /*61990*/  LOP3.LUT P1, RZ, R11, 0x8000, RZ, 0xc0, !PT ;  /* 0x000080000bff7812 */ /* 0x000fc4000782c0ff */
[----:B------:R-:W-:Y:S01]  /*619a0*/  LOP3.LUT R0, R0, 0xffffdfff, RZ, 0xc0, !PT ;  /* 0xffffdfff00007812 */ /* 0x000fe200078ec0ff */
[----:B------:R-:W2:Y:S01]  /*619b0*/  LDL.LU R249, [R1+0x1110] ;  /* 0x0011100001f97983 */ /* 0x000ea20000300800 */
[C---:B------:R-:W-:Y:S02]  /*619c0*/  LOP3.LUT P4, RZ, R11.reuse, 0x20, RZ, 0xc0, !PT ;  /* 0x000000200bff7812 */ /* 0x040fe4000788c0ff */
[C---:B------:R-:W-:Y:S01]  /*619d0*/  LOP3.LUT P5, RZ, R11.reuse, 0x40, RZ, 0xc0, !PT ;  /* 0x000000400bff7812 */ /* 0x040fe200078ac0ff */
[----:B------:R-:W2:Y:S01]  /*619e0*/  LDL.LU R248, [R1+0x8e4] ;  /* 0x0008e40001f87983 */ /* 0x000ea20000300800 */
[C---:B------:R-:W-:Y:S02]  /*619f0*/  LOP3.LUT P6, RZ, R11.reuse, 0x80, RZ, 0xc0, !PT ;  /* 0x000000800bff7812 */ /* 0x040fe400078cc0ff */
[----:B------:R-:W-:Y:S01]  /*61a00*/  LOP3.LUT P0, RZ, R11, 0x100, RZ, 0xc0, !PT ;  /* 0x000001000bff7812 */ /* 0x000fe2000780c0ff */
[----:B------:R-:W2:Y:S02]  /*61a10*/  LDL.LU R231, [R1+0x110c] ;  /* 0x00110c0001e77983 */ /* 0x000ea40000300800 */
[----:B------:R-:W-:-:S02]  /*61a20*/  @P1 LOP3.LUT R0, R0, 0x2000, RZ, 0xfc, !PT ;  /* 0x0000200000001812 */ /* 0x000fc400078efcff */
[----:B------:R-:W-:Y:S01]  /*61a30*/  LOP3.LUT P1, RZ, R11, 0x4000, RZ, 0xc0, !PT ;  /* 0x000040000bff7812 */ /* 0x000fe2000782c0ff */
[----:B------:R-:W2:Y:S01]  /*61a40*/  LDL.LU R252, [R1+0x4e4] ;  /* 0x0004e40001fc7983 */ /* 0x000ea20000300800 */
        /* <DEDUP_REMOVED lines=15> */
[----:B---3--:R-:W-:-:S05]  /*61b40*/  IMAD.WIDE R22, R20, 0x4, R2 ;  /* 0x0000000414167825 */ /* 0x008fca00078e0202 */
[----:B----4-:R1:W-:Y:S02]  /*61b50*/  @P4 STG.E desc[UR4][R22.64], R230 ;  /* 0x000000e616004986 */ /* 0x0103e4000c101904 */
[----:B-1----:R-:W-:Y:S02]  /*61b60*/  IMAD.WIDE R22, R20, 0x4, R4 ;  /* 0x0000000414167825 */ /* 0x002fe400078e0204 */
[----:B------:R-:W3:Y:S04]  /*61b70*/  LDL.LU R230, [R1+0xe4] ;  /* 0x0000e40001e67983 */ /* 0x000ee80000300800 */
[----:B------:R1:W-:Y:S02]  /*61b80*/  @P5 STG.E desc[UR4][R22.64], R19 ;  /* 0x0000001316005986 */ /* 0x0003e4000c101904 */
[----:B-1----:R-:W-:-:S05]  /*61b90*/  IMAD.WIDE R22, R17, 0x4, R2 ;  /* 0x0000000411167825 */ /* 0x002fca00078e0202 */
[----:B------:R1:W-:Y:S02]  /*61ba0*/  @P6 STG.E desc[UR4][R22.64], R18 ;  /* 0x0000001216006986 */ /* 0x0003e4000c101904 */
[----:B-1----:R-:W-:Y:S02]  /*61bb0*/  IMAD.WIDE R22, R17, 0x4, R4 ;  /* 0x0000000411167825 */ /* 0x002fe400078e0204 */
[----:B------:R-:W4:Y:S04]  /*61bc0*/  LDL.LU R18, [R1+0x1114] ;  /* 0x0011140001127983 */ /* 0x000f280000300800 */
[----:B------:R-:W4:Y:S04]  /*61bd0*/  LDL.LU R20, [R1+0xcd8] ;  /* 0x000cd80001147983 */ /* 0x000f280000300800 */
[----:B------:R-:W4:Y:S04]  /*61be0*/  LDL.LU R17, [R1+0x8e8] ;  /* 0x0008e80001117983 */ /* 0x000f280000300800 */
[----:B--2---:R1:W-:Y:S02]  /*61bf0*/  @P0 STG.E desc[UR4][R22.64], R16 ;  /* 0x0000001016000986 */ /* 0x0043e4000c101904 */
[----:B-1----:R-:W-:-:S02]  /*61c00*/  IMAD.WIDE R22, R14, 0x4, R2 ;  /* 0x000000040e167825 */ /* 0x002fc400078e0202 */
[----:B------:R-:W2:Y:S04]  /*61c10*/  LDL.LU R16, [R1+0x4e8] ;  /* 0x0004e80001107983 */ /* 0x000ea80000300800 */
[----:B------:R1:W-:Y:S01]  /*61c20*/  @P1 STG.E desc[UR4][R22.64], R15 ;  /* 0x0000000f16001986 */ /* 0x0003e2000c101904 */
[----:B------:R-:W-:-:S03]  /*61c30*/  LOP3.LUT P1, RZ, R0, 0x40000, RZ, 0xc0, !PT ;  /* 0x0004000000ff7812 */ /* 0x000fc6000782c0ff */
[----:B-1----:R-:W2:Y:S01]  /*61c40*/  LDL.LU R15, [R1+0x111c] ;  /* 0x00111c00010f7983 */ /* 0x002ea20000300800 */
[----:B------:R-:W-:-:S03]  /*61c50*/  IMAD.WIDE R22, R14, 0x4, R4 ;  /* 0x000000040e167825 */ /* 0x000fc600078e0204 */
[----:B------:R-:W2:Y:S06]  /*61c60*/  LDL.LU R14, [R1+0xe8] ;  /* 0x0000e800010e7983 */ /* 0x000eac0000300800 */
[----:B------:R1:W-:Y:S04]  /*61c70*/  @P1 STG.E desc[UR4][R22.64], R13 ;  /* 0x0000000d16001986 */ /* 0x0003e8000c101904 */
[----:B-1----:R-:W2:Y:S04]  /*61c80*/  LDL.LU R13, [R1+0xcdc] ;  /* 0x000cdc00010d7983 */ /* 0x002ea80000300800 */
[----:B------:R-:W2:Y:S01]  /*61c90*/  LDL.LU R19, [R1+0x1118] ;  /* 0x0011180001137983 */ /* 0x000ea20000300800 */
[----:B------:R-:W-:Y:S01]  /*61ca0*/  LOP3.LUT P1, RZ, R0, 0x20000, RZ, 0xc0, !PT ;  /* 0x0002000000ff7812 */ /* 0x000fe2000782c0ff */
[----:B------:R-:W-:-:S12]  /*61cb0*/  IMAD.WIDE R22, R228, 0x4, R2 ;  /* 0x00000004e4167825 */ /* 0x000fd800078e0202 */
        /* <DEDUP_REMOVED lines=22> */
[----:B-1----:R-:W-:Y:S01]  /*61e20*/  IMAD.WIDE R22, R231, 0x4, R4 ;  /* 0x00000004e7167825 */ /* 0x002fe200078e0204 */
[C---:B------:R-:W-:Y:S02]  /*61e30*/  LOP3.LUT P5, RZ, R11.reuse, 0x200000, RZ, 0xc0, !PT ;  /* 0x002000000bff7812 */ /* 0x040fe400078ac0ff */
[C---:B------:R-:W-:Y:S02]  /*61e40*/  LOP3.LUT P6, RZ, R11.reuse, 0x400000, RZ, 0xc0, !PT ;  /* 0x004000000bff7812 */ /* 0x040fe400078cc0ff */
[----:B---3--:R4:W-:Y:S01]  /*61e50*/  @P2 STG.E desc[UR4][R22.64], R230 ;  /* 0x000000e616002986 */ /* 0x0089e2000c101904 */
[----:B------:R-:W-:Y:S01]  /*61e60*/  LOP3.LUT P0, RZ, R11, 0x800000, RZ, 0xc0, !PT ;  /* 0x008000000bff7812 */ /* 0x000fe2000780c0ff */
[----:B----4-:R-:W-:-:S05]  /*61e70*/  IMAD.WIDE R22, R18, 0x4, R2 ;  /* 0x0000000412167825 */ /* 0x010fca00078e0202 */
[----:B------:R1:W-:Y:S02]  /*61e80*/  @P3 STG.E desc[UR4][R22.64], R20 ;  /* 0x0000001416003986 */ /* 0x0003e4000c101904 */
[----:B-1----:R-:W-:-:S05]  /*61e90*/  IMAD.WIDE R22, R18, 0x4, R4 ;  /* 0x0000000412167825 */ /* 0x002fca00078e0204 */
[----:B------:R2:W-:Y:S02]  /*61ea0*/  @P4 STG.E desc[UR4][R22.64], R17 ;  /* 0x0000001116004986 */ /* 0x0005e4000c101904 */
[----:B--2---:R-:W-:-:S05]  /*61eb0*/  IMAD.WIDE R22, R15, 0x4, R2 ;  /* 0x000000040f167825 */ /* 0x004fca00078e0202 */
[----:B------:R1:W-:Y:S02]  /*61ec0*/  @P5 STG.E desc[UR4][R22.64], R16 ;  /* 0x0000001016005986 */ /* 0x0003e4000c101904 */
[----:B-1----:R-:W-:-:S05]  /*61ed0*/  IMAD.WIDE R22, R15, 0x4, R4 ;  /* 0x000000040f167825 */ /* 0x002fca00078e0204 */
[----:B------:R1:W-:Y:S02]  /*61ee0*/  @P6 STG.E desc[UR4][R22.64], R14 ;  /* 0x0000000e16006986 */ /* 0x0003e4000c101904 */
[----:B-1----:R-:W-:-:S05]  /*61ef0*/  IMAD.WIDE R22, R19, 0x4, R2 ;  /* 0x0000000413167825 */ /* 0x002fca00078e0202 */
[----:B------:R1:W-:Y:S04]  /*61f00*/  @P0 STG.E desc[UR4][R22.64], R13 ;  /* 0x0000000d16000986 */ /* 0x0003e8000c101904 */
[----:B-1----:R-:W2:Y:S04]  /*61f10*/  LDL.LU R13, [R1+0x8ec] ;  /* 0x0008ec00010d7983 */ /* 0x002ea80000300800 */
[----:B------:R-:W3:Y:S04]  /*61f20*/  LDL.LU R18, [R1+0x4ec] ;  /* 0x0004ec0001127983 */ /* 0x000ee80000300800 */
[----:B------:R-:W4:Y:S04]  /*61f30*/  LDL.LU R17, [R1+0x1120] ;  /* 0x0011200001117983 */ /* 0x000f280000300800 */
[----:B------:R-:W3:Y:S04]  /*61f40*/  LDL.LU R16, [R1+0xec] ;  /* 0x0000ec0001107983 */ /* 0x000ee80000300800 */
[----:B------:R-:W3:Y:S04]  /*61f50*/  LDL.LU R15, [R1+0xce0] ;  /* 0x000ce000010f7983 */ /* 0x000ee80000300800 */
[----:B------:R-:W3:Y:S01]  /*61f60*/  LDL.LU R14, [R1+0x1128] ;  /* 0x00112800010e7983 */ /* 0x000ee20000300800 */
[----:B------:R-:W-:-:S03]  /*61f70*/  LOP3.LUT P4, RZ, R11, 0x1000000, RZ, 0xc0, !PT ;  /* 0x010000000bff7812 */ /* 0x000fc6000788c0ff */
[----:B------:R-:W3:Y:S01]  /*61f80*/  LDL.LU R164, [R1+0x8f0] ;  /* 0x0008f00001a47983 */ /* 0x000ee20000300800 */
[----:B------:R-:W-:Y:S01]  /*61f90*/  IMAD.WIDE R22, R19, 0x4, R4 ;  /* 0x0000000413167825 */ /* 0x000fe200078e0204 */
        /* <DEDUP_REMOVED lines=11> */
[----:B--2---:R1:W-:Y:S04]  /*62050*/  @P4 STG.E desc[UR4][R22.64], R13 ;  /* 0x0000000d16004986 */ /* 0x0043e8000c101904 */
[----:B-1----:R-:W2:Y:S04]  /*62060*/  LDL.LU R13, [R1+0x1124] ;  /* 0x00112400010d7983 */ /* 0x002ea80000300800 */
[----:B------:R-:W2:Y:S04]  /*62070*/  LDL.LU R165, [R1+0x4f0] ;  /* 0x0004f00001a57983 */ /* 0x000ea80000300800 */
[----:B------:R-:W2:Y:S04]  /*62080*/  LDL.LU R228, [R1+0xf0] ;  /* 0x0000f00001e47983 */ /* 0x000ea80000300800 */
[----:B------:R-:W2:Y:S04]  /*62090*/  LDL.LU R166, [R1+0x112c] ;  /* 0x00112c0001a67983 */ /* 0x000ea80000300800 */
[----:B------:R-:W2:Y:S04]  /*620a0*/  LDL.LU R229, [R1+0xce4] ;  /* 0x000ce40001e57983 */ /* 0x000ea80000300800 */
[----:B------:R-:W2:Y:S01]  /*620b0*/  LDL.LU R167, [R1+0x8f4] ;  /* 0x0008f40001a77983 */ /* 0x000ea20000300800 */
[----:B------:R-:W-:-:S02]  /*620c0*/  @P1 LOP3.LUT R0, R0, 0x40, RZ, 0xfc, !PT ;  /* 0x0000004000001812 */ /* 0x000fc400078efcff */
[----:B------:R-:W-:Y:S01]  /*620d0*/  LOP3.LUT P1, RZ, R12, 0x1, RZ, 0xc0, !PT ;  /* 0x000000010cff7812 */ /* 0x000fe2000782c0ff */
[----:B------:R-:W2:Y:S04]  /*620e0*/  LDL.LU R251, [R1+0x4f4] ;  /* 0x0004f40001fb7983 */ /* 0x000ea80000300800 */
[----:B------:R-:W2:Y:S01]  /*620f0*/  LDL.LU R250, [R1+0x1134] ;  /* 0x0011340001fa7983 */ /* 0x000ea20000300800 */
[----:B------:R-:W-:-:S03]  /*62100*/  LOP3.LUT R0, R0, 0xffffff7f, RZ, 0xc0, !PT ;  /* 0xffffff7f00007812 */ /* 0x000fc600078ec0ff */
[----:B------:R-:W2:Y:S04]  /*62110*/  LDL.LU R249, [R1+0xf4] ;  /* 0x0000f40001f97983 */ /* 0x000ea80000300800 */
[----:B------:R-:W-:Y:S01]  /*62120*/  @P1 LOP3.LUT R0, R0, 0x80, RZ, 0xfc, !PT ;  /* 0x0000008000001812 */ /* 0x000fe200078efcff */
[----:B------:R-:W2:Y:S01]  /*62130*/  LDL.LU R248, [R1+0xce8] ;  /* 0x000ce80001f87983 */ /* 0x000ea20000300800 */
[C---:B------:R-:W-:Y:S02]  /*62140*/  LOP3.LUT P1, RZ, R11.reuse, 0x80000000, RZ, 0xc0, !PT ;  /* 0x800000000bff7812 */ /* 0x040fe4000782c0ff */
[----:B------:R-:W-:Y:S01]  /*62150*/  LOP3.LUT R0, R0, 0xfffffeff, RZ, 0xc0, !PT ;  /* 0xfffffeff00007812 */ /* 0x000fe200078ec0ff */
[----:B------:R-:W2:Y:S01]  /*62160*/  LDL.LU R252, [R1+0x1130] ;  /* 0x0011300001fc7983 */ /* 0x000ea20000300800 */
[----:B------:R-:W-:-:S02]  /*62170*/  LOP3.LUT P5, RZ, R11, 0x2000000, RZ, 0xc0, !PT ;  /* 0x020000000bff7812 */ /* 0x000fc400078ac0ff */
[----:B------:R-:W-:Y:S01]  /*62180*/  LOP3.LUT P6, RZ, R11, 0x4000000, RZ, 0xc0, !PT ;  /* 0x040000000bff7812 */ /* 0x000fe200078cc0ff */
[----:B----4-:R-:W-:Y:S01]  /*62190*/  IMAD.WIDE R22, R17, 0x4, R2 ;  /* 0x0000000411167825 */ /* 0x010fe200078e0202 */
[----:B------:R-:W4:Y:S01]  /*621a0*/  LDL.LU R231, [R1+0x8f8] ;  /* 0x0008f80001e77983 */ /* 0x000f220000300800 */
[----:B------:R-:W-:-:S03]  /*621b0*/  LOP3.LUT P0, RZ, R11, 0x8000000, RZ, 0xc0, !PT ;  /* 0x080000000bff7812 */ /* 0x000fc6000780c0ff */
[----:B------:R-:W4:Y:S01]  /*621c0*/  LDL.LU R230, [R1+0x4f8] ;  /* 0x0004f80001e67983 */ /* 0x000f220000300800 */
[----:B------:R-:W-:Y:S02]  /*621d0*/  @P1 LOP3.LUT R0, R0, 0x100, RZ, 0xfc, !PT ;  /* 0x0000010000001812 */ /* 0x000fe400078efcff */
[----:B------:R-:W-:Y:S01]  /*621e0*/  LOP3.LUT P1, RZ, R11, 0x40000000, RZ, 0xc0, !PT ;  /* 0x400000000bff7812 */ /* 0x000fe2000782c0ff */
[----:B------:R-:W4:Y:S01]  /*621f0*/  LDL.LU R20, [R1+0x1138] ;  /* 0x0011380001147983 */ /* 0x000f220000300800 */
[----:B------:R-:W-:-:S03]  /*62200*/  LOP3.LUT R0, R0, 0xfffffdff, RZ, 0xc0, !PT ;  /* 0xfffffdff00007812 */ /* 0x000fc600078ec0ff */
[----:B---3--:R1:W-:Y:S04]  /*62210*/  @P5 STG.E desc[UR4][R22.64], R18 ;  /* 0x0000001216005986 */ /* 0x0083e8000c101904 */
[----:B------:R-:W3:Y:S04]  /*62220*/  LDL.LU R19, [R1+0xf8] ;  /* 0x0000f80001137983 */ /* 0x000ee80000300800 */
[----:B------:R-:W-:Y:S02]  /*62230*/  @P1 LOP3.LUT R0, R0, 0x200, RZ, 0xfc, !PT ;  /* 0x0000020000001812 */ /* 0x000fe400078efcff */
[----:B------:R-:W-:-:S02]  /*62240*/  LOP3.LUT P1, RZ, R11, 0x20000000, RZ, 0xc0, !PT ;  /* 0x200000000bff7812 */ /* 0x000fc4000782c0ff */
[----:B------:R-:W-:Y:S01]  /*62250*/  LOP3.LUT R0, R0, 0xfffffbff, RZ, 0xc0, !PT ;  /* 0xfffffbff00007812 */ /* 0x000fe200078ec0ff */
[----:B-1----:R-:W-:Y:S01]  /*62260*/  IMAD.WIDE R22, R17, 0x4, R4 ;  /* 0x0000000411167825 */ /* 0x002fe200078e0204 */
[----:B------:R-:W3:Y:S04]  /*62270*/  LDL.LU R18, [R1+0xcec] ;  /* 0x000cec0001127983 */ /* 0x000ee80000300800 */
[----:B------:R1:W-:Y:S04]  /*62280*/  @P6 STG.E desc[UR4][R22.64], R16 ;  /* 0x0000001016006986 */ /* 0x0003e8000c101904 */
[----:B------:R-:W3:Y:S01]  /*62290*/  LDL.LU R17, [R1+0x1140] ;  /* 0x0011400001117983 */ /* 0x000ee20000300800 */
[----:B------:R-:W-:-:S02]  /*622a0*/  @P1 LOP3.LUT R0, R0, 0x400, RZ, 0xfc, !PT ;  /* 0x0000040000001812 */ /* 0x000fc400078efcff */
[----:B------:R-:W-:Y:S01]  /*622b0*/  LOP3.LUT P1, RZ, R11, 0x10000000, RZ, 0xc0, !PT ;  /* 0x100000000bff7812 */ /* 0x000fe2000782c0ff */
[C---:B-1----:R-:W-:Y:S01]  /*622c0*/  IMAD.WIDE R22, R14.reuse, 0x4, R2 ;  /* 0x000000040e167825 */ /* 0x042fe200078e0202 */
[----:B------:R-:W3:Y:S04]  /*622d0*/  LDL.LU R16, [R1+0x8fc] ;  /* 0x0008fc0001107983 */ /* 0x000ee80000300800 */
[----:B------:R1:W-:Y:S02]  /*622e0*/  @P0 STG.E desc[UR4][R22.64], R15 ;  /* 0x0000000f16000986 */ /* 0x0003e4000c101904 */
[----:B-1----:R-:W-:Y:S02]  /*622f0*/  IMAD.WIDE R22, R14, 0x4, R4 ;  /* 0x000000040e167825 */ /* 0x002fe400078e0204 */
[----:B------:R-:W3:Y:S04]  /*62300*/  LDL.LU R15, [R1+0x4fc] ;  /* 0x0004fc00010f7983 */ /* 0x000ee80000300800 */
[----:B------:R2:W-:Y:S01]  /*62310*/  @P1 STG.E desc[UR4][R22.64], R164 ;  /* 0x000000a416001986 */ /* 0x0005e2000c101904 */
[----:B------:R-:W-:-:S03]  /*62320*/  LOP3.LUT P1, RZ, R0, 0x400, RZ, 0xc0, !PT ;  /* 0x0000040000ff7812 */ /* 0x000fc6000782c0ff */
[----:B------:R-:W3:Y:S01]  /*62330*/  LDL.LU R14, [R1+0x113c] ;  /* 0x00113c00010e7983 */ /* 0x000ee20000300800 */
[----:B--2---:R-:W-:-:S09]  /*62340*/  IMAD.WIDE R22, R13, 0x4, R2 ;  /* 0x000000040d167825 */ /* 0x004fd200078e0202 */
[----:B------:R1:W-:Y:S02]  /*62350*/  @P1 STG.E desc[UR4][R22.64], R165 ;  /* 0x000000a516001986 */ /* 0x0003e4000c101904 */
[----:B-1----:R-:W-:Y:S02]  /*62360*/  IMAD.WIDE R22, R13, 0x4, R4 ;  /* 0x000000040d167825 */ /* 0x002fe400078e0204 */
[----:B------:R-:W2:Y:S01]  /*62370*/  LDL.LU R13, [R1+0xfc] ;  /* 0x0000fc00010d7983 */ /* 0x000ea20000300800 */
        /* <DEDUP_REMOVED lines=21> */
[----:B----4-:R1:W-:Y:S01]  /*624d0*/  @P1 STG.E desc[UR4][R22.64], R231 ;  /* 0x000000e716001986 */ /* 0x0103e2000c101904 */
[----:B------:R-:W-:Y:S01]  /*624e0*/  LOP3.LUT P4, RZ, R12, 0x80, RZ, 0xc0, !PT ;  /* 0x000000800cff7812 */ /* 0x000fe2000788c0ff */
[----:B-1----:R-:W-:-:S05]  /*624f0*/  IMAD.WIDE R22, R20, 0x4, R2 ;  /* 0x0000000414167825 */ /* 0x002fca00078e0202 */
[----:B------:R1:W-:Y:S01]  /*62500*/  @P2 STG.E desc[UR4][R22.64], R230 ;  /* 0x000000e616002986 */ /* 0x0003e2000c101904 */
[----:B------:R-:W-:Y:S01]  /*62510*/  LOP3.LUT P5, RZ, R12, 0x100, RZ, 0xc0, !PT ;  /* 0x000001000cff7812 */ /* 0x000fe200078ac0ff */
[----:B-1----:R-:W-:Y:S01]  /*62520*/  IMAD.WIDE R22, R20, 0x4, R4 ;  /* 0x0000000414167825 */ /* 0x002fe200078e0204 */
[C---:B------:R-:W-:Y:S01]  /*62530*/  LOP3.LUT P6, RZ, R12.reuse, 0x200, RZ, 0xc0, !PT ;  /* 0x000002000cff7812 */ /* 0x040fe200078cc0ff */
[----:B------:R-:W4:Y:S04]  /*62540*/  LDL.LU R20, [R1+0xcf0] ;  /* 0x000cf00001147983 */ /* 0x000f280000300800 */
[----:B---3--:R1:W-:Y:S01]  /*62550*/  @P3 STG.E desc[UR4][R22.64], R19 ;  /* 0x0000001316003986 */ /* 0x0083e2000c101904 */
[----:B------:R-:W-:Y:S01]  /*62560*/  LOP3.LUT P0, RZ, R12, 0x400, RZ, 0xc0, !PT ;  /* 0x000004000cff7812 */ /* 0x000fe2000780c0ff */
[----:B-1----:R-:W-:-:S05]  /*62570*/  IMAD.WIDE R22, R17, 0x4, R2 ;  /* 0x0000000411167825 */ /* 0x002fca00078e0202 */
[----:B------:R1:W-:Y:S02]  /*62580*/  @P4 STG.E desc[UR4][R22.64], R18 ;  /* 0x0000001216004986 */ /* 0x0003e4000c101904 */
[----:B-1----:R-:W-:-:S05]  /*62590*/  IMAD.WIDE R22, R17, 0x4, R4 ;  /* 0x0000000411167825 */ /* 0x002fca00078e0204 */
[----:B------:R1:W-:Y:S02]  /*625a0*/  @P5 STG.E desc[UR4][R22.64], R16 ;  /* 0x0000001016005986 */ /* 0x0003e4000c101904 */
[----:B-1----:R-:W-:-:S05]  /*625b0*/  IMAD.WIDE R22, R14, 0x4, R2 ;  /* 0x000000040e167825 */ /* 0x002fca00078e0202 */
[----:B------:R1:W-:Y:S02]  /*625c0*/  @P6 STG.E desc[UR4][R22.64], R15 ;  /* 0x0000000f16006986 */ /* 0x0003e4000c101904 */
[----:B-1----:R-:W-:-:S05]  /*625d0*/  IMAD.WIDE R22, R14, 0x4, R4 ;  /* 0x000000040e167825 */ /* 0x002fca00078e0204 */
[----:B--2---:R1:W-:Y:S04]  /*625e0*/  @P0 STG.E desc[UR4][R22.64], R13 ;  /* 0x0000000d16000986 */ /* 0x0043e8000c101904 */
[----:B-1----:R-:W2:Y:S04]  /*625f0*/  LDL.LU R13, [R1+0x1144] ;  /* 0x00114400010d7983 */ /* 0x002ea80000300800 */
[----:B------:R-:W3:Y:S04]  /*62600*/  LDL.LU R19, [R1+0x900] ;  /* 0x0009000001137983 */ /* 0x000ee80000300800 */
[----:B------:R-:W3:Y:S04]  /*62610*/  LDL.LU R18, [R1+0x500] ;  /* 0x0005000001127983 */ /* 0x000ee80000300800 */
[----:B------:R-:W3:Y:S04]  /*62620*/  LDL.LU R17, [R1+0x114c] ;  /* 0x00114c0001117983 */ /* 0x000ee80000300800 */
[----:B------:R-:W3:Y:S04]  /*62630*/  LDL.LU R16, [R1+0x100] ;  /* 0x0001000001107983 */ /* 0x000ee80000300800 */
[----:B------:R-:W3:Y:S04]  /*62640*/  LDL.LU R15, [R1+0xcf4] ;  /* 0x000cf400010f7983 */ /* 0x000ee80000300800 */
[----:B------:R-:W3:Y:S01]  /*62650*/  LDL.LU R14, [R1+0x1148] ;  /* 0x00114800010e7983 */ /* 0x000ee20000300800 */
[----:B------:R-:W-:-:S02]  /*62660*/  LOP3.LUT P4, RZ, R12, 0x800, RZ, 0xc0, !PT ;  /* 0x000008000cff7812 */ /* 0x000fc4000788c0ff */
        /* <DEDUP_REMOVED lines=19> */
[----:B------:R-:W-:Y:S02]  /*627a0*/  LOP3.LUT R0, R0, 0xfffffffd, RZ, 0xc0, !PT ;  /* 0xfffffffd00007812 */ /* 0x000fe400078ec0ff */
[C---:B------:R-:W-:Y:S02]  /*627b0*/  LOP3.LUT P5, RZ, R12.reuse, 0x1000, RZ, 0xc0, !PT ;  /* 0x000010000cff7812 */ /* 0x040fe400078ac0ff */
[----:B------:R-:W-:-:S07]  /*627c0*/  LOP3.LUT P6, RZ, R12, 0x2000, RZ, 0xc0, !PT ;  /* 0x000020000cff7812 */ /* 0x000fce00078cc0ff */
[----:B------:R-:W-:Y:S02]  /*627d0*/  @P1 LOP3.LUT R0, R0, 0x2, RZ, 0xfc, !PT ;  /* 0x0000000200001812 */ /* 0x000fe400078efcff */
[C---:B------:R-:W-:Y:S02]  /*627e0*/  LOP3.LUT P1, RZ, R12.reuse, 0x10000, RZ, 0xc0, !PT ;  /* 0x000100000cff7812 */ /* 0x040fe4000782c0ff */
[----:B------:R-:W-:Y:S02]  /*627f0*/  LOP3.LUT P0, RZ, R12, 0x4000, RZ, 0xc0, !PT ;  /* 0x000040000cff7812 */ /* 0x000fe4000780c0ff */
[----:B------:R-:W-:-:S09]  /*62800*/  LOP3.LUT R0, R0, 0xfffffffb, RZ, 0xc0, !PT ;  /* 0xfffffffb00007812 */ /* 0x000fd200078ec0ff */
[----:B------:R-:W-:Y:S02]  /*62810*/  @P1 LOP3.LUT R0, R0, 0x4, RZ, 0xfc, !PT ;  /* 0x0000000400001812 */ /* 0x000fe400078efcff */
[----:B------:R-:W-:Y:S01]  /*62820*/  LOP3.LUT P1, RZ, R12, 0x8000, RZ, 0xc0, !PT ;  /* 0x000080000cff7812 */ /* 0x000fe2000782c0ff */
        /* <DEDUP_REMOVED lines=18> */
[----:B---3--:R1:W-:Y:S02]  /*62950*/  @P5 STG.E desc[UR4][R22.64], R19 ;  /* 0x0000001316005986 */ /* 0x0083e4000c101904 */
[----:B-1----:R-:W-:-:S02]  /*62960*/  IMAD.WIDE R22, R17, 0x4, R2 ;  /* 0x0000000411167825 */ /* 0x002fc400078e0202 */
[----:B------:R-:W3:Y:S04]  /*62970*/  LDL.LU R19, [R1+0x10c] ;  /* 0x00010c0001137983 */ /* 0x000ee80000300800 */
[----:B------:R1:W-:Y:S02]  /*62980*/  @P6 STG.E desc[UR4][R22.64], R18 ;  /* 0x0000001216006986 */ /* 0x0003e4000c101904 */
[----:B-1----:R-:W-:Y:S02]  /*62990*/  IMAD.WIDE R22, R17, 0x4, R4 ;  /* 0x0000000411167825 */ /* 0x002fe400078e0204 */
[----:B------:R-:W3:Y:S04]  /*629a0*/  LDL.LU R18, [R1+0xd00] ;  /* 0x000d000001127983 */ /* 0x000ee80000300800 */
[----:B------:R-:W3:Y:S04]  /*629b0*/  LDL.LU R17, [R1+0x1160] ;  /* 0x0011600001117983 */ /* 0x000ee80000300800 */
[----:B------:R1:W-:Y:S02]  /*629c0*/  @P0 STG.E desc[UR4][R22.64], R16 ;  /* 0x0000001016000986 */ /* 0x0003e4000c101904 */
[----:B-1----:R-:W-:-:S05]  /*629d0*/  IMAD.WIDE R22, R14, 0x4, R2 ;  /* 0x000000040e167825 */ /* 0x002fca00078e0202 */
[----:B------:R1:W-:Y:S02]  /*629e0*/  @P1 STG.E desc[UR4][R22.64], R15 ;  /* 0x0000000f16001986 */ /* 0x0003e4000c101904 */
[----:B-1----:R-:W-:Y:S02]  /*629f0*/  IMAD.WIDE R22, R14, 0x4, R4 ;  /* 0x000000040e167825 */ /* 0x002fe400078e0204 */
[----:B------:R-:W3:Y:S04]  /*62a00*/  LDL.LU R15, [R1+0x910] ;  /* 0x00091000010f7983 */ /* 0x000ee80000300800 */
[----:B------:R-:W3:Y:S04]  /*62a10*/  LDL.LU R14, [R1+0x510] ;  /* 0x00051000010e7983 */ /* 0x000ee80000300800 */
[----:B------:R-:W3:Y:S01]  /*62a20*/  LDL.LU R16, [R1+0x1168] ;  /* 0x0011680001107983 */ /* 0x000ee20000300800 */
[----:B------:R-:W-:-:S02]  /*62a30*/  LOP3.LUT P1, RZ, R0, 0x4, RZ, 0xc0, !PT ;  /* 0x0000000400ff7812 */ /* 0x000fc4000782c0ff */
[C---:B------:R-:W-:Y:S02]  /*62a40*/  LOP3.LUT P2, RZ, R12.reuse, 0x1000000, RZ, 0xc0, !PT ;  /* 0x010000000cff7812 */ /* 0x040fe4000784c0ff */
[C---:B------:R-:W-:Y:S02]  /*62a50*/  LOP3.LUT P3, RZ, R12.reuse, 0x2000000, RZ, 0xc0, !PT ;  /* 0x020000000cff7812 */ /* 0x040fe4000786c0ff */
[C---:B------:R-:W-:Y:S02]  /*62a60*/  LOP3.LUT P4, RZ, R12.reuse, 0x4000000, RZ, 0xc0, !PT ;  /* 0x040000000cff7812 */ /* 0x040fe4000788c0ff */
[C---:B------:R-:W-:Y:S02]  /*62a70*/  LOP3.LUT P5, RZ, R12.reuse, 0x8000000, RZ, 0xc0, !PT ;  /* 0x080000000cff7812 */ /* 0x040fe400078ac0ff */
[C---:B------:R-:W-:Y:S02]  /*62a80*/  LOP3.LUT P6, RZ, R12.reuse, 0x10000000, RZ, 0xc0, !PT ;  /* 0x100000000cff7812 */ /* 0x040fe400078cc0ff */
[----:B------:R-:W-:Y:S01]  /*62a90*/  LOP3.LUT P0, RZ, R12, 0x20000000, RZ, 0xc0, !PT ;  /* 0x200000000cff7812 */ /* 0x000fe2000780c0ff */
[----:B--2---:R4:W-:Y:S01]  /*62aa0*/  @P1 STG.E desc[UR4][R22.64], R13 ;  /* 0x0000000d16001986 */ /* 0x0049e2000c101904 */
[----:B------:R-:W-:Y:S01]  /*62ab0*/  LOP3.LUT P1, RZ, R0, 0x2, RZ, 0xc0, !PT ;  /* 0x0000000200ff7812 */ /* 0x000fe2000782c0ff */
[----:B----4-:R-:W-:-:S02]  /*62ac0*/  IMAD.WIDE R22, R165, 0x4, R2 ;  /* 0x00000004a5167825 */ /* 0x010fc400078e0202 */
        /* <DEDUP_REMOVED lines=19> */
[----:B------:R1:W-:Y:S02]  /*62c00*/  @P1 STG.E desc[UR4][R22.64], R248 ;  /* 0x000000f816001986 */ /* 0x0003e4000c101904 */
[----:B-1----:R-:W-:-:S05]  /*62c10*/  IMAD.WIDE R22, R252, 0x4, R4 ;  /* 0x00000004fc167825 */ /* 0x002fca00078e0204 */
[----:B------:R1:W-:Y:S02]  /*62c20*/  @P2 STG.E desc[UR4][R22.64], R231 ;  /* 0x000000e716002986 */ /* 0x0003e4000c101904 */
[----:B-1----:R-:W-:-:S05]  /*62c30*/  IMAD.WIDE R22, R20, 0x4, R2 ;  /* 0x0000000414167825 */ /* 0x002fca00078e0202 */
[----:B------:R1:W-:Y:S02]  /*62c40*/  @P3 STG.E desc[UR4][R22.64], R230 ;  /* 0x000000e616003986 */ /* 0x0003e4000c101904 */
[----:B-1----:R-:W-:-:S05]  /*62c50*/  IMAD.WIDE R22, R20, 0x4, R4 ;  /* 0x0000000414167825 */ /* 0x002fca00078e0204 */
[----:B---3--:R1:W-:Y:S02]  /*62c60*/  @P4 STG.E desc[UR4][R22.64], R19 ;  /* 0x0000001316004986 */ /* 0x0083e4000c101904 */
[----:B-1----:R-:W-:-:S05]  /*62c70*/  IMAD.WIDE R22, R17, 0x4, R2 ;  /* 0x0000000411167825 */ /* 0x002fca00078e0202 */
[----:B------:R1:W-:Y:S02]  /*62c80*/  @P5 STG.E desc[UR4][R22.64], R18 ;  /* 0x0000001216005986 */ /* 0x0003e4000c101904 */
[----:B-1----:R-:W-:Y:S02]  /*62c90*/  IMAD.WIDE R22, R17, 0x4, R4 ;  /* 0x0000000411167825 */ /* 0x002fe400078e0204 */
[----:B------:R-:W3:Y:S04]  /*62ca0*/  LDL.LU R17, [R1+0x116c] ;  /* 0x00116c0001117983 */ /* 0x000ee80000300800 */
[----:B------:R1:W-:Y:S02]  /*62cb0*/  @P6 STG.E desc[UR4][R22.64], R15 ;  /* 0x0000000f16006986 */ /* 0x0003e4000c101904 */
[----:B-1----:R-:W-:-:S05]  /*62cc0*/  IMAD.WIDE R22, R16, 0x4, R2 ;  /* 0x0000000410167825 */ /* 0x002fca00078e0202 */
[----:B------:R1:W-:Y:S04]  /*62cd0*/  @P0 STG.E desc[UR4][R22.64], R14 ;  /* 0x0000000e16000986 */ /* 0x0003e8000c101904 */
[----:B-1----:R-:W4:Y:S04]  /*62ce0*/  LDL.LU R14, [R1+0x110] ;  /* 0x00011000010e7983 */ /* 0x002f280000300800 */
[----:B------:R-:W3:Y:S04]  /*62cf0*/  LDL.LU R15, [R1+0xd04] ;  /* 0x000d0400010f7983 */ /* 0x000ee80000300800 */
[----:B------:R-:W3:Y:S01]  /*62d00*/  LDL.LU R20, [R1+0x1170] ;  /* 0x0011700001147983 */ /* 0x000ee20000300800 */
[----:B------:R-:W-:-:S03]  /*62d10*/  LOP3.LUT P4, RZ, R12, 0x40000000, RZ, 0xc0, !PT ;  /* 0x400000000cff7812 */ /* 0x000fc6000788c0ff */
[----:B------:R-:W3:Y:S01]  /*62d20*/  LDL.LU R19, [R1+0x914] ;  /* 0x0009140001137983 */ /* 0x000ee20000300800 */
[----:B------:R-:W-:-:S03]  /*62d30*/  IMAD.WIDE R22, R16, 0x4, R4 ;  /* 0x0000000410167825 */ /* 0x000fc600078e0204 */
[----:B------:R-:W3:Y:S01]  /*62d40*/  LDL.LU R18, [R1+0x514] ;  /* 0x0005140001127983 */ /* 0x000ee20000300800 */
[----:B------:R-:W-:-:S03]  /*62d50*/  LOP3.LUT P5, RZ, R12, 0x80000000, RZ, 0xc0, !PT ;  /* 0x800000000cff7812 */ /* 0x000fc600078ac0ff */
[----:B------:R-:W3:Y:S01]  /*62d60*/  LDL.LU R16, [R1+0x1174] ;  /* 0x0011740001107983 */ /* 0x000ee20000300800 */
[----:B------:R-:W-:Y:S02]  /*62d70*/  LOP3.LUT R10, R10, 0xfff7ffff, RZ, 0xc0, !PT ;  /* 0xfff7ffff0a0a7812 */ /* 0x000fe400078ec0ff */
[----:B--2---:R-:W-:-:S13]  /*62d80*/  LOP3.LUT P1, RZ, R13, 0x400, RZ, 0xc0, !PT ;  /* 0x000004000dff7812 */ /* 0x004fda000782c0ff */
[----:B------:R-:W-:Y:S02]  /*62d90*/  @P1 LOP3.LUT R10, R10, 0x80000, RZ, 0xfc, !PT ;  /* 0x000800000a0a1812 */ /* 0x000fe400078efcff */
[----:B------:R-:W-:Y:S02]  /*62da0*/  LOP3.LUT P1, RZ, R13, 0x200, RZ, 0xc0, !PT ;  /* 0x000002000dff7812 */ /* 0x000fe4000782c0ff */
[----:B------:R-:W-:Y:S01]  /*62db0*/  LOP3.LUT R10, R10, 0xffefffff, RZ, 0xc0, !PT ;  /* 0xffefffff0a0a7812 */ /* 0x000fe200078ec0ff */
[----:B----4-:R1:W-:Y:S04]  /*62dc0*/  @P4 STG.E desc[UR4][R22.64], R14 ;  /* 0x0000000e16004986 */ /* 0x0103e8000c101904 */
[----:B-1----:R-:W2:Y:S01]  /*62dd0*/  LDL.LU R14, [R1+0x114] ;  /* 0x00011400010e7983 */ /* 0x002ea20000300800 */
[----:B---3--:R-:W-:-:S05]  /*62de0*/  IMAD.WIDE R22, R20, 0x4, R2 ;  /* 0x0000000414167825 */ /* 0x008fca00078e0202 */
[----:B------:R1:W-:Y:S04]  /*62df0*/  @P5 STG.E desc[UR4][R22.64], R15 ;  /* 0x0000000f16005986 */ /* 0x0003e8000c101904 */
[----:B-1----:R-:W3:Y:S04]  /*62e00*/  LDL.LU R15, [R1+0xd08] ;  /* 0x000d0800010f7983 */ /* 0x002ee80000300800 */
[----:B------:R-:W4:Y:S01]  /*62e10*/  LDL.LU R0, [R1+0x918] ;  /* 0x0009180001007983 */ /* 0x000f220000300800 */
[----:B------:R-:W-:Y:S02]  /*62e20*/  @P1 LOP3.LUT R10, R10, 0x100000, RZ, 0xfc, !PT ;  /* 0x001000000a0a1812 */ /* 0x000fe400078efcff */
[----:B------:R-:W-:Y:S01]  /*62e30*/  LOP3.LUT P1, RZ, R13, 0x100, RZ, 0xc0, !PT ;  /* 0x000001000dff7812 */ /* 0x000fe2000782c0ff */
[----:B------:R-:W4:Y:S04]  /*62e40*/  LDL.LU R164, [R1+0x518] ;  /* 0x0005180001a47983 */ /* 0x000f280000300800 */
[----:B------:R-:W4:Y:S01]  /*62e50*/  LDL.LU R165, [R1+0x117c] ;  /* 0x00117c0001a57983 */ /* 0x000f220000300800 */
[----:B------:R-:W-:-:S03]  /*62e60*/  LOP3.LUT R10, R10, 0xffdfffff, RZ, 0xc0, !PT ;  /* 0xffdfffff0a0a7812 */ /* 0x000fc600078ec0ff */
[----:B------:R-:W4:Y:S04]  /*62e70*/  LDL.LU R228, [R1+0x118] ;  /* 0x0001180001e47983 */ /* 0x000f280000300800 */
[----:B------:R-:W-:Y:S01]  /*62e80*/  @P1 LOP3.LUT R10, R10, 0x200000, RZ, 0xfc, !PT ;  /* 0x002000000a0a1812 */ /* 0x000fe200078efcff */
[----:B------:R-:W4:Y:S01]  /*62e90*/  LDL.LU R229, [R1+0xd0c] ;  /* 0x000d0c0001e57983 */ /* 0x000f220000300800 */
[----:B------:R-:W-:Y:S02]  /*62ea0*/  LOP3.LUT P1, RZ, R13, 0x80, RZ, 0xc0, !PT ;  /* 0x000000800dff7812 */ /* 0x000fe4000782c0ff */
[----:B------:R-:W-:Y:S01]  /*62eb0*/  LOP3.LUT R10, R10, 0xffbfffff, RZ, 0xc0, !PT ;  /* 0xffbfffff0a0a7812 */ /* 0x000fe200078ec0ff */
[----:B------:R-:W4:Y:S04]  /*62ec0*/  LDL.LU R166, [R1+0x1178] ;  /* 0x0011780001a67983 */ /* 0x000f280000300800 */
[----:B------:R-:W4:Y:S04]  /*62ed0*/  LDL.LU R167, [R1+0x91c] ;  /* 0x00091c0001a77983 */ /* 0x000f280000300800 */
[----:B------:R-:W4:Y:S02]  /*62ee0*/  LDL.LU R251, [R1+0x51c] ;  /* 0x00051c0001fb7983 */ /* 0x000f240000300800 */
[----:B------:R-:W-:-:S02]  /*62ef0*/  @P1 LOP3.LUT R10, R10, 0x400000, RZ, 0xfc, !PT ;  /* 0x004000000a0a1812 */ /* 0x000fc400078efcff */
[C---:B------:R-:W-:Y:S01]  /*62f00*/  LOP3.LUT P1, RZ, R13.reuse, 0x40, RZ, 0xc0, !PT ;  /* 0x000000400dff7812 */ /* 0x040fe2000782c0ff */
[----:B------:R-:W4:Y:S01]  /*62f10*/  LDL.LU R250, [R1+0x1180] ;  /* 0x0011800001fa7983 */ /* 0x000f220000300800 */
[----:B------:R-:W-:Y:S02]  /*62f20*/  LOP3.LUT R10, R10, 0xff7fffff, RZ, 0xc0, !PT ;  /* 0xff7fffff0a0a7812 */ /* 0x000fe400078ec0ff */
[C---:B------:R-:W-:Y:S01]  /*62f30*/  LOP3.LUT P6, RZ, R13.reuse, 0x1, RZ, 0xc0, !PT ;  /* 0x000000010dff7812 */ /* 0x040fe200078cc0ff */
[----:B------:R-:W4:Y:S01]  /*62f40*/  LDL.LU R249, [R1+0x11c] ;  /* 0x00011c0001f97983 */ /* 0x000f220000300800 */
[----:B------:R-:W-:-:S03]  /*62f50*/  LOP3.LUT P0, RZ, R13, 0x2, RZ, 0xc0, !PT ;  /* 0x000000020dff7812 */ /* 0x000fc6000780c0ff */
[----:B------:R-:W4:Y:S04]  /*62f60*/  LDL.LU R248, [R1+0xd10] ;  /* 0x000d100001f87983 */ /* 0x000f280000300800 */
[----:B------:R-:W-:Y:S01]  /*62f70*/  @P1 LOP3.LUT R10, R10, 0x800000, RZ, 0xfc, !PT ;  /* 0x008000000a0a1812 */ /* 0x000fe200078efcff */
[----:B------:R-:W4:Y:S01]  /*62f80*/  LDL.LU R252, [R1+0x1188] ;  /* 0x0011880001fc7983 */ /* 0x000f220000300800 */
[C---:B------:R-:W-:Y:S02]  /*62f90*/  LOP3.LUT P1, RZ, R13.reuse, 0x20, RZ, 0xc0, !PT ;  /* 0x000000200dff7812 */ /* 0x040fe4000782c0ff */
[----:B------:R-:W-:Y:S01]  /*62fa0*/  LOP3.LUT R10, R10, 0xfeffffff, RZ, 0xc0, !PT ;  /* 0xfeffffff0a0a7812 */ /* 0x000fe200078ec0ff */
[----:B------:R-:W-:Y:S01]  /*62fb0*/  IMAD.WIDE R22, R20, 0x4, R4 ;  /* 0x0000000414167825 */ /* 0x000fe200078e0204 */
[----:B------:R-:W4:Y:S09]  /*62fc0*/  LDL.LU R231, [R1+0x920] ;  /* 0x0009200001e77983 */ /* 0x000f320000300800 */
[----:B------:R-:W-:Y:S01]  /*62fd0*/  @P1 LOP3.LUT R10, R10, 0x1000000, RZ, 0xfc, !PT ;  /* 0x010000000a0a1812 */ /* 0x000fe200078efcff */
[----:B------:R1:W-:Y:S01]  /*62fe0*/  @P6 STG.E desc[UR4][R22.64], R19 ;  /* 0x0000001316006986 */ /* 0x0003e2000c101904 */
[----:B------:R-:W-:-:S02]  /*62ff0*/  LOP3.LUT P1, RZ, R13, 0x10, RZ, 0xc0, !PT ;  /* 0x000000100dff7812 */ /* 0x000fc4000782c0ff */
[----:B------:R-:W-:Y:S01]  /*63000*/  LOP3.LUT R10, R10, 0xfdffffff, RZ, 0xc0, !PT ;  /* 0xfdffffff0a0a7812 */ /* 0x000fe200078ec0ff */
[----:B------:R-:W4:Y:S04]  /*63010*/  LDL.LU R230, [R1+0x520] ;  /* 0x0005200001e67983 */ /* 0x000f280000300800 */
[----:B------:R-:W4:Y:S01]  /*63020*/  LDL.LU R20, [R1+0x1184] ;  /* 0x0011840001147983 */ /* 0x000f220000300800 */
[----:B-1----:R-:W-:-:S03]  /*63030*/  IMAD.WIDE R22, R17, 0x4, R2 ;  /* 0x0000000411167825 */ /* 0x002fc600078e0202 */
[----:B------:R-:W4:Y:S02]  /*63040*/  LDL.LU R19, [R1+0x120] ;  /* 0x0001200001137983 */ /* 0x000f240000300800 */
[----:B------:R-:W-:Y:S02]  /*63050*/  @P1 LOP3.LUT R10, R10, 0x2000000, RZ, 0xfc, !PT ;  /* 0x020000000a0a1812 */ /* 0x000fe400078efcff */
[----:B------:R-:W-:Y:S02]  /*63060*/  LOP3.LUT P1, RZ, R13, 0x8, RZ, 0xc0, !PT ;  /* 0x000000080dff7812 */ /* 0x000fe4000782c0ff */
[----:B------:R-:W-:Y:S01]  /*63070*/  LOP3.LUT R10, R10, 0xfbffffff, RZ, 0xc0, !PT ;  /* 0xfbffffff0a0a7812 */ /* 0x000fe200078ec0ff */
[----:B------:R1:W-:Y:S10]  /*63080*/  @P0 STG.E desc[UR4][R22.64], R18 ;  /* 0x0000001216000986 */ /* 0x0003f4000c101904 */
[----:B------:R-:W-:-:S02]  /*63090*/  @P1 LOP3.LUT R10, R10, 0x4000000, RZ, 0xfc, !PT ;  /* 0x040000000a0a1812 */ /* 0x000fc400078efcff */
[----:B------:R-:W-:Y:S01]  /*630a0*/  LOP3.LUT P1, RZ, R13, 0x4, RZ, 0xc0, !PT ;  /* 0x000000040dff7812 */ /* 0x000fe2000782c0ff */
[----:B-1----:R-:W-:Y:S01]  /*630b0*/  IMAD.WIDE R22, R17, 0x4, R4 ;  /* 0x0000000411167825 */ /* 0x002fe200078e0204 */
[----:B------:R-:W4:Y:S04]  /*630c0*/  LDL.LU R18, [R1+0xd14] ;  /* 0x000d140001127983 */ /* 0x000f280000300800 */
[----:B------:R-:W4:Y:S07]  /*630d0*/  LDL.LU R17, [R1+0x118c] ;  /* 0x00118c0001117983 */ /* 0x000f2e0000300800 */
[----:B--2---:R1:W-:Y:S01]  /*630e0*/  @P1 STG.E desc[UR4][R22.64], R14 ;  /* 0x0000000e16001986 */ /* 0x0043e2000c101904 */
[----:B------:R-:W-:Y:S01]  /*630f0*/  LOP3.LUT P1, RZ, R10, 0x4000000, RZ, 0xc0, !PT ;  /* 0x040000000aff7812 */ /* 0x000fe2000782c0ff */
[----:B-1----:R-:W-:-:S02]  /*63100*/  IMAD.WIDE R22, R16, 0x4, R2 ;  /* 0x0000000410167825 */ /* 0x002fc400078e0202 */
[----:B------:R-:W2:Y:S10]  /*63110*/  LDL.LU R14, [R1+0x1c9c] ;  /* 0x001c9c00010e7983 */ /* 0x000eb40000300800 */
[----:B---3--:R1:W-:Y:S04]  /*63120*/  @P1 STG.E desc[UR4][R22.64], R15 ;  /* 0x0000000f16001986 */ /* 0x0083e8000c101904 */
[----:B-1----:R-:W3:Y:S01]  /*63130*/  LDL.LU R15, [R1+0x1c98] ;  /* 0x001c9800010f7983 */ /* 0x002ee20000300800 */
[----:B------:R-:W-:-:S03]  /*63140*/  IMAD.WIDE R22, R16, 0x4, R4 ;  /* 0x0000000410167825 */ /* 0x000fc600078e0204 */
[----:B------:R-:W2:Y:S01]  /*63150*/  LDL.LU R16, [R1+0x924] ;  /* 0x0009240001107983 */ /* 0x000ea20000300800 */
[----:B------:R-:W-:-:S13]  /*63160*/  LOP3.LUT P1, RZ, R10, 0x2000000, RZ, 0xc0, !PT ;  /* 0x020000000aff7812 */ /* 0x000fda000782c0ff */
[----:B----4-:R1:W-:Y:S01]  /*63170*/  @P1 STG.E desc[UR4][R22.64], R0 ;  /* 0x0000000016001986 */ /* 0x0103e2000c101904 */
        /* <DEDUP_REMOVED lines=32> */
[C---:B-1----:R-:W-:Y:S02]  /*63380*/  IMAD.WIDE R22, R17.reuse, 0x4, R2 ;  /* 0x0000000411167825 */ /* 0x042fe400078e0202 */
[----:B------:R-:W4:Y:S04]  /*63390*/  LDL.LU R19, [R1+0x528] ;  /* 0x0005280001137983 */ /* 0x000f280000300800 */
[----:B------:R1:W-:Y:S02]  /*633a0*/  @P6 STG.E desc[UR4][R22.64], R18 ;  /* 0x0000001216006986 */ /* 0x0003e4000c101904 */
[----:B-1----:R-:W-:-:S02]  /*633b0*/  IMAD.WIDE R22, R17, 0x4, R4 ;  /* 0x0000000411167825 */ /* 0x002fc400078e0204 */
[----:B------:R-:W3:Y:S04]  /*633c0*/  LDL.LU R18, [R1+0x1198] ;  /* 0x0011980001127983 */ /* 0x000ee80000300800 */
[----:B------:R-:W4:Y:S04]  /*633d0*/  LDL.LU R17, [R1+0x524] ;  /* 0x0005240001117983 */ /* 0x000f280000300800 */
[----:B--2---:R1:W-:Y:S04]  /*633e0*/  @P0 STG.E desc[UR4][R22.64], R16 ;  /* 0x0000001016000986 */ /* 0x0043e8000c101904 */
[----:B-1----:R-:W2:Y:S04]  /*633f0*/  LDL.LU R16, [R1+0x1194] ;  /* 0x0011940001107983 */ /* 0x002ea80000300800 */
[----:B------:R-:W3:Y:S04]  /*63400*/  LDL.LU R248, [R1+0x124] ;  /* 0x0001240001f87983 */ /* 0x000ee80000300800 */
[----:B------:R-:W3:Y:S04]  /*63410*/  LDL.LU R252, [R1+0xd18] ;  /* 0x000d180001fc7983 */ /* 0x000ee80000300800 */
[----:B------:R-:W3:Y:S04]  /*63420*/  LDL.LU R231, [R1+0x1190] ;  /* 0x0011900001e77983 */ /* 0x000ee80000300800 */
[----:B------:R-:W3:Y:S01]  /*63430*/  LDL.LU R230, [R1+0x928] ;  /* 0x0009280001e67983 */ /* 0x000ee20000300800 */
[----:B------:R-:W-:-:S03]  /*63440*/  LOP3.LUT P4, RZ, R13, 0x20000, RZ, 0xc0, !PT ;  /* 0x000200000dff7812 */ /* 0x000fc6000788c0ff */
[----:B------:R-:W3:Y:S01]  /*63450*/  LDL.LU R20, [R1+0x128] ;  /* 0x0001280001147983 */ /* 0x000ee20000300800 */
        /* <DEDUP_REMOVED lines=13> */
[----:B--2---:R-:W-:-:S05]  /*63530*/  IMAD.WIDE R22, R16, 0x4, R2 ;  /* 0x0000000410167825 */ /* 0x004fca00078e0202 */
[----:B----4-:R1:W-:Y:S02]  /*63540*/  @P4 STG.E desc[UR4][R22.64], R17 ;  /* 0x0000001116004986 */ /* 0x0103e4000c101904 */
[----:B-1----:R-:W-:Y:S02]  /*63550*/  IMAD.WIDE R22, R16, 0x4, R4 ;  /* 0x0000000410167825 */ /* 0x002fe400078e0204 */
[----:B------:R-:W2:Y:S04]  /*63560*/  LDL.LU R16, [R1+0xd1c] ;  /* 0x000d1c0001107983 */ /* 0x000ea80000300800 */
[----:B------:R-:W4:Y:S04]  /*63570*/  LDL.LU R17, [R1+0x11a0] ;  /* 0x0011a00001117983 */ /* 0x000f280000300800 */
[----:B------:R-:W2:Y:S04]  /*63580*/  LDL.LU R164, [R1+0x92c] ;  /* 0x00092c0001a47983 */ /* 0x000ea80000300800 */
[----:B------:R-:W2:Y:S04]  /*63590*/  LDL.LU R228, [R1+0x119c] ;  /* 0x00119c0001e47983 */ /* 0x000ea80000300800 */
[----:B------:R-:W2:Y:S01]  /*635a0*/  LDL.LU R165, [R1+0x52c] ;  /* 0x00052c0001a57983 */ /* 0x000ea20000300800 */
[----:B------:R-:W-:-:S03]  /*635b0*/  LOP3.LUT R10, R10, 0xffff7fff, RZ, 0xc0, !PT ;  /* 0xffff7fff0a0a7812 */ /* 0x000fc600078ec0ff */
[----:B------:R-:W2:Y:S01]  /*635c0*/  LDL.LU R229, [R1+0x12c] ;  /* 0x00012c0001e57983 */ /* 0x000ea20000300800 */
[----:B------:R-:W-:Y:S02]  /*635d0*/  @P1 LOP3.LUT R10, R10, 0x8000, RZ, 0xfc, !PT ;  /* 0x000080000a0a1812 */ /* 0x000fe400078efcff */
[C---:B------:R-:W-:Y:S01]  /*635e0*/  LOP3.LUT P1, RZ, R13.reuse, 0x1000000, RZ, 0xc0, !PT ;  /* 0x010000000dff7812 */ /* 0x040fe2000782c0ff */
[----:B------:R-:W2:Y:S04]  /*635f0*/  LDL.LU R166, [R1+0xd20] ;  /* 0x000d200001a67983 */ /* 0x000ea80000300800 */
[----:B------:R-:W2:Y:S01]  /*63600*/  LDL.LU R167, [R1+0x11a4] ;  /* 0x0011a40001a77983 */ /* 0x000ea20000300800 */
[----:B------:R-:W-:Y:S02]  /*63610*/  LOP3.LUT R10, R10, 0xfffeffff, RZ, 0xc0, !PT ;  /* 0xfffeffff0a0a7812 */ /* 0x000fe400078ec0ff */
[C---:B------:R-:W-:Y:S01]  /*63620*/  LOP3.LUT P5, RZ, R13.reuse, 0x40000, RZ, 0xc0, !PT ;  /* 0x000400000dff7812 */ /* 0x040fe200078ac0ff */
[----:B------:R-:W2:Y:S04]  /*63630*/  LDL.LU R251, [R1+0x930] ;  /* 0x0009300001fb7983 */ /* 0x000ea80000300800 */
[----:B------:R-:W-:Y:S01]  /*63640*/  @P1 LOP3.LUT R10, R10, 0x10000, RZ, 0xfc, !PT ;  /* 0x000100000a0a1812 */ /* 0x000fe200078efcff */
[----:B------:R-:W2:Y:S01]  /*63650*/  LDL.LU R249, [R1+0x11ac] ;  /* 0x0011ac0001f97983 */ /* 0x000ea20000300800 */
[----:B------:R-:W-:-:S02]  /*63660*/  LOP3.LUT P1, RZ, R13, 0x800000, RZ, 0xc0, !PT ;  /* 0x008000000dff7812 */ /* 0x000fc4000782c0ff */
[----:B------:R-:W-:Y:S01]  /*63670*/  LOP3.LUT R10, R10, 0xfffdffff, RZ, 0xc0, !PT ;  /* 0xfffdffff0a0a7812 */ /* 0x000fe200078ec0ff */
[----:B------:R-:W2:Y:S01]  /*63680*/  LDL.LU R250, [R1+0x530] ;  /* 0x0005300001fa7983 */ /* 0x000ea20000300800 */
[----:B------:R-:W-:-:S09]  /*63690*/  LOP3.LUT P6, RZ, R13, 0x80000, RZ, 0xc0, !PT ;  /* 0x000800000dff7812 */ /* 0x000fd200078cc0ff */
[----:B------:R-:W-:Y:S02]  /*636a0*/  @P1 LOP3.LUT R10, R10, 0x20000, RZ, 0xfc, !PT ;  /* 0x000200000a0a1812 */ /* 0x000fe400078efcff */
[C---:B------:R-:W-:Y:S01]  /*636b0*/  LOP3.LUT P1, RZ, R13.reuse, 0x400000, RZ, 0xc0, !PT ;  /* 0x004000000dff7812 */ /* 0x040fe2000782c0ff */
[----:B---3--:R1:W-:Y:S01]  /*636c0*/  @P5 STG.E desc[UR4][R22.64], R248 ;  /* 0x000000f816005986 */ /* 0x0083e2000c101904 */
[----:B------:R-:W-:Y:S02]  /*636d0*/  LOP3.LUT P0, RZ, R13, 0x100000, RZ, 0xc0, !PT ;  /* 0x001000000dff7812 */ /* 0x000fe4000780c0ff */
[----:B------:R-:W-:Y:S01]  /*636e0*/  LOP3.LUT R10, R10, 0xfffbffff, RZ, 0xc0, !PT ;  /* 0xfffbffff0a0a7812 */ /* 0x000fe200078ec0ff */
[----:B-1----:R-:W-:-:S08]  /*636f0*/  IMAD.WIDE R22, R231, 0x4, R2 ;  /* 0x00000004e7167825 */ /* 0x002fd000078e0202 */
[----:B------:R-:W-:Y:S01]  /*63700*/  @P1 LOP3.LUT R10, R10, 0x40000, RZ, 0xfc, !PT ;  /* 0x000400000a0a1812 */ /* 0x000fe200078efcff */
[----:B------:R-:W3:Y:S01]  /*63710*/  LDL.LU R248, [R1+0x130] ;  /* 0x0001300001f87983 */ /* 0x000ee20000300800 */
[----:B------:R-:W-:-:S03]  /*63720*/  LOP3.LUT P1, RZ, R13, 0x200000, RZ, 0xc0, !PT ;  /* 0x002000000dff7812 */ /* 0x000fc6000782c0ff */
[----:B------:R1:W-:Y:S02]  /*63730*/  @P6 STG.E desc[UR4][R22.64], R252 ;  /* 0x000000fc16006986 */ /* 0x0003e4000c101904 */
[----:B-1----:R-:W-:Y:S02]  /*63740*/  IMAD.WIDE R22, R231, 0x4, R4 ;  /* 0x00000004e7167825 */ /* 0x002fe400078e0204 */
[----:B------:R-:W3:Y:S04]  /*63750*/  LDL.LU R252, [R1+0xd24] ;  /* 0x000d240001fc7983 */ /* 0x000ee80000300800 */
[----:B------:R-:W3:Y:S04]  /*63760*/  LDL.LU R231, [R1+0x11a8] ;  /* 0x0011a80001e77983 */ /* 0x000ee80000300800 */
[----:B------:R1:W-:Y:S02]  /*63770*/  @P0 STG.E desc[UR4][R22.64], R230 ;  /* 0x000000e616000986 */ /* 0x0003e4000c101904 */
[----:B-1----:R-:W-:-:S02]  /*63780*/  IMAD.WIDE R22, R18, 0x4, R2 ;  /* 0x0000000412167825 */ /* 0x002fc400078e0202 */
[----:B------:R-:W3:Y:S04]  /*63790*/  LDL.LU R230, [R1+0x934] ;  /* 0x0009340001e67983 */ /* 0x000ee80000300800 */
[----:B------:R1:W-:Y:S01]  /*637a0*/  @P1 STG.E desc[UR4][R22.64], R19 ;  /* 0x0000001316001986 */ /* 0x0003e2000c101904 */
[----:B------:R-:W-:Y:S01]  /*637b0*/  LOP3.LUT P1, RZ, R10, 0x40000, RZ, 0xc0, !PT ;  /* 0x000400000aff7812 */ /* 0x000fe2000782c0ff */
[----:B-1----:R-:W-:Y:S02]  /*637c0*/  IMAD.WIDE R22, R18, 0x4, R4 ;  /* 0x0000000412167825 */ /* 0x002fe400078e0204 */
[----:B------:R-:W3:Y:S04]  /*637d0*/  LDL.LU R19, [R1+0x534] ;  /* 0x0005340001137983 */ /* 0x000ee80000300800 */
[----:B------:R-:W3:Y:S06]  /*637e0*/  LDL.LU R18, [R1+0x11b0] ;  /* 0x0011b00001127983 */ /* 0x000eec0000300800 */
[----:B------:R1:W-:Y:S01]  /*637f0*/  @P1 STG.E desc[UR4][R22.64], R20 ;  /* 0x0000001416001986 */ /* 0x0003e2000c101904 */
[----:B------:R-:W-:-:S03]  /*63800*/  LOP3.LUT P1, RZ, R10, 0x20000, RZ, 0xc0, !PT ;  /* 0x000200000aff7812 */ /* 0x000fc6000782c0ff */
[----:B-1----:R-:W3:Y:S01]  /*63810*/  LDL.LU R20, [R1+0x134] ;  /* 0x0001340001147983 */ /* 0x002ee20000300800 */
[----:B----4-:R-:W-:-:S09]  /*63820*/  IMAD.WIDE R22, R17, 0x4, R2 ;  /* 0x0000000411167825 */ /* 0x010fd200078e0202 */
[----:B--2---:R1:W-:Y:S04]  /*63830*/  @P1 STG.E desc[UR4][R22.64], R16 ;  /* 0x0000001016001986 */ /* 0x0043e8000c101904 */
[----:B-1----:R-:W2:Y:S01]  /*63840*/  LDL.LU R16, [R1+0x11b8] ;  /* 0x0011b80001107983 */ /* 0x002ea20000300800 */
[----:B------:R-:W-:-:S03]  /*63850*/  IMAD.WIDE R22, R17, 0x4, R4 ;  /* 0x0000000411167825 */ /* 0x000fc600078e0204 */
        /* <DEDUP_REMOVED lines=22> */
[----:B---3--:R1:W-:Y:S01]  /*639c0*/  @P2 STG.E desc[UR4][R22.64], R248 ;  /* 0x000000f816002986 */ /* 0x0083e2000c101904 */
[----:B------:R-:W-:Y:S01]  /*639d0*/  LOP3.LUT P5, RZ, R14, 0x2, RZ, 0xc0, !PT ;  /* 0x000000020eff7812 */ /* 0x000fe200078ac0ff */
[----:B-1----:R-:W-:-:S05]  /*639e0*/  IMAD.WIDE R22, R231, 0x4, R2 ;  /* 0x00000004e7167825 */ /* 0x002fca00078e0202 */
[----:B------:R1:W-:Y:S02]  /*639f0*/  @P3 STG.E desc[UR4][R22.64], R252 ;  /* 0x000000fc16003986 */ /* 0x0003e4000c101904 */
[----:B-1----:R-:W-:-:S05]  /*63a00*/  IMAD.WIDE R22, R231, 0x4, R4 ;  /* 0x00000004e7167825 */ /* 0x002fca00078e0204 */
[----:B------:R1:W-:Y:S02]  /*63a10*/  @P4 STG.E desc[UR4][R22.64], R230 ;  /* 0x000000e616004986 */ /* 0x0003e4000c101904 */
[----:B-1----:R-:W-:-:S05]  /*63a20*/  IMAD.WIDE R22, R18, 0x4, R2 ;  /* 0x0000000412167825 */ /* 0x002fca00078e0202 */
[----:B------:R1:W-:Y:S01]  /*63a30*/  @P5 STG.E desc[UR4][R22.64], R19 ;  /* 0x0000001316005986 */ /* 0x0003e2000c101904 */
[----:B------:R-:W-:Y:S01]  /*63a40*/  LOP3.LUT P6, RZ, R14, 0x4, RZ, 0xc0, !PT ;  /* 0x000000040eff7812 */ /* 0x000fe200078cc0ff */
[----:B-1----:R-:W-:Y:S02]  /*63a50*/  IMAD.WIDE R22, R18, 0x4, R4 ;  /* 0x0000000412167825 */ /* 0x002fe400078e0204 */
[----:B------:R-:W3:Y:S04]  /*63a60*/  LDL.LU R19, [R1+0x11bc] ;  /* 0x0011bc0001137983 */ /* 0x000ee80000300800 */
[----:B------:R-:W3:Y:S04]  /*63a70*/  LDL.LU R18, [R1+0x93c] ;  /* 0x00093c0001127983 */ /* 0x000ee80000300800 */
[----:B------:R-:W3:Y:S04]  /*63a80*/  LDL.LU R248, [R1+0x938] ;  /* 0x0009380001f87983 */ /* 0x000ee80000300800 */
[----:B------:R-:W3:Y:S04]  /*63a90*/  LDL.LU R252, [R1+0x538] ;  /* 0x0005380001fc7983 */ /* 0x000ee80000300800 */
[----:B------:R-:W3:Y:S04]  /*63aa0*/  LDL.LU R231, [R1+0x11b4] ;  /* 0x0011b40001e77983 */ /* 0x000ee80000300800 */
[----:B------:R-:W3:Y:S01]  /*63ab0*/  LDL.LU R230, [R1+0x138] ;  /* 0x0001380001e67983 */ /* 0x000ee20000300800 */
[----:B------:R-:W-:-:S03]  /*63ac0*/  LOP3.LUT P0, RZ, R14, 0x8, RZ, 0xc0, !PT ;  /* 0x000000080eff7812 */ /* 0x000fc6000780c0ff */
[----:B------:R1:W-:Y:S04]  /*63ad0*/  @P6 STG.E desc[UR4][R22.64], R20 ;  /* 0x0000001416006986 */ /* 0x0003e8000c101904 */
[----:B-1----:R-:W3:Y:S01]  /*63ae0*/  LDL.LU R20, [R1+0xd2c] ;  /* 0x000d2c0001147983 */ /* 0x002ee20000300800 */
[----:B--2---:R-:W-:-:S05]  /*63af0*/  IMAD.WIDE R22, R16, 0x4, R2 ;  /* 0x0000000410167825 */ /* 0x004fca00078e0202 */
[----:B----4-:R1:W-:Y:S02]  /*63b00*/  @P0 STG.E desc[UR4][R22.64], R17 ;  /* 0x0000001116000986 */ /* 0x0103e4000c101904 */
[----:B-1----:R-:W-:Y:S02]  /*63b10*/  IMAD.WIDE R22, R16, 0x4, R4 ;  /* 0x0000000410167825 */ /* 0x002fe400078e0204 */
[----:B------:R-:W2:Y:S04]  /*63b20*/  LDL.LU R16, [R1+0x53c] ;  /* 0x00053c0001107983 */ /* 0x000ea80000300800 */
[----:B------:R-:W4:Y:S04]  /*63b30*/  LDL.LU R0, [R1+0x11c4] ;  /* 0x0011c40001007983 */ /* 0x000f280000300800 */
[----:B------:R-:W2:Y:S01]  /*63b40*/  LDL.LU R17, [R1+0x13c] ;  /* 0x00013c0001117983 */ /* 0x000ea20000300800 */
        /* <DEDUP_REMOVED lines=9> */
[----:B------:R-:W2:Y:S01]  /*63be0*/  LDL.LU R229, [R1+0x540] ;  /* 0x0005400001e57983 */ /* 0x000ea20000300800 */
[----:B------:R-:W-:-:S03]  /*63bf0*/  LOP3.LUT P4, RZ, R14, 0x10, RZ, 0xc0, !PT ;  /* 0x000000100eff7812 */ /* 0x000fc6000788c0ff */
[----:B------:R-:W2:Y:S04]  /*63c00*/  LDL.LU R167, [R1+0x140] ;  /* 0x0001400001a77983 */ /* 0x000ea80000300800 */
[----:B------:R-:W-:Y:S01]  /*63c10*/  @P1 LOP3.LUT R10, R10, 0x10, RZ, 0xfc, !PT ;  /* 0x000000100a0a1812 */ /* 0x000fe200078efcff */
[----:B------:R-:W2:Y:S01]  /*63c20*/  LDL.LU R250, [R1+0x11d0] ;  /* 0x0011d00001fa7983 */ /* 0x000ea20000300800 */
[----:B------:R-:W-:Y:S02]  /*63c30*/  LOP3.LUT P1, RZ, R14, 0x4000, RZ, 0xc0, !PT ;  /* 0x000040000eff7812 */ /* 0x000fe4000782c0ff */
[----:B------:R-:W-:Y:S01]  /*63c40*/  LOP3.LUT R10, R10, 0xffffffdf, RZ, 0xc0, !PT ;  /* 0xffffffdf0a0a7812 */ /* 0x000fe200078ec0ff */
[----:B------:R-:W2:Y:S01]  /*63c50*/  LDL.LU R251, [R1+0xd34] ;  /* 0x000d340001fb7983 */ /* 0x000ea20000300800 */
[----:B------:R-:W-:-:S02]  /*63c60*/  LOP3.LUT P5, RZ, R14, 0x20, RZ, 0xc0, !PT ;  /* 0x000000200eff7812 */ /* 0x000fc400078ac0ff */
[----:B------:R-:W-:Y:S01]  /*63c70*/  LOP3.LUT P6, RZ, R14, 0x40, RZ, 0xc0, !PT ;  /* 0x000000400eff7812 */ /* 0x000fe200078cc0ff */
[----:B------:R-:W2:Y:S06]  /*63c80*/  LDL.LU R249, [R1+0x944] ;  /* 0x0009440001f97983 */ /* 0x000eac0000300800 */
        /* <DEDUP_REMOVED lines=12> */
[----:B------:R-:W-:-:S09]  /*63d50*/  LOP3.LUT P0, RZ, R14, 0x80, RZ, 0xc0, !PT ;  /* 0x000000800eff7812 */ /* 0x000fd2000780c0ff */
[----:B------:R-:W-:Y:S02]  /*63d60*/  @P1 LOP3.LUT R10, R10, 0x200, RZ, 0xfc, !PT ;  /* 0x000002000a0a1812 */ /* 0x000fe400078efcff */
[----:B------:R-:W-:Y:S02]  /*63d70*/  LOP3.LUT P1, RZ, R14, 0x200, RZ, 0xc0, !PT ;  /* 0x000002000eff7812 */ /* 0x000fe4000782c0ff */
[----:B------:R-:W-:-:S11]  /*63d80*/  LOP3.LUT R10, R10, 0xfffffbff, RZ, 0xc0, !PT ;  /* 0xfffffbff0a0a7812 */ /* 0x000fd600078ec0ff */
[----:B------:R-:W-:Y:S02]  /*63d90*/  @P1 LOP3.LUT R10, R10, 0x400, RZ, 0xfc, !PT ;  /* 0x000004000a0a1812 */ /* 0x000fe400078efcff */
[----:B------:R-:W-:Y:S01]  /*63da0*/  LOP3.LUT P1, RZ, R14, 0x100, RZ, 0xc0, !PT ;  /* 0x000001000eff7812 */ /* 0x000fe2000782c0ff */
[----:B---3--:R1:W-:Y:S02]  /*63db0*/  @P4 STG.E desc[UR4][R22.64], R248 ;  /* 0x000000f816004986 */ /* 0x0083e4000c101904 */
[C---:B-1----:R-:W-:Y:S02]  /*63dc0*/  IMAD.WIDE R22, R231.reuse, 0x4, R2 ;  /* 0x00000004e7167825 */ /* 0x042fe400078e0202 */
[----:B------:R-:W3:Y:S04]  /*63dd0*/  LDL.LU R248, [R1+0x544] ;  /* 0x0005440001f87983 */ /* 0x000ee80000300800 */
[----:B------:R1:W-:Y:S02]  /*63de0*/  @P5 STG.E desc[UR4][R22.64], R252 ;  /* 0x000000fc16005986 */ /* 0x0003e4000c101904 */
[----:B-1----:R-:W-:-:S02]  /*63df0*/  IMAD.WIDE R22, R231, 0x4, R4 ;  /* 0x00000004e7167825 */ /* 0x002fc400078e0204 */
[----:B------:R-:W3:Y:S04]  /*63e00*/  LDL.LU R252, [R1+0x11cc] ;  /* 0x0011cc0001fc7983 */ /* 0x000ee80000300800 */
[----:B------:R1:W-:Y:S04]  /*63e10*/  @P6 STG.E desc[UR4][R22.64], R230 ;  /* 0x000000e616006986 */ /* 0x0003e8000c101904 */
[----:B------:R-:W3:Y:S01]  /*63e20*/  LDL.LU R231, [R1+0x144] ;  /* 0x0001440001e77983 */ /* 0x000ee20000300800 */
[----:B-1----:R-:W-:-:S05]  /*63e30*/  IMAD.WIDE R22, R19, 0x4, R2 ;  /* 0x0000000413167825 */ /* 0x002fca00078e0202 */
[----:B------:R1:W-:Y:S02]  /*63e40*/  @P0 STG.E desc[UR4][R22.64], R20 ;  /* 0x0000001416000986 */ /* 0x0003e4000c101904 */
[----:B-1----:R-:W-:Y:S02]  /*63e50*/  IMAD.WIDE R22, R19, 0x4, R4 ;  /* 0x0000000413167825 */ /* 0x002fe400078e0204 */
[----:B------:R-:W3:Y:S04]  /*63e60*/  LDL.LU R20, [R1+0x11d4] ;  /* 0x0011d40001147983 */ /* 0x000ee80000300800 */
[----:B------:R1:W-:Y:S01]  /*63e70*/  @P1 STG.E desc[UR4][R22.64], R18 ;  /* 0x0000001216001986 */ /* 0x0003e2000c101904 */
[----:B------:R-:W-:-:S03]  /*63e80*/  LOP3.LUT P1, RZ, R10, 0x400, RZ, 0xc0, !PT ;  /* 0x000004000aff7812 */ /* 0x000fc6000782c0ff */
[----:B------:R-:W3:Y:S04]  /*63e90*/  LDL.LU R230, [R1+0xd38] ;  /* 0x000d380001e67983 */ /* 0x000ee80000300800 */
[----:B------:R-:W3:Y:S04]  /*63ea0*/  LDL.LU R19, [R1+0x948] ;  /* 0x0009480001137983 */ /* 0x000ee80000300800 */
[----:B-1----:R-:W3:Y:S01]  /*63eb0*/  LDL.LU R18, [R1+0x548] ;  /* 0x0005480001127983 */ /* 0x002ee20000300800 */
[----:B----4-:R-:W-:-:S05]  /*63ec0*/  IMAD.WIDE R22, R0, 0x4, R2 ;  /* 0x0000000400167825 */ /* 0x010fca00078e0202 */
[----:B--2---:R1:W-:Y:S01]  /*63ed0*/  @P1 STG.E desc[UR4][R22.64], R16 ;  /* 0x0000001016001986 */ /* 0x0043e2000c101904 */
[----:B------:R-:W-:-:S03]  /*63ee0*/  LOP3.LUT P1, RZ, R10, 0x200, RZ, 0xc0, !PT ;  /* 0x000002000aff7812 */ /* 0x000fc6000782c0ff */
[----:B-1----:R-:W2:Y:S01]  /*63ef0*/  LDL.LU R16, [R1+0x11d8] ;  /* 0x0011d80001107983 */ /* 0x002ea20000300800 */
[----:B------:R-:W-:-:S09]  /*63f00*/  IMAD.WIDE R22, R0, 0x4, R4 ;  /* 0x0000000400167825 */ /* 0x000fd200078e0204 */
[----:B------:R1:W-:Y:S04]  /*63f10*/  @P1 STG.E desc[UR4][R22.64], R17 ;  /* 0x0000001116001986 */ /* 0x0003e8000c101904 */
[----:B-1----:R-:W4:Y:S01]  /*63f20*/  LDL.LU R17, [R1+0x148] ;  /* 0x0001480001117983 */ /* 0x002f220000300800 */
        /* <DEDUP_REMOVED lines=20> */
[C---:B------:R-:W-:Y:S02]  /*64070*/  LOP3.LUT P4, RZ, R14.reuse, 0x80000, RZ, 0xc0, !PT ;  /* 0x000800000eff7812 */ /* 0x040fe4000788c0ff */
[C---:B------:R-:W-:Y:S02]  /*64080*/  LOP3.LUT P5, RZ, R14.reuse, 0x100000, RZ, 0xc0, !PT ;  /* 0x001000000eff7812 */ /* 0x040fe400078ac0ff */
[C---:B------:R-:W-:Y:S02]  /*64090*/  LOP3.LUT P6, RZ, R14.reuse, 0x200000, RZ, 0xc0, !PT ;  /* 0x002000000eff7812 */ /* 0x040fe400078cc0ff */
[----:B------:R-:W-:Y:S01]  /*640a0*/  LOP3.LUT P0, RZ, R14, 0x400000, RZ, 0xc0, !PT ;  /* 0x004000000eff7812 */ /* 0x000fe2000780c0ff */
[----:B---3--:R-:W-:-:S05]  /*640b0*/  IMAD.WIDE R22, R252, 0x4, R2 ;  /* 0x00000004fc167825 */ /* 0x008fca00078e0202 */
[----:B------:R1:W-:Y:S02]  /*640c0*/  @P2 STG.E desc[UR4][R22.64], R248 ;  /* 0x000000f816002986 */ /* 0x0003e4000c101904 */
[----:B-1----:R-:W-:-:S05]  /*640d0*/  IMAD.WIDE R22, R252, 0x4, R4 ;  /* 0x00000004fc167825 */ /* 0x002fca00078e0204 */
[----:B------:R1:W-:Y:S02]  /*640e0*/  @P3 STG.E desc[UR4][R22.64], R231 ;  /* 0x000000e716003986 */ /* 0x0003e4000c101904 */
[----:B-1----:R-:W-:-:S05]  /*640f0*/  IMAD.WIDE R22, R20, 0x4, R2 ;  /* 0x0000000414167825 */ /* 0x002fca00078e0202 */
[----:B------:R1:W-:Y:S02]  /*64100*/  @P4 STG.E desc[UR4][R22.64], R230 ;  /* 0x000000e616004986 */ /* 0x0003e4000c101904 */
[----:B-1----:R-:W-:-:S05]  /*64110*/  IMAD.WIDE R22, R20, 0x4, R4 ;  /* 0x0000000414167825 */ /* 0x002fca00078e0204 */
[----:B------:R2:W-:Y:S02]  /*64120*/  @P5 STG.E desc[UR4][R22.64], R19 ;  /* 0x0000001316005986 */ /* 0x0005e4000c101904 */
[----:B--2---:R-:W-:-:S05]  /*64130*/  IMAD.WIDE R22, R16, 0x4, R2 ;  /* 0x0000000410167825 */ /* 0x004fca00078e0202 */
[----:B------:R1:W-:Y:S02]  /*64140*/  @P6 STG.E desc[UR4][R22.64], R18 ;  /* 0x0000001216006986 */ /* 0x0003e4000c101904 */
[----:B-1----:R-:W-:Y:S02]  /*64150*/  IMAD.WIDE R22, R16, 0x4, R4 ;  /* 0x0000000410167825 */ /* 0x002fe400078e0204 */
[----:B------:R-:W2:Y:S04]  /*64160*/  LDL.LU R18, [R1+0xd40] ;  /* 0x000d400001127983 */ /* 0x000ea80000300800 */
[----:B------:R-:W3:Y:S04]  /*64170*/  LDL.LU R16, [R1+0x11e8] ;  /* 0x0011e80001107983 */ /* 0x000ee80000300800 */
[----:B------:R-:W2:Y:S04]  /*64180*/  LDL.LU R252, [R1+0xd3c] ;  /* 0x000d3c0001fc7983 */ /* 0x000ea80000300800 */
[----:B------:R-:W3:Y:S04]  /*64190*/  LDL.LU R231, [R1+0x11dc] ;  /* 0x0011dc0001e77983 */ /* 0x000ee80000300800 */
[----:B----4-:R1:W-:Y:S04]  /*641a0*/  @P0 STG.E desc[UR4][R22.64], R17 ;  /* 0x0000001116000986 */ /* 0x0103e8000c101904 */
[----:B-1----:R-:W4:Y:S04]  /*641b0*/  LDL.LU R17, [R1+0x94c] ;  /* 0x00094c0001117983 */ /* 0x002f280000300800 */
[----:B------:R-:W4:Y:S04]  /*641c0*/  LDL.LU R230, [R1+0x54c] ;  /* 0x00054c0001e67983 */ /* 0x000f280000300800 */
[----:B------:R-:W4:Y:S04]  /*641d0*/  LDL.LU R20, [R1+0x11e0] ;  /* 0x0011e00001147983 */ /* 0x000f280000300800 */
[----:B------:R-:W4:Y:S01]  /*641e0*/  LDL.LU R19, [R1+0x14c] ;  /* 0x00014c0001137983 */ /* 0x000f220000300800 */
[----:B------:R-:W-:-:S02]  /*641f0*/  LOP3.LUT P1, RZ, R15, 0x8, RZ, 0xc0, !PT ;  /* 0x000000080fff7812 */ /* 0x000fc4000782c0ff */
[----:B------:R-:W-:Y:S01]  /*64200*/  LOP3.LUT R11, R11, 0xf7ffffff, RZ, 0xc0, !PT ;  /* 0xf7ffffff0b0b7812 */ /* 0x000fe200078ec0ff */
[----:B------:R-:W4:Y:S10]  /*64210*/  LDL.LU R248, [R1+0x950] ;  /* 0x0009500001f87983 */ /* 0x000f340000300800 */
        /* <DEDUP_REMOVED lines=18> */
[----:B------:R-:W-:Y:S02]  /*64340*/  LOP3.LUT R10, R10, 0xfffffffd, RZ, 0xc0, !PT ;  /* 0xfffffffd0a0a7812 */ /* 0x000fe400078ec0ff */
[----:B------:R-:W-:-:S09]  /*64350*/  LOP3.LUT P5, RZ, R14, 0x1000000, RZ, 0xc0, !PT ;  /* 0x010000000eff7812 */ /* 0x000fd200078ac0ff */
[----:B------:R-:W-:Y:S02]  /*64360*/  @P1 LOP3.LUT R10, R10, 0x2, RZ, 0xfc, !PT ;  /* 0x000000020a0a1812 */ /* 0x000fe400078efcff */
[----:B------:R-:W-:Y:S02]  /*64370*/  LOP3.LUT P1, RZ, R14, 0x10000000, RZ, 0xc0, !PT ;  /* 0x100000000eff7812 */ /* 0x000fe4000782c0ff */
[----:B------:R-:W-:Y:S02]  /*64380*/  LOP3.LUT R10, R10, 0xfffffffb, RZ, 0xc0, !PT ;  /* 0xfffffffb0a0a7812 */ /* 0x000fe400078ec0ff */
[C---:B------:R-:W-:Y:S02]  /*64390*/  LOP3.LUT P6, RZ, R14.reuse, 0x2000000, RZ, 0xc0, !PT ;  /* 0x020000000eff7812 */ /* 0x040fe400078cc0ff */
[----:B------:R-:W-:-:S07]  /*643a0*/  LOP3.LUT P0, RZ, R14, 0x4000000, RZ, 0xc0, !PT ;  /* 0x040000000eff7812 */ /* 0x000fce000780c0ff */
[----:B------:R-:W-:Y:S02]  /*643b0*/  @P1 LOP3.LUT R10, R10, 0x4, RZ, 0xfc, !PT ;  /* 0x000000040a0a1812 */ /* 0x000fe400078efcff */
[----:B------:R-:W-:Y:S01]  /*643c0*/  LOP3.LUT P1, RZ, R14, 0x8000000, RZ, 0xc0, !PT ;  /* 0x080000000eff7812 */ /* 0x000fe2000782c0ff */
[----:B---3--:R-:W-:-:S05]  /*643d0*/  IMAD.WIDE R22, R231, 0x4, R2 ;  /* 0x00000004e7167825 */ /* 0x008fca00078e0202 */
[----:B--2---:R1:W-:Y:S02]  /*643e0*/  @P4 STG.E desc[UR4][R22.64], R252 ;  /* 0x000000fc16004986 */ /* 0x0043e4000c101904 */
[----:B-1----:R-:W-:-:S05]  /*643f0*/  IMAD.WIDE R22, R231, 0x4, R4 ;  /* 0x00000004e7167825 */ /* 0x002fca00078e0204 */
[----:B----4-:R1:W-:Y:S04]  /*64400*/  @P5 STG.E desc[UR4][R22.64], R17 ;  /* 0x0000001116005986 */ /* 0x0103e8000c101904 */
[----:B-1----:R-:W2:Y:S04]  /*64410*/  LDL.LU R17, [R1+0x550] ;  /* 0x0005500001117983 */ /* 0x002ea80000300800 */
[----:B------:R-:W3:Y:S04]  /*64420*/  LDL.LU R14, [R1+0x11e4] ;  /* 0x0011e400010e7983 */ /* 0x000ee80000300800 */
        /* <DEDUP_REMOVED lines=9> */
[----:B------:R-:W-:-:S03]  /*644c0*/  IMAD.WIDE R22, R20, 0x4, R2 ;  /* 0x0000000414167825 */ /* 0x000fc600078e0202 */
[----:B------:R-:W4:Y:S04]  /*644d0*/  LDL.LU R250, [R1+0x958] ;  /* 0x0009580001fa7983 */ /* 0x000f280000300800 */
[----:B------:R-:W4:Y:S04]  /*644e0*/  LDL.LU R249, [R1+0x558] ;  /* 0x0005580001f97983 */ /* 0x000f280000300800 */
[----:B------:R-:W4:Y:S04]  /*644f0*/  LDL.LU R252, [R1+0x11f8] ;  /* 0x0011f80001fc7983 */ /* 0x000f280000300800 */
[----:B------:R1:W-:Y:S04]  /*64500*/  @P6 STG.E desc[UR4][R22.64], R230 ;  /* 0x000000e616006986 */ /* 0x0003e8000c101904 */
[----:B------:R-:W4:Y:S01]  /*64510*/  LDL.LU R231, [R1+0x158] ;  /* 0x0001580001e77983 */ /* 0x000f220000300800 */
[----:B-1----:R-:W-:-:S03]  /*64520*/  IMAD.WIDE R22, R20, 0x4, R4 ;  /* 0x0000000414167825 */ /* 0x002fc600078e0204 */
[----:B------:R-:W4:Y:S04]  /*64530*/  LDL.LU R230, [R1+0xd4c] ;  /* 0x000d4c0001e67983 */ /* 0x000f280000300800 */
[----:B------:R1:W-:Y:S04]  /*64540*/  @P0 STG.E desc[UR4][R22.64], R19 ;  /* 0x0000001316000986 */ /* 0x0003e8000c101904 */
[----:B-1----:R-:W4:Y:S01]  /*64550*/  LDL.LU R19, [R1+0x1200] ;  /* 0x0012000001137983 */ /* 0x002f220000300800 */
[----:B------:R-:W-:-:S05]  /*64560*/  IMAD.WIDE R22, R16, 0x4, R2 ;  /* 0x0000000410167825 */ /* 0x000fca00078e0202 */
[----:B------:R1:W-:Y:S02]  /*64570*/  @P1 STG.E desc[UR4][R22.64], R18 ;  /* 0x0000001216001986 */ /* 0x0003e4000c101904 */
[----:B-1----:R-:W-:Y:S02]  /*64580*/  IMAD.WIDE R22, R16, 0x4, R4 ;  /* 0x0000000410167825 */ /* 0x002fe400078e0204 */
[----:B------:R-:W4:Y:S04]  /*64590*/  LDL.LU R18, [R1+0x95c] ;  /* 0x00095c0001127983 */ /* 0x000f280000300800 */
[----:B------:R-:W4:Y:S04]  /*645a0*/  LDL.LU R16, [R1+0x55c] ;  /* 0x00055c0001107983 */ /* 0x000f280000300800 */
[----:B------:R-:W4:Y:S01]  /*645b0*/  LDL.LU R20, [R1+0x11fc] ;  /* 0x0011fc0001147983 */ /* 0x000f220000300800 */
[----:B------:R-:W-:-:S13]  /*645c0*/  LOP3.LUT P1, RZ, R10, 0x4, RZ, 0xc0, !PT ;  /* 0x000000040aff7812 */ /* 0x000fda000782c0ff */
[----:B------:R1:W-:Y:S01]  /*645d0*/  @P1 STG.E desc[UR4][R22.64], R248 ;  /* 0x000000f816001986 */ /* 0x0003e2000c101904 */
[----:B------:R-:W-:Y:S02]  /*645e0*/  LOP3.LUT P1, RZ, R10, 0x2, RZ, 0xc0, !PT ;  /* 0x000000020aff7812 */ /* 0x000fe4000782c0ff */
[C---:B------:R-:W-:Y:S02]  /*645f0*/  LOP3.LUT P2, RZ, R15.reuse, 0x10, RZ, 0xc0, !PT ;  /* 0x000000100fff7812 */ /* 0x040fe4000784c0ff */
[C---:B------:R-:W-:Y:S02]  /*64600*/  LOP3.LUT P3, RZ, R15.reuse, 0x20, RZ, 0xc0, !PT ;  /* 0x000000200fff7812 */ /* 0x040fe4000786c0ff */
[C---:B------:R-:W-:Y:S02]  /*64610*/  LOP3.LUT P4, RZ, R15.reuse, 0x40, RZ, 0xc0, !PT ;  /* 0x000000400fff7812 */ /* 0x040fe4000788c0ff */
[C---:B------:R-:W-:Y:S02]  /*64620*/  LOP3.LUT P5, RZ, R15.reuse, 0x80, RZ, 0xc0, !PT ;  /* 0x000000800fff7812 */ /* 0x040fe400078ac0ff */
[C---:B------:R-:W-:Y:S01]  /*64630*/  LOP3.LUT P6, RZ, R15.reuse, 0x100, RZ, 0xc0, !PT ;  /* 0x000001000fff7812 */ /* 0x040fe200078cc0ff */
[----:B-1----:R-:W4:Y:S01]  /*64640*/  LDL.LU R248, [R1+0x1c94] ;  /* 0x001c940001f87983 */ /* 0x002f220000300800 */
[----:B------:R-:W-:Y:S01]  /*64650*/  LOP3.LUT P0, RZ, R15, 0x200, RZ, 0xc0, !PT ;  /* 0x000002000fff7812 */ /* 0x000fe2000780c0ff */
[----:B---3--:R-:W-:-:S05]  /*64660*/  IMAD.WIDE R22, R14, 0x4, R2 ;  /* 0x000000040e167825 */ /* 0x008fca00078e0202 */
[----:B--2---:R1:W-:Y:S01]  /*64670*/  @P1 STG.E desc[UR4][R22.64], R17 ;  /* 0x0000001116001986 */ /* 0x0043e2000c101904 */
[----:B------:R-:W-:Y:S01]  /*64680*/  LOP3.LUT P1, RZ, R10, 0x1, RZ, 0xc0, !PT ;  /* 0x000000010aff7812 */ /* 0x000fe2000782c0ff */
[----:B-1----:R-:W-:Y:S02]  /*64690*/  IMAD.WIDE R22, R14, 0x4, R4 ;  /* 0x000000040e167825 */ /* 0x002fe400078e0204 */
[----:B------:R-:W2:Y:S10]  /*646a0*/  LDL.LU R17, [R1+0x1c90] ;  /* 0x001c900001117983 */ /* 0x000eb40000300800 */
        /* <DEDUP_REMOVED lines=27> */
[----:B------:R1:W-:Y:S04]  /*64860*/  @P0 STG.E desc[UR4][R22.64], R16 ;  /* 0x0000001016000986 */ /* 0x0003e8000c101904 */
[----:B-1----:R-:W3:Y:S04]  /*64870*/  LDL.LU R16, [R1+0x15c] ;  /* 0x00015c0001107983 */ /* 0x002ee80000300800 */
[----:B------:R-:W4:Y:S04]  /*64880*/  LDL.LU R252, [R1+0xd50] ;  /* 0x000d500001fc7983 */ /* 0x000f280000300800 */
[----:B------:R-:W2:Y:S01]  /*64890*/  LDL.LU R231, [R1+0x1204] ;  /* 0x0012040001e77983 */ /* 0x000ea20000300800 */
[----:B------:R-:W-:-:S03]  /*648a0*/  LOP3.LUT P4, RZ, R15, 0x400, RZ, 0xc0, !PT ;  /* 0x000004000fff7812 */ /* 0x000fc6000788c0ff */
[----:B------:R-:W4:Y:S04]  /*648b0*/  LDL.LU R230, [R1+0x960] ;  /* 0x0009600001e67983 */ /* 0x000f280000300800 */
[----:B------:R-:W4:Y:S04]  /*648c0*/  LDL.LU R19, [R1+0x560] ;  /* 0x0005600001137983 */ /* 0x000f280000300800 */
[----:B------:R-:W4:Y:S01]  /*648d0*/  LDL.LU R18, [R1+0x120c] ;  /* 0x00120c0001127983 */ /* 0x000f220000300800 */
[----:B------:R-:W-:Y:S01]  /*648e0*/  IMAD.WIDE R22, R20, 0x4, R4 ;  /* 0x0000000414167825 */ /* 0x000fe200078e0204 */
        /* <DEDUP_REMOVED lines=11> */
[----:B---3--:R1:W-:Y:S04]  /*649a0*/  @P4 STG.E desc[UR4][R22.64], R16 ;  /* 0x0000001016004986 */ /* 0x0083e8000c101904 */
[----:B-1----:R-:W3:Y:S04]  /*649b0*/  LDL.LU R16, [R1+0x160] ;  /* 0x0001600001107983 */ /* 0x002ee80000300800 */
        /* <DEDUP_REMOVED lines=19> */
[C---:B------:R-:W-:Y:S02]  /*64af0*/  LOP3.LUT P5, RZ, R15.reuse, 0x800, RZ, 0xc0, !PT ;  /* 0x000008000fff7812 */ /* 0x040fe400078ac0ff */
[----:B------:R-:W-:Y:S01]  /*64b00*/  LOP3.LUT P6, RZ, R15, 0x1000, RZ, 0xc0, !PT ;  /* 0x000010000fff7812 */ /* 0x000fe200078cc0ff */
[----:B--2---:R-:W-:Y:S01]  /*64b10*/  IMAD.WIDE R22, R231, 0x4, R2 ;  /* 0x00000004e7167825 */ /* 0x004fe200078e0202 */
[----:B------:R-:W2:Y:S05]  /*64b20*/  LDL.LU R249, [R1+0x121c] ;  /* 0x00121c0001f97983 */ /* 0x000eaa0000300800 */
[----:B------:R-:W-:-:S02]  /*64b30*/  @P1 LOP3.LUT R11, R11, 0x1000000, RZ, 0xfc, !PT ;  /* 0x010000000b0b1812 */ /* 0x000fc400078efcff */
[----:B------:R-:W-:Y:S02]  /*64b40*/  LOP3.LUT P1, RZ, R15, 0x10000, RZ, 0xc0, !PT ;  /* 0x000100000fff7812 */ /* 0x000fe4000782c0ff */
[----:B------:R-:W-:Y:S01]  /*64b50*/  LOP3.LUT R11, R11, 0xfdffffff, RZ, 0xc0, !PT ;  /* 0xfdffffff0b0b7812 */ /* 0x000fe200078ec0ff */
[----:B----4-:R1:W-:Y:S01]  /*64b60*/  @P5 STG.E desc[UR4][R22.64], R252 ;  /* 0x000000fc16005986 */ /* 0x0103e2000c101904 */
[----:B------:R-:W-:-:S09]  /*64b70*/  LOP3.LUT P0, RZ, R15, 0x2000, RZ, 0xc0, !PT ;  /* 0x000020000fff7812 */ /* 0x000fd2000780c0ff */
[----:B------:R-:W-:Y:S02]  /*64b80*/  @P1 LOP3.LUT R11, R11, 0x2000000, RZ, 0xfc, !PT ;  /* 0x020000000b0b1812 */ /* 0x000fe400078efcff */
[----:B------:R-:W-:Y:S01]  /*64b90*/  LOP3.LUT P1, RZ, R15, 0x8000, RZ, 0xc0, !PT ;  /* 0x000080000fff7812 */ /* 0x000fe2000782c0ff */
[----:B-1----:R-:W-:Y:S01]  /*64ba0*/  IMAD.WIDE R22, R231, 0x4, R4 ;  /* 0x00000004e7167825 */ /* 0x002fe200078e0204 */
[----:B------:R-:W-:Y:S01]  /*64bb0*/  LOP3.LUT R11, R11, 0xfbffffff, RZ, 0xc0, !PT ;  /* 0xfbffffff0b0b7812 */ /* 0x000fe200078ec0ff */
[----:B------:R-:W4:Y:S04]  /*64bc0*/  LDL.LU R252, [R1+0x96c] ;  /* 0x00096c0001fc7983 */ /* 0x000f280000300800 */
[----:B------:R1:W-:Y:S04]  /*64bd0*/  @P6 STG.E desc[UR4][R22.64], R230 ;  /* 0x000000e616006986 */ /* 0x0003e8000c101904 */
[----:B------:R-:W4:Y:S02]  /*64be0*/  LDL.LU R231, [R1+0x56c] ;  /* 0x00056c0001e77983 */ /* 0x000f240000300800 */
[----:B------:R-:W-:-:S02]  /*64bf0*/  @P1 LOP3.LUT R11, R11, 0x4000000, RZ, 0xfc, !PT ;  /* 0x040000000b0b1812 */ /* 0x000fc400078efcff */
[----:B------:R-:W-:Y:S01]  /*64c00*/  LOP3.LUT P1, RZ, R15, 0x4000, RZ, 0xc0, !PT ;  /* 0x000040000fff7812 */ /* 0x000fe2000782c0ff */
[----:B-1----:R-:W4:Y:S01]  /*64c10*/  LDL.LU R230, [R1+0x1224] ;  /* 0x0012240001e67983 */ /* 0x002f220000300800 */
[----:B------:R-:W-:-:S05]  /*64c20*/  IMAD.WIDE R22, R18, 0x4, R2 ;  /* 0x0000000412167825 */ /* 0x000fca00078e0202 */
[----:B------:R1:W-:Y:S02]  /*64c30*/  @P0 STG.E desc[UR4][R22.64], R19 ;  /* 0x0000001316000986 */ /* 0x0003e4000c101904 */
[----:B-1----:R-:W-:Y:S02]  /*64c40*/  IMAD.WIDE R22, R18, 0x4, R4 ;  /* 0x0000000412167825 */ /* 0x002fe400078e0204 */
[----:B------:R-:W4:Y:S04]  /*64c50*/  LDL.LU R19, [R1+0x16c] ;  /* 0x00016c0001137983 */ /* 0x000f280000300800 */
[----:B------:R-:W4:Y:S04]  /*64c60*/  LDL.LU R18, [R1+0x1220] ;  /* 0x0012200001127983 */ /* 0x000f280000300800 */
[----:B---3--:R1:W-:Y:S04]  /*64c70*/  @P1 STG.E desc[UR4][R22.64], R16 ;  /* 0x0000001016001986 */ /* 0x0083e8000c101904 */
[----:B-1----:R-:W3:Y:S01]  /*64c80*/  LDL.LU R16, [R1+0x1c8c] ;  /* 0x001c8c0001107983 */ /* 0x002ee20000300800 */
[----:B------:R-:W-:Y:S01]  /*64c90*/  LOP3.LUT P1, RZ, R11, 0x4000000, RZ, 0xc0, !PT ;  /* 0x040000000bff7812 */ /* 0x000fe2000782c0ff */
[----:B------:R-:W-:-:S12]  /*64ca0*/  IMAD.WIDE R22, R20, 0x4, R2 ;  /* 0x0000000414167825 */ /* 0x000fd800078e0202 */
[----:B------:R1:W-:Y:S02]  /*64cb0*/  @P1 STG.E desc[UR4][R22.64], R10 ;  /* 0x0000000a16001986 */ /* 0x0003e4000c101904 */
[----:B-1----:R-:W-:Y:S02]  /*64cc0*/  IMAD.WIDE R22, R20, 0x4, R4 ;  /* 0x0000000414167825 */ /* 0x002fe400078e0204 */
[----:B------:R-:W3:Y:S01]  /*64cd0*/  LDL.LU R20, [R1+0x970] ;  /* 0x0009700001147983 */ /* 0x000ee20000300800 */
        /* <DEDUP_REMOVED lines=23> */
[----:B--2---:R-:W-:-:S05]  /*64e50*/  IMAD.WIDE R22, R249, 0x4, R2 ;  /* 0x00000004f9167825 */ /* 0x004fca00078e0202 */
[----:B------:R1:W-:Y:S01]  /*64e60*/  @P2 STG.E desc[UR4][R22.64], R250 ;  /* 0x000000fa16002986 */ /* 0x0003e2000c101904 */
[----:B------:R-:W-:Y:S01]  /*64e70*/  LOP3.LUT P5, RZ, R15, 0x4000000, RZ, 0xc0, !PT ;  /* 0x040000000fff7812 */ /* 0x000fe200078ac0ff */
[----:B-1----:R-:W-:-:S05]  /*64e80*/  IMAD.WIDE R22, R249, 0x4, R4 ;  /* 0x00000004f9167825 */ /* 0x002fca00078e0204 */
[----:B----4-:R1:W-:Y:S01]  /*64e90*/  @P3 STG.E desc[UR4][R22.64], R252 ;  /* 0x000000fc16003986 */ /* 0x0103e2000c101904 */
[----:B------:R-:W-:Y:S01]  /*64ea0*/  LOP3.LUT P6, RZ, R15, 0x8000000, RZ, 0xc0, !PT ;  /* 0x080000000fff7812 */ /* 0x000fe200078cc0ff */
[----:B-1----:R-:W-:-:S05]  /*64eb0*/  IMAD.WIDE R22, R230, 0x4, R2 ;  /* 0x00000004e6167825 */ /* 0x002fca00078e0202 */
[----:B------:R1:W-:Y:S02]  /*64ec0*/  @P4 STG.E desc[UR4][R22.64], R231 ;  /* 0x000000e716004986 */ /* 0x0003e4000c101904 */
[----:B-1----:R-:W-:-:S05]  /*64ed0*/  IMAD.WIDE R22, R230, 0x4, R4 ;  /* 0x00000004e6167825 */ /* 0x002fca00078e0204 */
[----:B------:R1:W-:Y:S02]  /*64ee0*/  @P5 STG.E desc[UR4][R22.64], R19 ;  /* 0x0000001316005986 */ /* 0x0003e4000c101904 */
[----:B-1----:R-:W-:-:S05]  /*64ef0*/  IMAD.WIDE R22, R18, 0x4, R2 ;  /* 0x0000000412167825 */ /* 0x002fca00078e0202 */
[----:B---3--:R1:W-:Y:S04]  /*64f00*/  @P6 STG.E desc[UR4][R22.64], R16 ;  /* 0x0000001016006986 */ /* 0x0083e8000c101904 */
[----:B-1----:R-:W2:Y:S01]  /*64f10*/  LDL.LU R16, [R1+0x1c88] ;  /* 0x001c880001107983 */ /* 0x002ea20000300800 */
[----:B------:R-:W-:-:S03]  /*64f20*/  IMAD.WIDE R22, R18, 0x4, R4 ;  /* 0x0000000412167825 */ /* 0x000fc600078e0204 */
[----:B------:R-:W3:Y:S04]  /*64f30*/  LDL.LU R19, [R1+0x574] ;  /* 0x0005740001137983 */ /* 0x000ee80000300800 */
[----:B------:R-:W4:Y:S04]  /*64f40*/  LDL.LU R18, [R1+0x122c] ;  /* 0x00122c0001127983 */ /* 0x000f280000300800 */
[----:B------:R-:W3:Y:S04]  /*64f50*/  LDL.LU R250, [R1+0x570] ;  /* 0x0005700001fa7983 */ /* 0x000ee80000300800 */
[----:B------:R-:W4:Y:S01]  /*64f60*/  LDL.LU R249, [R1+0x1228] ;  /* 0x0012280001f97983 */ /* 0x000f220000300800 */
[----:B------:R-:W-:-:S03]  /*64f70*/  LOP3.LUT P0, RZ, R15, 0x10000000, RZ, 0xc0, !PT ;  /* 0x100000000fff7812 */ /* 0x000fc6000780c0ff */
[----:B------:R-:W3:Y:S04]  /*64f80*/  LDL.LU R252, [R1+0x170] ;  /* 0x0001700001fc7983 */ /* 0x000ee80000300800 */
[----:B------:R-:W3:Y:S04]  /*64f90*/  LDL.LU R231, [R1+0xd64] ;  /* 0x000d640001e77983 */ /* 0x000ee80000300800 */
[----:B------:R-:W3:Y:S04]  /*64fa0*/  LDL.LU R230, [R1+0x1230] ;  /* 0x0012300001e67983 */ /* 0x000ee80000300800 */
[----:B------:R1:W-:Y:S04]  /*64fb0*/  @P0 STG.E desc[UR4][R22.64], R20 ;  /* 0x0000001416000986 */ /* 0x0003e8000c101904 */
[----:B-1----:R-:W3:Y:S04]  /*64fc0*/  LDL.LU R20, [R1+0x974] ;  /* 0x0009740001147983 */ /* 0x002ee80000300800 */
[----:B------:R-:W3:Y:S01]  /*64fd0*/  LDL.LU R22, [R1+0x174] ;  /* 0x0001740001167983 */ /* 0x000ee20000300800 */
[----:B------:R-:W-:-:S03]  /*64fe0*/  LOP3.LUT R11, R11, 0xfffff7ff, RZ, 0xc0, !PT ;  /* 0xfffff7ff0b0b7812 */ /* 0x000fc600078ec0ff */
        /* <DEDUP_REMOVED lines=8> */
[----:B------:R-:W-:-:S03]  /*65070*/  LOP3.LUT P4, RZ, R15, 0x20000000, RZ, 0xc0, !PT ;  /* 0x200000000fff7812 */ /* 0x000fc6000788c0ff */
[----:B------:R-:W3:Y:S01]  /*65080*/  LDL.LU R166, [R1+0x97c] ;  /* 0x00097c0001a67983 */ /* 0x000ee20000300800 */
[C---:B------:R-:W-:Y:S02]  /*65090*/  LOP3.LUT P5, RZ, R15.reuse, 0x40000000, RZ, 0xc0, !PT ;  /* 0x400000000fff7812 */ /* 0x040fe400078ac0ff */
[----:B------:R-:W-:Y:S01]  /*650a0*/  LOP3.LUT P6, RZ, R15, 0x80000000, RZ, 0xc0, !PT ;  /* 0x800000000fff7812 */ /* 0x000fe200078cc0ff */
[----:B------:R-:W3:Y:S04]  /*650b0*/  LDL.LU R167, [R1+0x57c] ;  /* 0x00057c0001a77983 */ /* 0x000ee80000300800 */
[----:B------:R-:W3:Y:S01]  /*650c0*/  LDL.LU R251, [R1+0x1240] ;  /* 0x0012400001fb7983 */ /* 0x000ee20000300800 */
[----:B--2---:R-:W-:-:S13]  /*650d0*/  LOP3.LUT P1, RZ, R16, 0x200, RZ, 0xc0, !PT ;  /* 0x0000020010ff7812 */ /* 0x004fda000782c0ff */
        /* <DEDUP_REMOVED lines=15> */
[----:B----4-:R-:W-:-:S10]  /*651d0*/  IMAD.WIDE R14, R249, 0x4, R2 ;  /* 0x00000004f90e7825 */ /* 0x010fd400078e0202 */
[----:B------:R-:W-:Y:S02]  /*651e0*/  @P1 LOP3.LUT R11, R11, 0x10000, RZ, 0xfc, !PT ;  /* 0x000100000b0b1812 */ /* 0x000fe400078efcff */
[C---:B------:R-:W-:Y:S02]  /*651f0*/  LOP3.LUT P1, RZ, R16.reuse, 0x8, RZ, 0xc0, !PT ;  /* 0x0000000810ff7812 */ /* 0x040fe4000782c0ff */
[----:B------:R-:W-:Y:S01]  /*65200*/  LOP3.LUT R11, R11, 0xfffdffff, RZ, 0xc0, !PT ;  /* 0xfffdffff0b0b7812 */ /* 0x000fe200078ec0ff */
[----:B---3--:R1:W-:Y:S01]  /*65210*/  @P4 STG.E desc[UR4][R14.64], R250 ;  /* 0x000000fa0e004986 */ /* 0x0083e2000c101904 */
[----:B------:R-:W-:-:S09]  /*65220*/  LOP3.LUT P0, RZ, R16, 0x1, RZ, 0xc0, !PT ;  /* 0x0000000110ff7812 */ /* 0x000fd2000780c0ff */
[----:B------:R-:W-:Y:S01]  /*65230*/  @P1 LOP3.LUT R11, R11, 0x20000, RZ, 0xfc, !PT ;  /* 0x000200000b0b1812 */ /* 0x000fe200078efcff */
[----:B-1----:R-:W-:Y:S01]  /*65240*/  IMAD.WIDE R14, R249, 0x4, R4 ;  /* 0x00000004f90e7825 */ /* 0x002fe200078e0204 */
[----:B------:R-:W-:Y:S01]  /*65250*/  LOP3.LUT P1, RZ, R16, 0x4, RZ, 0xc0, !PT ;  /* 0x0000000410ff7812 */ /* 0x000fe2000782c0ff */
[----:B------:R-:W2:Y:S04]  /*65260*/  LDL.LU R250, [R1+0x17c] ;  /* 0x00017c0001fa7983 */ /* 0x000ea80000300800 */
[----:B------:R1:W-:Y:S01]  /*65270*/  @P5 STG.E desc[UR4][R14.64], R252 ;  /* 0x000000fc0e005986 */ /* 0x0003e2000c101904 */
[----:B------:R-:W-:Y:S01]  /*65280*/  LOP3.LUT R11, R11, 0xfffbffff, RZ, 0xc0, !PT ;  /* 0xfffbffff0b0b7812 */ /* 0x000fe200078ec0ff */
[----:B-1----:R-:W-:Y:S02]  /*65290*/  IMAD.WIDE R14, R230, 0x4, R2 ;  /* 0x00000004e60e7825 */ /* 0x002fe400078e0202 */
[----:B------:R-:W3:Y:S04]  /*652a0*/  LDL.LU R252, [R1+0x1248] ;  /* 0x0012480001fc7983 */ /* 0x000ee80000300800 */
[----:B------:R-:W-:Y:S01]  /*652b0*/  @P1 LOP3.LUT R11, R11, 0x40000, RZ, 0xfc, !PT ;  /* 0x000400000b0b1812 */ /* 0x000fe200078efcff */
[----:B------:R1:W-:Y:S04]  /*652c0*/  @P6 STG.E desc[UR4][R14.64], R231 ;  /* 0x000000e70e006986 */ /* 0x0003e8000c101904 */
[----:B------:R-:W4:Y:S01]  /*652d0*/  LDL.LU R249, [R1+0xd70] ;  /* 0x000d700001f97983 */ /* 0x000f220000300800 */
[----:B------:R-:W-:Y:S01]  /*652e0*/  LOP3.LUT P1, RZ, R16, 0x2, RZ, 0xc0, !PT ;  /* 0x0000000210ff7812 */ /* 0x000fe2000782c0ff */
[----:B-1----:R-:W-:-:S02]  /*652f0*/  IMAD.WIDE R14, R230, 0x4, R4 ;  /* 0x00000004e60e7825 */ /* 0x002fc400078e0204 */
[----:B------:R-:W4:Y:S04]  /*65300*/  LDL.LU R231, [R1+0x980] ;  /* 0x0009800001e77983 */ /* 0x000f280000300800 */
[----:B------:R1:W-:Y:S04]  /*65310*/  @P0 STG.E desc[UR4][R14.64], R20 ;  /* 0x000000140e000986 */ /* 0x0003e8000c101904 */
[----:B------:R-:W4:Y:S04]  /*65320*/  LDL.LU R230, [R1+0x580] ;  /* 0x0005800001e67983 */ /* 0x000f280000300800 */
[----:B-1----:R-:W4:Y:S01]  /*65330*/  LDL.LU R20, [R1+0x1244] ;  /* 0x0012440001147983 */ /* 0x002f220000300800 */
[----:B------:R-:W-:-:S05]  /*65340*/  IMAD.WIDE R14, R18, 0x4, R2 ;  /* 0x00000004120e7825 */ /* 0x000fca00078e0202 */
[----:B------:R1:W-:Y:S02]  /*65350*/  @P1 STG.E desc[UR4][R14.64], R19 ;  /* 0x000000130e001986 */ /* 0x0003e4000c101904 */
[----:B-1----:R-:W-:Y:S02]  /*65360*/  IMAD.WIDE R14, R18, 0x4, R4 ;  /* 0x00000004120e7825 */ /* 0x002fe400078e0204 */
[----:B------:R-:W4:Y:S04]  /*65370*/  LDL.LU R19, [R1+0x180] ;  /* 0x0001800001137983 */ /* 0x000f280000300800 */
        /* <DEDUP_REMOVED lines=26> */
[C---:B------:R-:W-:Y:S01]  /*65520*/  LOP3.LUT P4, RZ, R16.reuse, 0x1000, RZ, 0xc0, !PT ;  /* 0x0000100010ff7812 */ /* 0x040fe2000788c0ff */
[----:B-1----:R-:W-:Y:S01]  /*65530*/  IMAD.WIDE R14, R251, 0x4, R4 ;  /* 0x00000004fb0e7825 */ /* 0x002fe200078e0204 */
[C---:B------:R-:W-:Y:S02]  /*65540*/  LOP3.LUT P5, RZ, R16.reuse, 0x2000, RZ, 0xc0, !PT ;  /* 0x0000200010ff7812 */ /* 0x040fe400078ac0ff */
[C---:B------:R-:W-:Y:S02]  /*65550*/  LOP3.LUT P6, RZ, R16.reuse, 0x4000, RZ, 0xc0, !PT ;  /* 0x0000400010ff7812 */ /* 0x040fe400078cc0ff */
[----:B------:R-:W-:Y:S01]  /*65560*/  LOP3.LUT P0, RZ, R16, 0x8000, RZ, 0xc0, !PT ;  /* 0x0000800010ff7812 */ /* 0x000fe2000780c0ff */
        /* <DEDUP_REMOVED lines=9> */
[----:B------:R1:W-:Y:S02]  /*65600*/  @P6 STG.E desc[UR4][R14.64], R19 ;  /* 0x000000130e006986 */ /* 0x0003e4000c101904 */
[----:B-1----:R-:W-:-:S05]  /*65610*/  IMAD.WIDE R14, R18, 0x4, R2 ;  /* 0x00000004120e7825 */ /* 0x002fca00078e0202 */
[----:B------:R1:W-:Y:S04]  /*65620*/  @P0 STG.E desc[UR4][R14.64], R17 ;  /* 0x000000110e000986 */ /* 0x0003e8000c101904 */
[----:B-1----:R-:W3:Y:S04]  /*65630*/  LDL.LU R17, [R1+0x1c84] ;  /* 0x001c840001117983 */ /* 0x002ee80000300800 */
[----:B------:R-:W4:Y:S04]  /*65640*/  LDL.LU R249, [R1+0x984] ;  /* 0x0009840001f97983 */ /* 0x000f280000300800 */
[----:B------:R-:W2:Y:S04]  /*65650*/  LDL.LU R250, [R1+0x584] ;  /* 0x0005840001fa7983 */ /* 0x000ea80000300800 */
[----:B------:R-:W3:Y:S01]  /*65660*/  LDL.LU R20, [R1+0x1254] ;  /* 0x0012540001147983 */ /* 0x000ee20000300800 */
[----:B------:R-:W-:-:S02]  /*65670*/  LOP3.LUT P1, RZ, R16, 0x10000000, RZ, 0xc0, !PT ;  /* 0x1000000010ff7812 */ /* 0x000fc4000782c0ff */
[----:B------:R-:W-:Y:S01]  /*65680*/  LOP3.LUT R11, R11, 0xfffffff7, RZ, 0xc0, !PT ;  /* 0xfffffff70b0b7812 */ /* 0x000fe200078ec0ff */
[----:B------:R-:W2:Y:S01]  /*65690*/  LDL.LU R252, [R1+0x184] ;  /* 0x0001840001fc7983 */ /* 0x000ea20000300800 */
[----:B------:R-:W-:Y:S01]  /*656a0*/  LOP3.LUT P4, RZ, R16, 0x10000, RZ, 0xc0, !PT ;  /* 0x0001000010ff7812 */ /* 0x000fe2000788c0ff */
[----:B------:R-:W-:Y:S02]  /*656b0*/  IMAD.WIDE R14, R18, 0x4, R4 ;  /* 0x00000004120e7825 */ /* 0x000fe400078e0204 */
[----:B------:R-:W2:Y:S04]  /*656c0*/  LDL.LU R231, [R1+0xd78] ;  /* 0x000d780001e77983 */ /* 0x000ea80000300800 */
[----:B------:R-:W2:Y:S02]  /*656d0*/  LDL.LU R19, [R1+0x588] ;  /* 0x0005880001137983 */ /* 0x000ea40000300800 */
[----:B------:R-:W-:-:S02]  /*656e0*/  @P1 LOP3.LUT R11, R11, 0x8, RZ, 0xfc, !PT ;  /* 0x000000080b0b1812 */ /* 0x000fc400078efcff */
[----:B------:R-:W-:Y:S01]  /*656f0*/  LOP3.LUT P1, RZ, R16, 0x8000000, RZ, 0xc0, !PT ;  /* 0x0800000010ff7812 */ /* 0x000fe2000782c0ff */
[----:B------:R-:W2:Y:S01]  /*65700*/  LDL.LU R18, [R1+0x1258] ;  /* 0x0012580001127983 */ /* 0x000ea20000300800 */
[----:B------:R-:W-:-:S03]  /*65710*/  LOP3.LUT R11, R11, 0xffffffef, RZ, 0xc0, !PT ;  /* 0xffffffef0b0b7812 */ /* 0x000fc600078ec0ff */
[----:B------:R-:W2:Y:S08]  /*65720*/  LDL.LU R22, [R1+0x125c] ;  /* 0x00125c0001167983 */ /* 0x000eb00000300800 */
        /* <DEDUP_REMOVED lines=16> */
[C---:B------:R-:W-:Y:S02]  /*65830*/  LOP3.LUT P1, RZ, R16.reuse, 0x200000, RZ, 0xc0, !PT ;  /* 0x0020000010ff7812 */ /* 0x040fe4000782c0ff */
[----:B------:R-:W-:Y:S02]  /*65840*/  LOP3.LUT R11, R11, 0xfffffbff, RZ, 0xc0, !PT ;  /* 0xfffffbff0b0b7812 */ /* 0x000fe400078ec0ff */
[C---:B------:R-:W-:Y:S02]  /*65850*/  LOP3.LUT P5, RZ, R16.reuse, 0x20000, RZ, 0xc0, !PT ;  /* 0x0002000010ff7812 */ /* 0x040fe400078ac0ff */
[C---:B------:R-:W-:Y:S02]  /*65860*/  LOP3.LUT P6, RZ, R16.reuse, 0x40000, RZ, 0xc0, !PT ;  /* 0x0004000010ff7812 */ /* 0x040fe400078cc0ff */
[----:B------:R-:W-:-:S02]  /*65870*/  LOP3.LUT P0, RZ, R16, 0x80000, RZ, 0xc0, !PT ;  /* 0x0008000010ff7812 */ /* 0x000fc4000780c0ff */
[C---:B------:R-:W-:Y:S02]  /*65880*/  LOP3.LUT P2, RZ, R16.reuse, 0x20000000, RZ, 0xc0, !PT ;  /* 0x2000000010ff7812 */ /* 0x040fe4000784c0ff */
[C---:B------:R-:W-:Y:S02]  /*65890*/  LOP3.LUT P3, RZ, R16.reuse, 0x40000000, RZ, 0xc0, !PT ;  /* 0x4000000010ff7812 */ /* 0x040fe4000786c0ff */
[----:B------:R-:W-:Y:S02]  /*658a0*/  @P1 LOP3.LUT R11, R11, 0x400, RZ, 0xfc, !PT ;  /* 0x000004000b0b1812 */ /* 0x000fe400078efcff */
[C---:B------:R-:W-:Y:S01]  /*658b0*/  LOP3.LUT P1, RZ, R16.reuse, 0x100000, RZ, 0xc0, !PT ;  /* 0x0010000010ff7812 */ /* 0x040fe2000782c0ff */
[----:B----4-:R1:W-:Y:S04]  /*658c0*/  @P4 STG.E desc[UR4][R14.64], R249 ;  /* 0x000000f90e004986 */ /* 0x0103e8000c101904 */
[----:B-1----:R-:W4:Y:S01]  /*658d0*/  LDL.LU R249, [R1+0x988] ;  /* 0x0009880001f97983 */ /* 0x002f220000300800 */
[----:B------:R-:W-:-:S03]  /*658e0*/  LOP3.LUT P4, RZ, R16, 0x80000000, RZ, 0xc0, !PT ;  /* 0x8000000010ff7812 */ /* 0x000fc6000788c0ff */
[----:B------:R-:W4:Y:S01]  /*658f0*/  LDL.LU R16, [R1+0x188] ;  /* 0x0001880001107983 */ /* 0x000f220000300800 */
[----:B---3--:R-:W-:-:S05]  /*65900*/  IMAD.WIDE R14, R20, 0x4, R2 ;  /* 0x00000004140e7825 */ /* 0x008fca00078e0202 */
[----:B--2---:R1:W-:Y:S02]  /*65910*/  @P5 STG.E desc[UR4][R14.64], R250 ;  /* 0x000000fa0e005986 */ /* 0x0043e4000c101904 */
[----:B-1----:R-:W-:Y:S02]  /*65920*/  IMAD.WIDE R14, R20, 0x4, R4 ;  /* 0x00000004140e7825 */ /* 0x002fe400078e0204 */
[----:B------:R-:W2:Y:S04]  /*65930*/  LDL.LU R20, [R1+0xd7c] ;  /* 0x000d7c0001147983 */ /* 0x000ea80000300800 */
[----:B------:R-:W3:Y:S04]  /*65940*/  LDL.LU R23, [R1+0x98c] ;  /* 0x00098c0001177983 */ /* 0x000ee80000300800 */
[----:B------:R-:W3:Y:S04]  /*65950*/  LDL.LU R10, [R1+0x58c] ;  /* 0x00058c00010a7983 */ /* 0x000ee80000300800 */
[----:B------:R-:W3:Y:S04]  /*65960*/  LDL.LU R13, [R1+0x1264] ;  /* 0x00126400010d7983 */ /* 0x000ee80000300800 */
[----:B------:R-:W3:Y:S04]  /*65970*/  LDL.LU R0, [R1+0x18c] ;  /* 0x00018c0001007983 */ /* 0x000ee80000300800 */
[----:B------:R-:W3:Y:S04]  /*65980*/  LDL.LU R164, [R1+0xd80] ;  /* 0x000d800001a47983 */ /* 0x000ee80000300800 */
[----:B------:R1:W-:Y:S04]  /*65990*/  @P6 STG.E desc[UR4][R14.64], R252 ;  /* 0x000000fc0e006986 */ /* 0x0003e8000c101904 */
[----:B------:R-:W3:Y:S04]  /*659a0*/  LDL.LU R165, [R1+0x1260] ;  /* 0x0012600001a57983 */ /* 0x000ee80000300800 */
[----:B------:R-:W3:Y:S01]  /*659b0*/  LDL.LU R228, [R1+0x990] ;  /* 0x0009900001e47983 */ /* 0x000ee20000300800 */
[----:B-1----:R-:W-:-:S03]  /*659c0*/  IMAD.WIDE R14, R230, 0x4, R2 ;  /* 0x00000004e60e7825 */ /* 0x002fc600078e0202 */
[----:B------:R-:W3:Y:S04]  /*659d0*/  LDL.LU R229, [R1+0x590] ;  /* 0x0005900001e57983 */ /* 0x000ee80000300800 */
[----:B------:R1:W-:Y:S04]  /*659e0*/  @P0 STG.E desc[UR4][R14.64], R231 ;  /* 0x000000e70e000986 */ /* 0x0003e8000c101904 */
[----:B------:R-:W3:Y:S04]  /*659f0*/  LDL.LU R166, [R1+0x1268] ;  /* 0x0012680001a67983 */ /* 0x000ee80000300800 */
[----:B------:R-:W3:Y:S01]  /*65a00*/  LDL.LU R167, [R1+0x190] ;  /* 0x0001900001a77983 */ /* 0x000ee20000300800 */
[----:B-1----:R-:W-:-:S03]  /*65a10*/  IMAD.WIDE R14, R230, 0x4, R4 ;  /* 0x00000004e60e7825 */ /* 0x002fc600078e0204 */
[----:B------:R-:W3:Y:S04]  /*65a20*/  LDL.LU R251, [R1+0xd84] ;  /* 0x000d840001fb7983 */ /* 0x000ee80000300800 */
[----:B------:R-:W3:Y:S04]  /*65a30*/  LDL.LU R250, [R1+0x126c] ;  /* 0x00126c0001fa7983 */ /* 0x000ee80000300800 */
[----:B------:R-:W3:Y:S04]  /*65a40*/  LDL.LU R252, [R1+0x994] ;  /* 0x0009940001fc7983 */ /* 0x000ee80000300800 */
[----:B------:R-:W3:Y:S04]  /*65a50*/  LDL.LU R231, [R1+0x594] ;  /* 0x0005940001e77983 */ /* 0x000ee80000300800 */
[----:B------:R-:W3:Y:S04]  /*65a60*/  LDL.LU R230, [R1+0x1270] ;  /* 0x0012700001e67983 */ /* 0x000ee80000300800 */
[----:B----4-:R1:W-:Y:S01]  /*65a70*/  @P1 STG.E desc[UR4][R14.64], R249 ;  /* 0x000000f90e001986 */ /* 0x0103e2000c101904 */
[----:B------:R-:W-:Y:S01]  /*65a80*/  LOP3.LUT P1, RZ, R11, 0x400, RZ, 0xc0, !PT ;  /* 0x000004000bff7812 */ /* 0x000fe2000782c0ff */
[----:B-1----:R-:W-:-:S02]  /*65a90*/  IMAD.WIDE R14, R18, 0x4, R2 ;  /* 0x00000004120e7825 */ /* 0x002fc400078e0202 */
[----:B------:R-:W4:Y:S10]  /*65aa0*/  LDL.LU R249, [R1+0x1c80] ;  /* 0x001c800001f97983 */ /* 0x000f340000300800 */
[----:B------:R1:W-:Y:S01]  /*65ab0*/  @P1 STG.E desc[UR4][R14.64], R19 ;  /* 0x000000130e001986 */ /* 0x0003e2000c101904 */
[----:B------:R-:W-:Y:S01]  /*65ac0*/  LOP3.LUT P1, RZ, R11, 0x200, RZ, 0xc0, !PT ;  /* 0x000002000bff7812 */ /* 0x000fe2000782c0ff */
[----:B-1----:R-:W-:-:S02]  /*65ad0*/  IMAD.WIDE R14, R18, 0x4, R4 ;  /* 0x00000004120e7825 */ /* 0x002fc400078e0204 */
[----:B------:R-:W4:Y:S10]  /*65ae0*/  LDL.LU R19, [R1+0x1c7c] ;  /* 0x001c7c0001137983 */ /* 0x000f340000300800 */
[----:B------:R1:W-:Y:S01]  /*65af0*/  @P1 STG.E desc[UR4][R14.64], R16 ;  /* 0x000000100e001986 */ /* 0x0003e2000c101904 */
[----:B------:R-:W-:-:S03]  /*65b00*/  LOP3.LUT P1, RZ, R11, 0x100, RZ, 0xc0, !PT ;  /* 0x000001000bff7812 */ /* 0x000fc6000782c0ff */
[----:B------:R-:W4:Y:S01]  /*65b10*/  LDL.LU R18, [R1+0x1c78] ;  /* 0x001c780001127983 */ /* 0x000f220000300800 */
[----:B-1----:R-:W-:-:S09]  /*65b20*/  IMAD.WIDE R14, R22, 0x4, R2 ;  /* 0x00000004160e7825 */ /* 0x002fd200078e0202 */
[----:B--2---:R1:W-:Y:S04]  /*65b30*/  @P1 STG.E desc[UR4][R14.64], R20 ;  /* 0x000000140e001986 */ /* 0x0043e8000c101904 */
[----:B-1----:R-:W2:Y:S01]  /*65b40*/  LDL.LU R20, [R1+0x194] ;  /* 0x0001940001147983 */ /* 0x002ea20000300800 */
[----:B------:R-:W-:Y:S01]  /*65b50*/  LOP3.LUT P1, RZ, R11, 0x80, RZ, 0xc0, !PT ;  /* 0x000000800bff7812 */ /* 0x000fe2000782c0ff */
[----:B------:R-:W-:-:S12]  /*65b60*/  IMAD.WIDE R14, R22, 0x4, R4 ;  /* 0x00000004160e7825 */ /* 0x000fd800078e0204 */
[----:B---3--:R1:W-:Y:S01]  /*65b70*/  @P1 STG.E desc[UR4][R14.64], R23 ;  /* 0x000000170e001986 */ /* 0x0083e2000c101904 */
        /* <DEDUP_REMOVED lines=21> */
[----:B-1----:R-:W-:Y:S02]  /*65cd0*/  IMAD.WIDE R14, R250, 0x4, R4 ;  /* 0x00000004fa0e7825 */ /* 0x002fe400078e0204 */
[----:B------:R-:W3:Y:S04]  /*65ce0*/  LDL.LU R250, [R1+0xd8c] ;  /* 0x000d8c0001fa7983 */ /* 0x000ee80000300800 */
[----:B------:R1:W-:Y:S02]  /*65cf0*/  @P5 STG.E desc[UR4][R14.64], R252 ;  /* 0x000000fc0e005986 */ /* 0x0003e4000c101904 */
[----:B-1----:R-:W-:-:S05]  /*65d00*/  IMAD.WIDE R14, R230, 0x4, R2 ;  /* 0x00000004e60e7825 */ /* 0x002fca00078e0202 */
[----:B------:R1:W-:Y:S02]  /*65d10*/  @P6 STG.E desc[UR4][R14.64], R231 ;  /* 0x000000e70e006986 */ /* 0x0003e4000c101904 */
[----:B-1----:R-:W-:Y:S02]  /*65d20*/  IMAD.WIDE R14, R230, 0x4, R4 ;  /* 0x00000004e60e7825 */ /* 0x002fe400078e0204 */
[----:B------:R-:W4:Y:S04]  /*65d30*/  LDL.LU R230, [R1+0x127c] ;  /* 0x00127c0001e67983 */ /* 0x000f280000300800 */
[----:B------:R-:W3:Y:S04]  /*65d40*/  LDL.LU R231, [R1+0x99c] ;  /* 0x00099c0001e77983 */ /* 0x000ee80000300800 */
        /* <DEDUP_REMOVED lines=32> */
[----:B------:R-:W4:Y:S01]  /*65f50*/  LDL.LU R165, [R1+0x1288] ;  /* 0x0012880001a57983 */ /* 0x000f220000300800 */
[----:B------:R-:W-:-:S02]  /*65f60*/  @P1 LOP3.LUT R12, R12, 0x80000000, RZ, 0xfc, !PT ;  /* 0x800000000c0c1812 */ /* 0x000fc400078efcff */
[----:B------:R-:W-:Y:S01]  /*65f70*/  LOP3.LUT P1, RZ, R17, 0x400, RZ, 0xc0, !PT ;  /* 0x0000040011ff7812 */ /* 0x000fe2000782c0ff */
[----:B------:R-:W4:Y:S01]  /*65f80*/  LDL.LU R228, [R1+0xd94] ;  /* 0x000d940001e47983 */ /* 0x000f220000300800 */
        /* <DEDUP_REMOVED lines=8> */
[----:B------:R-:W-:Y:S01]  /*66010*/  LOP3.LUT P0, RZ, R17, 0x40, RZ, 0xc0, !PT ;  /* 0x0000004011ff7812 */ /* 0x000fe2000780c0ff */
[----:B---3--:R1:W-:Y:S01]  /*66020*/  @P5 STG.E desc[UR4][R14.64], R229 ;  /* 0x000000e50e005986 */ /* 0x0083e2000c101904 */
        /* <DEDUP_REMOVED lines=8> */
[----:B------:R1:W-:Y:S02]  /*660b0*/  @P0 STG.E desc[UR4][R14.64], R251 ;  /* 0x000000fb0e000986 */ /* 0x0003e4000c101904 */
[----:B-1----:R-:W-:-:S02]  /*660c0*/  IMAD.WIDE R14, R230, 0x4, R2 ;  /* 0x00000004e60e7825 */ /* 0x002fc400078e0202 */
[----:B------:R-:W3:Y:S04]  /*660d0*/  LDL.LU R251, [R1+0x1294] ;  /* 0x0012940001fb7983 */ /* 0x000ee80000300800 */
[----:B------:R1:W-:Y:S01]  /*660e0*/  @P1 STG.E desc[UR4][R14.64], R250 ;  /* 0x000000fa0e001986 */ /* 0x0003e2000c101904 */
[----:B------:R-:W-:-:S03]  /*660f0*/  LOP3.LUT P1, RZ, R11, 0x4, RZ, 0xc0, !PT ;  /* 0x000000040bff7812 */ /* 0x000fc6000782c0ff */
[----:B------:R-:W3:Y:S01]  /*66100*/  LDL.LU R167, [R1+0x5a4] ;  /* 0x0005a40001a77983 */ /* 0x000ee20000300800 */
[----:B-1----:R-:W-:-:S03]  /*66110*/  IMAD.WIDE R14, R230, 0x4, R4 ;  /* 0x00000004e60e7825 */ /* 0x002fc600078e0204 */
[----:B------:R-:W3:Y:S06]  /*66120*/  LDL.LU R250, [R1+0x1a4] ;  /* 0x0001a40001fa7983 */ /* 0x000eec0000300800 */
[----:B------:R1:W-:Y:S01]  /*66130*/  @P1 STG.E desc[UR4][R14.64], R231 ;  /* 0x000000e70e001986 */ /* 0x0003e2000c101904 */
[----:B------:R-:W-:-:S03]  /*66140*/  LOP3.LUT P1, RZ, R11, 0x2, RZ, 0xc0, !PT ;  /* 0x000000020bff7812 */ /* 0x000fc6000782c0ff */
[----:B------:R-:W3:Y:S01]  /*66150*/  LDL.LU R230, [R1+0x1298] ;  /* 0x0012980001e67983 */ /* 0x000ee20000300800 */
[----:B-1----:R-:W-:-:S03]  /*66160*/  IMAD.WIDE R14, R252, 0x4, R2 ;  /* 0x00000004fc0e7825 */ /* 0x002fc600078e0202 */
[----:B------:R-:W3:Y:S06]  /*66170*/  LDL.LU R231, [R1+0xd98] ;  /* 0x000d980001e77983 */ /* 0x000eec0000300800 */
[----:B--2---:R1:W-:Y:S01]  /*66180*/  @P1 STG.E desc[UR4][R14.64], R20 ;  /* 0x000000140e001986 */ /* 0x0043e2000c101904 */
[----:B------:R-:W-:Y:S01]  /*66190*/  LOP3.LUT P1, RZ, R11, 0x1, RZ, 0xc0, !PT ;  /* 0x000000010bff7812 */ /* 0x000fe2000782c0ff */
[----:B------:R-:W-:Y:S02]  /*661a0*/  IMAD.WIDE R10, R252, 0x4, R4 ;  /* 0x00000004fc0a7825 */ /* 0x000fe400078e0204 */
[----:B-1----:R-:W2:Y:S10]  /*661b0*/  LDL.LU R20, [R1+0x129c] ;  /* 0x00129c0001147983 */ /* 0x002eb40000300800 */
[----:B----4-:R1:W-:Y:S01]  /*661c0*/  @P1 STG.E desc[UR4][R10.64], R22 ;  /* 0x000000160a001986 */ /* 0x0103e2000c101904 */
[----:B------:R-:W-:-:S03]  /*661d0*/  LOP3.LUT P1, RZ, R12, 0x80000000, RZ, 0xc0, !PT ;  /* 0x800000000cff7812 */ /* 0x000fc6000782c0ff */
[----:B------:R-:W4:Y:S01]  /*661e0*/  LDL.LU R252, [R1+0x5a8] ;  /* 0x0005a80001fc7983 */ /* 0x000f220000300800 */
[----:B-1----:R-:W-:-:S09]  /*661f0*/  IMAD.WIDE R10, R13, 0x4, R2 ;  /* 0x000000040d0a7825 */ /* 0x002fd200078e0202 */
        /* <DEDUP_REMOVED lines=9> */
[----:B------:R1:W-:Y:S04]  /*66290*/  @P1 STG.E desc[UR4][R10.64], R18 ;  /* 0x000000120a001986 */ /* 0x0003e8000c101904 */
[----:B-1----:R-:W2:Y:S01]  /*662a0*/  LDL.LU R18, [R1+0x1c74] ;  /* 0x001c740001127983 */ /* 0x002ea20000300800 */
[----:B------:R-:W-:Y:S02]  /*662b0*/  LOP3.LUT P1, RZ, R12, 0x8000000, RZ, 0xc0, !PT ;  /* 0x080000000cff7812 */ /* 0x000fe4000782c0ff */
[----:B------:R-:W-:Y:S01]  /*662c0*/  LOP3.LUT P2, RZ, R17, 0x10000, RZ, 0xc0, !PT ;  /* 0x0001000011ff7812 */ /* 0x000fe2000784c0ff */
[----:B---3--:R-:W-:Y:S01]  /*662d0*/  IMAD.WIDE R10, R229, 0x4, R2 ;  /* 0x00000004e50a7825 */ /* 0x008fe200078e0202 */
[C---:B------:R-:W-:Y:S02]  /*662e0*/  LOP3.LUT P3, RZ, R17.reuse, 0x20000, RZ, 0xc0, !PT ;  /* 0x0002000011ff7812 */ /* 0x040fe4000786c0ff */
[----:B------:R-:W-:-:S07]  /*662f0*/  LOP3.LUT P4, RZ, R17, 0x40000, RZ, 0xc0, !PT ;  /* 0x0004000011ff7812 */ /* 0x000fce000788c0ff */
        /* <DEDUP_REMOVED lines=9> */
[----:B-1----:R-:W-:-:S05]  /*66390*/  IMAD.WIDE R10, R230, 0x4, R2 ;  /* 0x00000004e60a7825 */ /* 0x002fca00078e0202 */
[----:B------:R1:W-:Y:S02]  /*663a0*/  @P5 STG.E desc[UR4][R10.64], R231 ;  /* 0x000000e70a005986 */ /* 0x0003e4000c101904 */
[----:B-1----:R-:W-:Y:S02]  /*663b0*/  IMAD.WIDE R10, R230, 0x4, R4 ;  /* 0x00000004e60a7825 */ /* 0x002fe400078e0204 */
[----:B------:R-:W3:Y:S04]  /*663c0*/  LDL.LU R231, [R1+0x12a4] ;  /* 0x0012a40001e77983 */ /* 0x000ee80000300800 */
[----:B------:R-:W3:Y:S04]  /*663d0*/  LDL.LU R230, [R1+0x1ac] ;  /* 0x0001ac0001e67983 */ /* 0x000ee80000300800 */
[----:B--2---:R1:W-:Y:S04]  /*663e0*/  @P6 STG.E desc[UR4][R10.64], R18 ;  /* 0x000000120a006986 */ /* 0x0043e8000c101904 */
[----:B-1----:R-:W2:Y:S04]  /*663f0*/  LDL.LU R18, [R1+0x1c70] ;  /* 0x001c700001127983 */ /* 0x002ea80000300800 */
[----:B------:R-:W3:Y:S04]  /*66400*/  LDL.LU R166, [R1+0x1a8] ;  /* 0x0001a80001a67983 */ /* 0x000ee80000300800 */
[----:B------:R-:W3:Y:S04]  /*66410*/  LDL.LU R167, [R1+0xd9c] ;  /* 0x000d9c0001a77983 */ /* 0x000ee80000300800 */
[----:B------:R-:W3:Y:S01]  /*66420*/  LDL.LU R251, [R1+0x12a0] ;  /* 0x0012a00001fb7983 */ /* 0x000ee20000300800 */
[----:B------:R-:W-:-:S03]  /*66430*/  LOP3.LUT P0, RZ, R17, 0x200000, RZ, 0xc0, !PT ;  /* 0x0020000011ff7812 */ /* 0x000fc6000780c0ff */
[----:B------:R-:W3:Y:S01]  /*66440*/  LDL.LU R250, [R1+0x9ac] ;  /* 0x0009ac0001fa7983 */ /* 0x000ee20000300800 */
[----:B------:R-:W-:-:S09]  /*66450*/  IMAD.WIDE R10, R20, 0x4, R2 ;  /* 0x00000004140a7825 */ /* 0x000fd200078e0202 */
[----:B----4-:R1:W-:Y:S04]  /*66460*/  @P0 STG.E desc[UR4][R10.64], R252 ;  /* 0x000000fc0a000986 */ /* 0x0103e8000c101904 */
[----:B-1----:R-:W4:Y:S01]  /*66470*/  LDL.LU R252, [R1+0x5ac] ;  /* 0x0005ac0001fc7983 */ /* 0x002f220000300800 */
[----:B------:R-:W-:Y:S01]  /*66480*/  LOP3.LUT R12, R12, 0xfff7ffff, RZ, 0xc0, !PT ;  /* 0xfff7ffff0c0c7812 */ /* 0x000fe200078ec0ff */
[----:B------:R-:W-:Y:S02]  /*66490*/  IMAD.WIDE R10, R20, 0x4, R4 ;  /* 0x00000004140a7825 */ /* 0x000fe400078e0204 */
[----:B------:R-:W4:Y:S01]  /*664a0*/  LDL.LU R20, [R1+0x12a8] ;  /* 0x0012a80001147983 */ /* 0x000f220000300800 */
[C---:B------:R-:W-:Y:S02]  /*664b0*/  LOP3.LUT P4, RZ, R17.reuse, 0x400000, RZ, 0xc0, !PT ;  /* 0x0040000011ff7812 */ /* 0x040fe4000788c0ff */
[----:B------:R-:W-:-:S02]  /*664c0*/  LOP3.LUT P5, RZ, R17, 0x800000, RZ, 0xc0, !PT ;  /* 0x0080000011ff7812 */ /* 0x000fc400078ac0ff */
[C---:B------:R-:W-:Y:S02]  /*664d0*/  LOP3.LUT P6, RZ, R17.reuse, 0x1000000, RZ, 0xc0, !PT ;  /* 0x0100000011ff7812 */ /* 0x040fe400078cc0ff */
[----:B------:R-:W-:Y:S02]  /*664e0*/  LOP3.LUT P0, RZ, R17, 0x2000000, RZ, 0xc0, !PT ;  /* 0x0200000011ff7812 */ /* 0x000fe4000780c0ff */
        /* <DEDUP_REMOVED lines=35> */
[----:B---3--:R1:W-:Y:S04]  /*66720*/  @P4 STG.E desc[UR4][R10.64], R166 ;  /* 0x000000a60a004986 */ /* 0x0083e8000c101904 */
[----:B------:R-:W3:Y:S01]  /*66730*/  LDL.LU R229, [R1+0xda8] ;  /* 0x000da80001e57983 */ /* 0x000ee20000300800 */
[----:B-1----:R-:W-:-:S03]  /*66740*/  IMAD.WIDE R10, R251, 0x4, R2 ;  /* 0x00000004fb0a7825 */ /* 0x002fc600078e0202 */
[----:B------:R-:W3:Y:S04]  /*66750*/  LDL.LU R166, [R1+0x12b8] ;  /* 0x0012b80001a67983 */ /* 0x000ee80000300800 */
[----:B------:R1:W-:Y:S02]  /*66760*/  @P5 STG.E desc[UR4][R10.64], R167 ;  /* 0x000000a70a005986 */ /* 0x0003e4000c101904 */
[----:B-1----:R-:W-:Y:S02]  /*66770*/  IMAD.WIDE R10, R251, 0x4, R4 ;  /* 0x00000004fb0a7825 */ /* 0x002fe400078e0204 */
[----:B------:R-:W3:Y:S04]  /*66780*/  LDL.LU R167, [R1+0x9b8] ;  /* 0x0009b80001a77983 */ /* 0x000ee80000300800 */
[----:B------:R1:W-:Y:S04]  /*66790*/  @P6 STG.E desc[UR4][R10.64], R250 ;  /* 0x000000fa0a006986 */ /* 0x0003e8000c101904 */
[----:B------:R-:W3:Y:S04]  /*667a0*/  LDL.LU R251, [R1+0x5b8] ;  /* 0x0005b80001fb7983 */ /* 0x000ee80000300800 */
[----:B-1----:R-:W3:Y:S01]  /*667b0*/  LDL.LU R250, [R1+0x12bc] ;  /* 0x0012bc0001fa7983 */ /* 0x002ee20000300800 */
[----:B------:R-:W-:-:S05]  /*667c0*/  IMAD.WIDE R10, R231, 0x4, R2 ;  /* 0x00000004e70a7825 */ /* 0x000fca00078e0202 */
[----:B----4-:R1:W-:Y:S02]  /*667d0*/  @P0 STG.E desc[UR4][R10.64], R252 ;  /* 0x000000fc0a000986 */ /* 0x0103e4000c101904 */
[----:B-1----:R-:W-:Y:S02]  /*667e0*/  IMAD.WIDE R10, R231, 0x4, R4 ;  /* 0x00000004e70a7825 */ /* 0x002fe400078e0204 */
[----:B------:R-:W4:Y:S04]  /*667f0*/  LDL.LU R252, [R1+0x1b8] ;  /* 0x0001b80001fc7983 */ /* 0x000f280000300800 */
[----:B------:R1:W-:Y:S04]  /*66800*/  @P1 STG.E desc[UR4][R10.64], R230 ;  /* 0x000000e60a001986 */ /* 0x0003e8000c101904 */
[----:B------:R-:W4:Y:S04]  /*66810*/  LDL.LU R231, [R1+0xdac] ;  /* 0x000dac0001e77983 */ /* 0x000f280000300800 */
[----:B-1----:R-:W4:Y:S01]  /*66820*/  LDL.LU R230, [R1+0x12c0] ;  /* 0x0012c00001e67983 */ /* 0x002f220000300800 */
[----:B------:R-:W-:Y:S01]  /*66830*/  LOP3.LUT P1, RZ, R12, 0x4000000, RZ, 0xc0, !PT ;  /* 0x040000000cff7812 */ /* 0x000fe2000782c0ff */
[----:B------:R-:W-:Y:S01]  /*66840*/  IMAD.WIDE R10, R20, 0x4, R2 ;  /* 0x00000004140a7825 */ /* 0x000fe200078e0202 */
[----:B------:R-:W-:-:S02]  /*66850*/  LOP3.LUT P2, RZ, R18, 0x8, RZ, 0xc0, !PT ;  /* 0x0000000812ff7812 */ /* 0x000fc4000784c0ff */
[C---:B------:R-:W-:Y:S02]  /*66860*/  LOP3.LUT P3, RZ, R18.reuse, 0x10, RZ, 0xc0, !PT ;  /* 0x0000001012ff7812 */ /* 0x040fe4000786c0ff */
[C---:B------:R-:W-:Y:S02]  /*66870*/  LOP3.LUT P4, RZ, R18.reuse, 0x20, RZ, 0xc0, !PT ;  /* 0x0000002012ff7812 */ /* 0x040fe4000788c0ff */
[C---:B------:R-:W-:Y:S02]  /*66880*/  LOP3.LUT P5, RZ, R18.reuse, 0x40, RZ, 0xc0, !PT ;  /* 0x0000004012ff7812 */ /* 0x040fe400078ac0ff */
[----:B------:R-:W-:-:S03]  /*66890*/  LOP3.LUT P6, RZ, R18, 0x80, RZ, 0xc0, !PT ;  /* 0x0000008012ff7812 */ /* 0x000fc600078cc0ff */
[----:B--2---:R1:W-:Y:S02]  /*668a0*/  @P1 STG.E desc[UR4][R10.64], R17 ;  /* 0x000000110a001986 */ /* 0x0043e4000c101904 */
        /* <DEDUP_REMOVED lines=22> */
[----:B---3--:R-:W-:-:S05]  /*66a10*/  IMAD.WIDE R10, R166, 0x4, R2 ;  /* 0x00000004a60a7825 */ /* 0x008fca00078e0202 */
[----:B------:R1:W-:Y:S02]  /*66a20*/  @P2 STG.E desc[UR4][R10.64], R229 ;  /* 0x000000e50a002986 */ /* 0x0003e4000c101904 */
[----:B-1----:R-:W-:Y:S02]  /*66a30*/  IMAD.WIDE R10, R166, 0x4, R4 ;  /* 0x00000004a60a7825 */ /* 0x002fe400078e0204 */
[----:B------:R-:W3:Y:S04]  /*66a40*/  LDL.LU R166, [R1+0x5bc] ;  /* 0x0005bc0001a67983 */ /* 0x000ee80000300800 */
[----:B------:R1:W-:Y:S02]  /*66a50*/  @P3 STG.E desc[UR4][R10.64], R167 ;  /* 0x000000a70a003986 */ /* 0x0003e4000c101904 */
[----:B-1----:R-:W-:-:S02]  /*66a60*/  IMAD.WIDE R10, R250, 0x4, R2 ;  /* 0x00000004fa0a7825 */ /* 0x002fc400078e0202 */
[----:B------:R-:W3:Y:S04]  /*66a70*/  LDL.LU R167, [R1+0x12c4] ;  /* 0x0012c40001a77983 */ /* 0x000ee80000300800 */
[----:B------:R1:W-:Y:S02]  /*66a80*/  @P4 STG.E desc[UR4][R10.64], R251 ;  /* 0x000000fb0a004986 */ /* 0x0003e4000c101904 */
[----:B-1----:R-:W-:Y:S02]  /*66a90*/  IMAD.WIDE R10, R250, 0x4, R4 ;  /* 0x00000004fa0a7825 */ /* 0x002fe400078e0204 */
[----:B------:R-:W3:Y:S04]  /*66aa0*/  LDL.LU R251, [R1+0x1bc] ;  /* 0x0001bc0001fb7983 */ /* 0x000ee80000300800 */
[----:B----4-:R1:W-:Y:S04]  /*66ab0*/  @P5 STG.E desc[UR4][R10.64], R252 ;  /* 0x000000fc0a005986 */ /* 0x0103e8000c101904 */
[----:B------:R-:W4:Y:S04]  /*66ac0*/  LDL.LU R250, [R1+0xdb0] ;  /* 0x000db00001fa7983 */ /* 0x000f280000300800 */
[----:B-1----:R-:W4:Y:S01]  /*66ad0*/  LDL.LU R252, [R1+0x12c8] ;  /* 0x0012c80001fc7983 */ /* 0x002f220000300800 */
[----:B------:R-:W-:-:S05]  /*66ae0*/  IMAD.WIDE R10, R230, 0x4, R2 ;  /* 0x00000004e60a7825 */ /* 0x000fca00078e0202 */
[----:B------:R1:W-:Y:S04]  /*66af0*/  @P6 STG.E desc[UR4][R10.64], R231 ;  /* 0x000000e70a006986 */ /* 0x0003e8000c101904 */
[----:B-1----:R-:W4:Y:S01]  /*66b00*/  LDL.LU R231, [R1+0x9c0] ;  /* 0x0009c00001e77983 */ /* 0x002f220000300800 */
[----:B------:R-:W-:Y:S01]  /*66b10*/  LOP3.LUT P0, RZ, R18, 0x100, RZ, 0xc0, !PT ;  /* 0x0000010012ff7812 */ /* 0x000fe2000780c0ff */
[----:B------:R-:W-:Y:S02]  /*66b20*/  IMAD.WIDE R10, R230, 0x4, R4 ;  /* 0x00000004e60a7825 */ /* 0x000fe400078e0204 */
[----:B------:R-:W4:Y:S10]  /*66b30*/  LDL.LU R230, [R1+0x5c0] ;  /* 0x0005c00001e67983 */ /* 0x000f340000300800 */
[----:B--2---:R1:W-:Y:S04]  /*66b40*/  @P0 STG.E desc[UR4][R10.64], R20 ;  /* 0x000000140a000986 */ /* 0x0043e8000c101904 */
[----:B-1----:R-:W2:Y:S04]  /*66b50*/  LDL.LU R20, [R1+0x12cc] ;  /* 0x0012cc0001147983 */ /* 0x002ea80000300800 */
        /* <DEDUP_REMOVED lines=9> */
[----:B------:R-:W-:-:S03]  /*66bf0*/  LOP3.LUT P4, RZ, R18, 0x200, RZ, 0xc0, !PT ;  /* 0x0000020012ff7812 */ /* 0x000fc6000788c0ff */
[----:B------:R-:W2:Y:S01]  /*66c00*/  LDL.LU R165, [R1+0x9c8] ;  /* 0x0009c80001a57983 */ /* 0x000ea20000300800 */
[----:B------:R-:W-:-:S03]  /*66c10*/  LOP3.LUT P5, RZ, R18, 0x400, RZ, 0xc0, !PT ;  /* 0x0000040012ff7812 */ /* 0x000fc600078ac0ff */
[----:B------:R-:W2:Y:S04]  /*66c20*/  LDL.LU R228, [R1+0x5c8] ;  /* 0x0005c80001e47983 */ /* 0x000ea80000300800 */
[----:B------:R-:W2:Y:S01]  /*66c30*/  LDL.LU R229, [R1+0x12dc] ;  /* 0x0012dc0001e57983 */ /* 0x000ea20000300800 */
[C---:B------:R-:W-:Y:S02]  /*66c40*/  LOP3.LUT P6, RZ, R18.reuse, 0x800, RZ, 0xc0, !PT ;  /* 0x0000080012ff7812 */ /* 0x040fe400078cc0ff */
[C---:B------:R-:W-:Y:S02]  /*66c50*/  LOP3.LUT P0, RZ, R18.reuse, 0x1000, RZ, 0xc0, !PT ;  /* 0x0000100012ff7812 */ /* 0x040fe4000780c0ff */
        /* <DEDUP_REMOVED lines=8> */
[----:B------:R1:W-:Y:S02]  /*66ce0*/  @P4 STG.E desc[UR4][R10.64], R166 ;  /* 0x000000a60a004986 */ /* 0x0003e4000c101904 */
[----:B-1----:R-:W-:Y:S02]  /*66cf0*/  IMAD.WIDE R10, R167, 0x4, R4 ;  /* 0x00000004a70a7825 */ /* 0x002fe400078e0204 */
[----:B------:R-:W3:Y:S04]  /*66d00*/  LDL.LU R166, [R1+0x1c8] ;  /* 0x0001c80001a67983 */ /* 0x000ee80000300800 */
[----:B------:R4:W-:Y:S02]  /*66d10*/  @P5 STG.E desc[UR4][R10.64], R251 ;  /* 0x000000fb0a005986 */ /* 0x0009e4000c101904 */
[----:B----4-:R-:W-:-:S02]  /*66d20*/  IMAD.WIDE R10, R252, 0x4, R2 ;  /* 0x00000004fc0a7825 */ /* 0x010fc400078e0202 */
[----:B------:R-:W4:Y:S04]  /*66d30*/  LDL.LU R251, [R1+0x12e0] ;  /* 0x0012e00001fb7983 */ /* 0x000f280000300800 */
[----:B------:R1:W-:Y:S04]  /*66d40*/  @P6 STG.E desc[UR4][R10.64], R250 ;  /* 0x000000fa0a006986 */ /* 0x0003e8000c101904 */
[----:B------:R-:W4:Y:S01]  /*66d50*/  LDL.LU R167, [R1+0xdbc] ;  /* 0x000dbc0001a77983 */ /* 0x000f220000300800 */
[----:B-1----:R-:W-:-:S03]  /*66d60*/  IMAD.WIDE R10, R252, 0x4, R4 ;  /* 0x00000004fc0a7825 */ /* 0x002fc600078e0204 */
[----:B------:R-:W4:Y:S04]  /*66d70*/  LDL.LU R250, [R1+0x9cc] ;  /* 0x0009cc0001fa7983 */ /* 0x000f280000300800 */
[----:B------:R1:W-:Y:S04]  /*66d80*/  @P0 STG.E desc[UR4][R10.64], R231 ;  /* 0x000000e70a000986 */ /* 0x0003e8000c101904 */
[----:B------:R-:W4:Y:S04]  /*66d90*/  LDL.LU R252, [R1+0x5cc] ;  /* 0x0005cc0001fc7983 */ /* 0x000f280000300800 */
[----:B-1----:R-:W4:Y:S01]  /*66da0*/  LDL.LU R231, [R1+0x12e4] ;  /* 0x0012e40001e77983 */ /* 0x002f220000300800 */
[----:B------:R-:W-:-:S04]  /*66db0*/  LOP3.LUT R12, R12, 0xffffdfff, RZ, 0xc0, !PT ;  /* 0xffffdfff0c0c7812 */ /* 0x000fc800078ec0ff */
        /* <DEDUP_REMOVED lines=17> */
[----:B--2---:R-:W-:-:S12]  /*66ed0*/  IMAD.WIDE R10, R20, 0x4, R2 ;  /* 0x00000004140a7825 */ /* 0x004fd800078e0202 */
[----:B------:R1:W-:Y:S02]  /*66ee0*/  @P1 STG.E desc[UR4][R10.64], R230 ;  /* 0x000000e60a001986 */ /* 0x0003e4000c101904 */
[----:B-1----:R-:W-:Y:S02]  /*66ef0*/  IMAD.WIDE R10, R20, 0x4, R4 ;  /* 0x00000004140a7825 */ /* 0x002fe400078e0204 */
[----:B------:R-:W2:Y:S04]  /*66f00*/  LDL.LU R230, [R1+0xdc0] ;  /* 0x000dc00001e67983 */ /* 0x000ea80000300800 */
        /* <DEDUP_REMOVED lines=30> */
[----:B----4-:R-:W-:-:S05]  /*670f0*/  IMAD.WIDE R10, R251, 0x4, R2 ;  /* 0x00000004fb0a7825 */ /* 0x010fca00078e0202 */
[----:B------:R1:W-:Y:S01]  /*67100*/  @P3 STG.E desc[UR4][R10.64], R167 ;  /* 0x000000a70a003986 */ /* 0x0003e2000c101904 */
[----:B------:R-:W-:Y:S01]  /*67110*/  LOP3.LUT P6, RZ, R18, 0x4000000, RZ, 0xc0, !PT ;  /* 0x0400000012ff7812 */ /* 0x000fe200078cc0ff */
        /* <DEDUP_REMOVED lines=8> */
[----:B------:R-:W4:Y:S04]  /*671a0*/  LDL.LU R228, [R1+0x9d0] ;  /* 0x0009d00001e47983 */ /* 0x000f280000300800 */
[----:B------:R-:W4:Y:S04]  /*671b0*/  LDL.LU R229, [R1+0x5d0] ;  /* 0x0005d00001e57983 */ /* 0x000f280000300800 */
[----:B------:R-:W4:Y:S04]  /*671c0*/  LDL.LU R166, [R1+0x12ec] ;  /* 0x0012ec0001a67983 */ /* 0x000f280000300800 */
[----:B------:R-:W4:Y:S01]  /*671d0*/  LDL.LU R167, [R1+0x1d0] ;  /* 0x0001d00001a77983 */ /* 0x000f220000300800 */
[----:B------:R-:W-:-:S03]  /*671e0*/  LOP3.LUT P0, RZ, R18, 0x8000000, RZ, 0xc0, !PT ;  /* 0x0800000012ff7812 */ /* 0x000fc6000780c0ff */
[----:B------:R-:W4:Y:S04]  /*671f0*/  LDL.LU R252, [R1+0xdc4] ;  /* 0x000dc40001fc7983 */ /* 0x000f280000300800 */
[----:B------:R-:W4:Y:S04]  /*67200*/  LDL.LU R250, [R1+0x9d4] ;  /* 0x0009d40001fa7983 */ /* 0x000f280000300800 */
[----:B------:R-:W4:Y:S01]  /*67210*/  LDL.LU R251, [R1+0x5d4] ;  /* 0x0005d40001fb7983 */ /* 0x000f220000300800 */
[----:B--2---:R-:W-:-:S05]  /*67220*/  IMAD.WIDE R10, R20, 0x4, R2 ;  /* 0x00000004140a7825 */ /* 0x004fca00078e0202 */
[----:B------:R1:W-:Y:S04]  /*67230*/  @P0 STG.E desc[UR4][R10.64], R230 ;  /* 0x000000e60a000986 */ /* 0x0003e8000c101904 */
[----:B-1----:R-:W2:Y:S01]  /*67240*/  LDL.LU R230, [R1+0x12f4] ;  /* 0x0012f40001e67983 */ /* 0x002ea20000300800 */
[----:B------:R-:W-:-:S03]  /*67250*/  IMAD.WIDE R10, R20, 0x4, R4 ;  /* 0x00000004140a7825 */ /* 0x000fc600078e0204 */
[----:B------:R-:W2:Y:S01]  /*67260*/  LDL.LU R20, [R1+0x1d4] ;  /* 0x0001d40001147983 */ /* 0x000ea20000300800 */
[----:B------:R-:W-:-:S03]  /*67270*/  LOP3.LUT R12, R12, 0xfffffff7, RZ, 0xc0, !PT ;  /* 0xfffffff70c0c7812 */ /* 0x000fc600078ec0ff */
[----:B------:R-:W2:Y:S01]  /*67280*/  LDL.LU R17, [R1+0x12f8] ;  /* 0x0012f80001117983 */ /* 0x000ea20000300800 */
[C---:B------:R-:W-:Y:S02]  /*67290*/  LOP3.LUT P4, RZ, R18.reuse, 0x10000000, RZ, 0xc0, !PT ;  /* 0x1000000012ff7812 */ /* 0x040fe4000788c0ff */
[C---:B------:R-:W-:Y:S02]  /*672a0*/  LOP3.LUT P5, RZ, R18.reuse, 0x20000000, RZ, 0xc0, !PT ;  /* 0x2000000012ff7812 */ /* 0x040fe400078ac0ff */
[C---:B------:R-:W-:Y:S02]  /*672b0*/  LOP3.LUT P6, RZ, R18.reuse, 0x40000000, RZ, 0xc0, !PT ;  /* 0x4000000012ff7812 */ /* 0x040fe400078cc0ff */
        /* <DEDUP_REMOVED lines=11> */
[----:B---3--:R-:W-:-:S13]  /*67370*/  LOP3.LUT P1, RZ, R19, 0x100, RZ, 0xc0, !PT ;  /* 0x0000010013ff7812 */ /* 0x008fda000782c0ff */
        /* <DEDUP_REMOVED lines=18> */
[----:B----4-:R1:W-:Y:S10]  /*674a0*/  @P4 STG.E desc[UR4][R10.64], R228 ;  /* 0x000000e40a004986 */ /* 0x0103f4000c101904 */
[----:B------:R-:W-:-:S02]  /*674b0*/  @P1 LOP3.LUT R12, R12, 0x200, RZ, 0xfc, !PT ;  /* 0x000002000c0c1812 */ /* 0x000fc400078efcff */
[----:B------:R-:W-:Y:S01]  /*674c0*/  LOP3.LUT P1, RZ, R19, 0x2, RZ, 0xc0, !PT ;  /* 0x0000000213ff7812 */ /* 0x000fe2000782c0ff */
[----:B-1----:R-:W-:Y:S01]  /*674d0*/  IMAD.WIDE R10, R166, 0x4, R2 ;  /* 0x00000004a60a7825 */ /* 0x002fe200078e0202 */
[----:B------:R-:W-:Y:S01]  /*674e0*/  LOP3.LUT R12, R12, 0xfffffbff, RZ, 0xc0, !PT ;  /* 0xfffffbff0c0c7812 */ /* 0x000fe200078ec0ff */
[----:B------:R-:W3:Y:S04]  /*674f0*/  LDL.LU R228, [R1+0x1dc] ;  /* 0x0001dc0001e47983 */ /* 0x000ee80000300800 */
[----:B------:R1:W-:Y:S06]  /*67500*/  @P5 STG.E desc[UR4][R10.64], R229 ;  /* 0x000000e50a005986 */ /* 0x0003ec000c101904 */
[----:B------:R-:W-:-:S02]  /*67510*/  @P1 LOP3.LUT R12, R12, 0x400, RZ, 0xfc, !PT ;  /* 0x000004000c0c1812 */ /* 0x000fc400078efcff */
[----:B------:R-:W-:Y:S01]  /*67520*/  LOP3.LUT P1, RZ, R19, 0x1, RZ, 0xc0, !PT ;  /* 0x0000000113ff7812 */ /* 0x000fe2000782c0ff */
[----:B-1----:R-:W-:Y:S01]  /*67530*/  IMAD.WIDE R10, R166, 0x4, R4 ;  /* 0x00000004a60a7825 */ /* 0x002fe200078e0204 */
[----:B------:R-:W4:Y:S04]  /*67540*/  LDL.LU R229, [R1+0xdd0] ;  /* 0x000dd00001e57983 */ /* 0x000f280000300800 */
[----:B------:R1:W-:Y:S04]  /*67550*/  @P6 STG.E desc[UR4][R10.64], R167 ;  /* 0x000000a70a006986 */ /* 0x0003e8000c101904 */
[----:B------:R-:W4:Y:S01]  /*67560*/  LDL.LU R166, [R1+0x1308] ;  /* 0x0013080001a67983 */ /* 0x000f220000300800 */
        /* <DEDUP_REMOVED lines=8> */
[----:B--2---:R-:W-:-:S03]  /*675f0*/  IMAD.WIDE R10, R230, 0x4, R2 ;  /* 0x00000004e60a7825 */ /* 0x004fc600078e0202 */
[----:B------:R-:W2:Y:S06]  /*67600*/  LDL.LU R250, [R1+0x1c68] ;  /* 0x001c680001fa7983 */ /* 0x000eac0000300800 */
[----:B------:R1:W-:Y:S01]  /*67610*/  @P1 STG.E desc[UR4][R10.64], R251 ;  /* 0x000000fb0a001986 */ /* 0x0003e2000c101904 */
[----:B------:R-:W-:Y:S01]  /*67620*/  LOP3.LUT P1, RZ, R12, 0x200, RZ, 0xc0, !PT ;  /* 0x000002000cff7812 */ /* 0x000fe2000782c0ff */
[----:B-1----:R-:W-:Y:S02]  /*67630*/  IMAD.WIDE R10, R230, 0x4, R4 ;  /* 0x00000004e60a7825 */ /* 0x002fe400078e0204 */
[----:B------:R-:W2:Y:S04]  /*67640*/  LDL.LU R251, [R1+0x1c64] ;  /* 0x001c640001fb7983 */ /* 0x000ea80000300800 */
[----:B------:R-:W2:Y:S06]  /*67650*/  LDL.LU R230, [R1+0x1c60] ;  /* 0x001c600001e67983 */ /* 0x000eac0000300800 */
[----:B------:R1:W-:Y:S04]  /*67660*/  @P1 STG.E desc[UR4][R10.64], R20 ;  /* 0x000000140a001986 */ /* 0x0003e8000c101904 */
[----:B-1----:R-:W2:Y:S01]  /*67670*/  LDL.LU R20, [R1+0x1c5c] ;  /* 0x001c5c0001147983 */ /* 0x002ea20000300800 */
        /* <DEDUP_REMOVED lines=24> */
[----:B-1----:R-:W-:Y:S01]  /*67800*/  IMAD.WIDE R10, R165, 0x4, R4 ;  /* 0x00000004a50a7825 */ /* 0x002fe200078e0204 */
[C---:B------:R-:W-:Y:S02]  /*67810*/  LOP3.LUT P6, RZ, R19.reuse, 0x2000, RZ, 0xc0, !PT ;  /* 0x0000200013ff7812 */ /* 0x040fe400078cc0ff */
[----:B------:R-:W-:Y:S02]  /*67820*/  LOP3.LUT P0, RZ, R19, 0x4000, RZ, 0xc0, !PT ;  /* 0x0000400013ff7812 */ /* 0x000fe4000780c0ff */
[----:B---3--:R4:W-:Y:S02]  /*67830*/  @P3 STG.E desc[UR4][R10.64], R228 ;  /* 0x000000e40a003986 */ /* 0x0089e4000c101904 */
[----:B----4-:R-:W-:-:S05]  /*67840*/  IMAD.WIDE R10, R166, 0x4, R2 ;  /* 0x00000004a60a7825 */ /* 0x010fca00078e0202 */
        /* <DEDUP_REMOVED lines=8> */
[----:B------:R-:W4:Y:S04]  /*678d0*/  LDL.LU R229, [R1+0x1318] ;  /* 0x0013180001e57983 */ /* 0x000f280000300800 */
[----:B--2---:R1:W-:Y:S04]  /*678e0*/  @P0 STG.E desc[UR4][R10.64], R20 ;  /* 0x000000140a000986 */ /* 0x0043e8000c101904 */
[----:B-1----:R-:W2:Y:S04]  /*678f0*/  LDL.LU R20, [R1+0x1c58] ;  /* 0x001c580001147983 */ /* 0x002ea80000300800 */
[----:B------:R-:W4:Y:S04]  /*67900*/  LDL.LU R252, [R1+0xdd4] ;  /* 0x000dd40001fc7983 */ /* 0x000f280000300800 */
[----:B------:R-:W4:Y:S04]  /*67910*/  LDL.LU R0, [R1+0x9e4] ;  /* 0x0009e40001007983 */ /* 0x000f280000300800 */
[----:B------:R-:W4:Y:S04]  /*67920*/  LDL.LU R165, [R1+0x5e4] ;  /* 0x0005e40001a57983 */ /* 0x000f280000300800 */
[----:B------:R-:W4:Y:S01]  /*67930*/  LDL.LU R167, [R1+0x1314] ;  /* 0x0013140001a77983 */ /* 0x000f220000300800 */
[----:B------:R-:W-:-:S03]  /*67940*/  LOP3.LUT P0, RZ, R19, 0x8000000, RZ, 0xc0, !PT ;  /* 0x0800000013ff7812 */ /* 0x000fc6000780c0ff */
[----:B------:R-:W4:Y:S01]  /*67950*/  LDL.LU R164, [R1+0x1e4] ;  /* 0x0001e40001a47983 */ /* 0x000f220000300800 */
[C---:B------:R-:W-:Y:S02]  /*67960*/  LOP3.LUT P2, RZ, R19.reuse, 0x8000, RZ, 0xc0, !PT ;  /* 0x0000800013ff7812 */ /* 0x040fe4000784c0ff */
[C---:B------:R-:W-:Y:S02]  /*67970*/  LOP3.LUT P5, RZ, R19.reuse, 0x80000, RZ, 0xc0, !PT ;  /* 0x0008000013ff7812 */ /* 0x040fe400078ac0ff */
[C---:B------:R-:W-:Y:S02]  /*67980*/  LOP3.LUT P6, RZ, R19.reuse, 0x400000, RZ, 0xc0, !PT ;  /* 0x0040000013ff7812 */ /* 0x040fe400078cc0ff */
[----:B------:R-:W-:Y:S02]  /*67990*/  LOP3.LUT R12, R12, 0xfffffffb, RZ, 0xc0, !PT ;  /* 0xfffffffb0c0c7812 */ /* 0x000fe400078ec0ff */
[----:B------:R-:W-:-:S07]  /*679a0*/  LOP3.LUT P3, RZ, R19, 0x10000, RZ, 0xc0, !PT ;  /* 0x0001000013ff7812 */ /* 0x000fce000786c0ff */
[----:B------:R-:W-:-:S04]  /*679b0*/  @P5 LOP3.LUT R12, R12, 0x4, RZ, 0xfc, !PT ;  /* 0x000000040c0c5812 */ /* 0x000fc800078efcff */
[----:B------:R-:W-:Y:S02]  /*679c0*/  LOP3.LUT R12, R12, 0xfffffffe, RZ, 0xc0, !PT ;  /* 0xfffffffe0c0c7812 */ /* 0x000fe400078ec0ff */
[C---:B------:R-:W-:Y:S02]  /*679d0*/  LOP3.LUT P4, RZ, R19.reuse, 0x20000, RZ, 0xc0, !PT ;  /* 0x0002000013ff7812 */ /* 0x040fe4000788c0ff */
[----:B------:R-:W-:Y:S02]  /*679e0*/  @P6 LOP3.LUT R12, R12, 0x1, RZ, 0xfc, !PT ;  /* 0x000000010c0c6812 */ /* 0x000fe400078efcff */
[C---:B------:R-:W-:Y:S02]  /*679f0*/  LOP3.LUT P6, RZ, R19.reuse, 0x200000, RZ, 0xc0, !PT ;  /* 0x0020000013ff7812 */ /* 0x040fe400078cc0ff */
[----:B------:R-:W-:Y:S02]  /*67a00*/  LOP3.LUT R12, R12, 0xfffffffd, RZ, 0xc0, !PT ;  /* 0xfffffffd0c0c7812 */ /* 0x000fe400078ec0ff */
[----:B------:R-:W-:-:S02]  /*67a10*/  LOP3.LUT P5, RZ, R19, 0x40000, RZ, 0xc0, !PT ;  /* 0x0004000013ff7812 */ /* 0x000fc400078ac0ff */
[----:B------:R-:W-:-:S07]  /*67a20*/  LOP3.LUT P1, RZ, R19, 0x10000000, RZ, 0xc0, !PT ;  /* 0x1000000013ff7812 */ /* 0x000fce000782c0ff */
[----:B------:R-:W-:Y:S02]  /*67a30*/  @P6 LOP3.LUT R12, R12, 0x2, RZ, 0xfc, !PT ;  /* 0x000000020c0c6812 */ /* 0x000fe400078efcff */
[----:B------:R-:W-:Y:S01]  /*67a40*/  LOP3.LUT P6, RZ, R19, 0x100000, RZ, 0xc0, !PT ;  /* 0x0010000013ff7812 */ /* 0x000fe200078cc0ff */
[----:B---3--:R-:W-:Y:S01]  /*67a50*/  IMAD.WIDE R10, R231, 0x4, R2 ;  /* 0x00000004e70a7825 */ /* 0x008fe200078e0202 */
[----:B--2---:R-:W-:-:S04]  /*67a60*/  LOP3.LUT R20, R20, 0xefffffff, RZ, 0xc0, !PT ;  /* 0xefffffff14147812 */ /* 0x004fc800078ec0ff */
[----:B------:R-:W-:Y:S02]  /*67a70*/  @P0 LOP3.LUT R20, R20, 0x10000000, RZ, 0xfc, !PT ;  /* 0x1000000014140812 */ /* 0x000fe400078efcff */
[----:B------:R-:W-:Y:S02]  /*67a80*/  LOP3.LUT P0, RZ, R19, 0x4000000, RZ, 0xc0, !PT ;  /* 0x0400000013ff7812 */ /* 0x000fe4000780c0ff */
[----:B------:R-:W-:Y:S01]  /*67a90*/  LOP3.LUT R20, R20, 0xdfffffff, RZ, 0xc0, !PT ;  /* 0xdfffffff14147812 */ /* 0x000fe200078ec0ff */
[----:B----4-:R1:W-:Y:S10]  /*67aa0*/  @P2 STG.E desc[UR4][R10.64], R252 ;  /* 0x000000fc0a002986 */ /* 0x0103f4000c101904 */
[----:B------:R-:W-:-:S02]  /*67ab0*/  @P0 LOP3.LUT R20, R20, 0x20000000, RZ, 0xfc, !PT ;  /* 0x2000000014140812 */ /* 0x000fc400078efcff */
[----:B------:R-:W-:Y:S01]  /*67ac0*/  LOP3.LUT P0, RZ, R19, 0x2000000, RZ, 0xc0, !PT ;  /* 0x0200000013ff7812 */ /* 0x000fe2000780c0ff */
[----:B-1----:R-:W-:Y:S02]  /*67ad0*/  IMAD.WIDE R10, R231, 0x4, R4 ;  /* 0x00000004e70a7825 */ /* 0x002fe400078e0204 */
[----:B------:R-:W2:Y:S01]  /*67ae0*/  LDL.LU R231, [R1+0x9e8] ;  /* 0x0009e80001e77983 */ /* 0x000ea20000300800 */
[----:B------:R-:W-:-:S03]  /*67af0*/  LOP3.LUT R20, R20, 0xbfffffff, RZ, 0xc0, !PT ;  /* 0xbfffffff14147812 */ /* 0x000fc600078ec0ff */
[----:B------:R-:W3:Y:S04]  /*67b00*/  LDL.LU R252, [R1+0x5e8] ;  /* 0x0005e80001fc7983 */ /* 0x000ee80000300800 */
[----:B------:R-:W4:Y:S02]  /*67b10*/  LDL.LU R13, [R1+0x131c] ;  /* 0x00131c00010d7983 */ /* 0x000f240000300800 */
[----:B------:R-:W-:Y:S02]  /*67b20*/  @P0 LOP3.LUT R20, R20, 0x40000000, RZ, 0xfc, !PT ;  /* 0x4000000014140812 */ /* 0x000fe400078efcff */
[----:B------:R-:W-:Y:S01]  /*67b30*/  LOP3.LUT P0, RZ, R19, 0x1000000, RZ, 0xc0, !PT ;  /* 0x0100000013ff7812 */ /* 0x000fe2000780c0ff */
[----:B------:R1:W-:Y:S01]  /*67b40*/  @P3 STG.E desc[UR4][R10.64], R0 ;  /* 0x000000000a003986 */ /* 0x0003e2000c101904 */
[----:B------:R-:W-:-:S03]  /*67b50*/  LOP3.LUT R20, R20, 0x7fffffff, RZ, 0xc0, !PT ;  /* 0x7fffffff14147812 */ /* 0x000fc600078ec0ff */
[----:B------:R-:W3:Y:S01]  /*67b60*/  LDL.LU R166, [R1+0xddc] ;  /* 0x000ddc0001a67983 */ /* 0x000ee20000300800 */
[----:B------:R-:W-:-:S03]  /*67b70*/  LOP3.LUT P2, RZ, R19, 0x20000000, RZ, 0xc0, !PT ;  /* 0x2000000013ff7812 */ /* 0x000fc6000784c0ff */
[----:B------:R-:W3:Y:S01]  /*67b80*/  LDL.LU R18, [R1+0x1320] ;  /* 0x0013200001127983 */ /* 0x000ee20000300800 */
[----:B-1----:R-:W-:-:S03]  /*67b90*/  IMAD.WIDE R10, R167, 0x4, R2 ;  /* 0x00000004a70a7825 */ /* 0x002fc600078e0202 */
[----:B------:R-:W-:Y:S02]  /*67ba0*/  @P0 LOP3.LUT R20, R20, 0x80000000, RZ, 0xfc, !PT ;  /* 0x8000000014140812 */ /* 0x000fe400078efcff */
[C---:B------:R-:W-:Y:S01]  /*67bb0*/  LOP3.LUT P0, RZ, R19.reuse, 0x800000, RZ, 0xc0, !PT ;  /* 0x0080000013ff7812 */ /* 0x040fe2000780c0ff */
[----:B------:R1:W-:Y:S01]  /*67bc0*/  @P4 STG.E desc[UR4][R10.64], R165 ;  /* 0x000000a50a004986 */ /* 0x0003e2000c101904 */
[C---:B------:R-:W-:Y:S02]  /*67bd0*/  LOP3.LUT P3, RZ, R19.reuse, 0x40000000, RZ, 0xc0, !PT ;  /* 0x4000000013ff7812 */ /* 0x040fe4000786c0ff */
[----:B------:R-:W-:Y:S02]  /*67be0*/  LOP3.LUT P4, RZ, R19, 0x80000000, RZ, 0xc0, !PT ;  /* 0x8000000013ff7812 */ /* 0x000fe4000788c0ff */
[----:B------:R-:W3:Y:S04]  /*67bf0*/  LDL.LU R19, [R1+0x1e8] ;  /* 0x0001e80001137983 */ /* 0x000ee80000300800 */
[----:B-1----:R-:W3:Y:S01]  /*67c00*/  LDL.LU R165, [R1+0x9ec] ;  /* 0x0009ec0001a57983 */ /* 0x002ee20000300800 */
[----:B------:R-:W-:-:S03]  /*67c10*/  IMAD.WIDE R10, R167, 0x4, R4 ;  /* 0x00000004a70a7825 */ /* 0x000fc600078e0204 */
[----:B------:R-:W3:Y:S04]  /*67c20*/  LDL.LU R167, [R1+0x5ec] ;  /* 0x0005ec0001a77983 */ /* 0x000ee80000300800 */
[----:B------:R-:W3:Y:S04]  /*67c30*/  LDL.LU R17, [R1+0x1324] ;  /* 0x0013240001117983 */ /* 0x000ee80000300800 */
[----:B------:R1:W-:Y:S01]  /*67c40*/  @P5 STG.E desc[UR4][R10.64], R164 ;  /* 0x000000a40a005986 */ /* 0x0003e2000c101904 */
[----:B------:R-:W-:-:S03]  /*67c50*/  LOP3.LUT P5, RZ, R12, 0x4, RZ, 0xc0, !PT ;  /* 0x000000040cff7812 */ /* 0x000fc600078ac0ff */
        /* <DEDUP_REMOVED lines=12> */
[----:B--2---:R4:W-:Y:S01]  /*67d20*/  @P6 STG.E desc[UR4][R10.64], R231 ;  /* 0x000000e70a006986 */ /* 0x0049e2000c101904 */
[----:B------:R-:W-:Y:S01]  /*67d30*/  LOP3.LUT P6, RZ, R12, 0x2, RZ, 0xc0, !PT ;  /* 0x000000020cff7812 */ /* 0x000fe200078cc0ff */
[----:B----4-:R-:W-:-:S02]  /*67d40*/  IMAD.WIDE R10, R13, 0x4, R2 ;  /* 0x000000040d0a7825 */ /* 0x010fc400078e0202 */
[----:B------:R-:W2:Y:S10]  /*67d50*/  LDL.LU R231, [R1+0x1c54] ;  /* 0x001c540001e77983 */ /* 0x000eb40000300800 */
[----:B---3--:R1:W-:Y:S01]  /*67d60*/  @P6 STG.E desc[UR4][R10.64], R252 ;  /* 0x000000fc0a006986 */ /* 0x0083e2000c101904 */
[----:B------:R-:W-:Y:S01]  /*67d70*/  LOP3.LUT P6, RZ, R12, 0x1, RZ, 0xc0, !PT ;  /* 0x000000010cff7812 */ /* 0x000fe200078cc0ff */
[----:B------:R-:W-:-:S04]  /*67d80*/  IMAD.WIDE R12, R13, 0x4, R4 ;  /* 0x000000040d0c7825 */ /* 0x000fc800078e0204 */
[----:B-1----:R-:W-:Y:S01]  /*67d90*/  IMAD.WIDE R10, R18, 0x4, R2 ;  /* 0x00000004120a7825 */ /* 0x002fe200078e0202 */
[----:B------:R-:W3:Y:S07]  /*67da0*/  LDL.LU R252, [R1+0x1c50] ;  /* 0x001c500001fc7983 */ /* 0x000eee0000300800 */
[----:B------:R-:W-:Y:S04]  /*67db0*/  @P6 STG.E desc[UR4][R12.64], R19 ;  /* 0x000000130c006986 */ /* 0x000fe8000c101904 */
[----:B------:R1:W-:Y:S04]  /*67dc0*/  @P0 STG.E desc[UR4][R10.64], R166 ;  /* 0x000000a60a000986 */ /* 0x0003e8000c101904 */
[----:B-1----:R-:W4:Y:S01]  /*67dd0*/  LDL.LU R166, [R1+0xde4] ;  /* 0x000de40001a67983 */ /* 0x002f220000300800 */
[----:B------:R-:W-:Y:S01]  /*67de0*/  LOP3.LUT P0, RZ, R20, 0x80000000, RZ, 0xc0, !PT ;  /* 0x8000000014ff7812 */ /* 0x000fe2000780c0ff */
[----:B------:R-:W-:-:S12]  /*67df0*/  IMAD.WIDE R10, R18, 0x4, R4 ;  /* 0x00000004120a7825 */ /* 0x000fd800078e0204 */
[----:B------:R1:W-:Y:S01]  /*67e00*/  @P0 STG.E desc[UR4][R10.64], R165 ;  /* 0x000000a50a000986 */ /* 0x0003e2000c101904 */
[C---:B------:R-:W-:Y:S01]  /*67e10*/  LOP3.LUT P0, RZ, R20.reuse, 0x40000000, RZ, 0xc0, !PT ;  /* 0x4000000014ff7812 */ /* 0x040fe2000780c0ff */
[C---:B-1----:R-:W-:Y:S02]  /*67e20*/  IMAD.WIDE R10, R17.reuse, 0x4, R2 ;  /* 0x00000004110a7825 */ /* 0x042fe400078e0202 */
[----:B------:R-:W2:Y:S10]  /*67e30*/  LDL.LU R165, [R1+0x9f4] ;  /* 0x0009f40001a57983 */ /* 0x000eb40000300800 */
[----:B------:R1:W-:Y:S04]  /*67e40*/  @P0 STG.E desc[UR4][R10.64], R167 ;  /* 0x000000a70a000986 */ /* 0x0003e8000c101904 */
[----:B-1----:R-:W3:Y:S01]  /*67e50*/  LDL.LU R167, [R1+0x1334] ;  /* 0x0013340001a77983 */ /* 0x002ee20000300800 */
[----:B------:R-:W-:Y:S01]  /*67e60*/  LOP3.LUT P0, RZ, R20, 0x20000000, RZ, 0xc0, !PT ;  /* 0x2000000014ff7812 */ /* 0x000fe2000780c0ff */
[----:B------:R-:W-:-:S12]  /*67e70*/  IMAD.WIDE R10, R17, 0x4, R4 ;  /* 0x00000004110a7825 */ /* 0x000fd800078e0204 */
[----:B------:R1:W-:Y:S01]  /*67e80*/  @P0 STG.E desc[UR4][R10.64], R14 ;  /* 0x0000000e0a000986 */ /* 0x0003e2000c101904 */
[----:B------:R-:W-:Y:S01]  /*67e90*/  LOP3.LUT P0, RZ, R20, 0x10000000, RZ, 0xc0, !PT ;  /* 0x1000000014ff7812 */ /* 0x000fe2000780c0ff */
[----:B-1----:R-:W-:-:S12]  /*67ea0*/  IMAD.WIDE R10, R16, 0x4, R2 ;  /* 0x00000004100a7825 */ /* 0x002fd800078e0202 */
[----:B------:R1:W-:Y:S02]  /*67eb0*/  @P0 STG.E desc[UR4][R10.64], R15 ;  /* 0x0000000f0a000986 */ /* 0x0003e4000c101904 */
[----:B-1----:R-:W-:Y:S02]  /*67ec0*/  IMAD.WIDE R10, R16, 0x4, R4 ;  /* 0x00000004100a7825 */ /* 0x002fe400078e0204 */
[----:B------:R-:W2:Y:S04]  /*67ed0*/  LDL.LU R16, [R1+0x5f4] ;  /* 0x0005f40001107983 */ /* 0x000ea80000300800 */
        /* <DEDUP_REMOVED lines=9> */
[----:B------:R-:W2:Y:S04]  /*67f70*/  LDL.LU R228, [R1+0x133c] ;  /* 0x00133c0001e47983 */ /* 0x000ea80000300800 */
[----:B------:R-:W2:Y:S01]  /*67f80*/  LDL.LU R229, [R1+0xe48] ;  /* 0x000e480001e57983 */ /* 0x000ea20000300800 */
[----:B------:R-:W-:-:S03]  /*67f90*/  LOP3.LUT P6, RZ, R20, 0x2, RZ, 0xc0, !PT ;  /* 0x0000000214ff7812 */ /* 0x000fc600078cc0ff */
[----:B----4-:R1:W-:Y:S04]  /*67fa0*/  @P5 STG.E desc[UR4][R10.64], R166 ;  /* 0x000000a60a005986 */ /* 0x0103e8000c101904 */
[----:B-1----:R-:W4:Y:S04]  /*67fb0*/  LDL.LU R166, [R1+0x1338] ;  /* 0x0013380001a67983 */ /* 0x002f280000300800 */
[----:B------:R-:W4:Y:S04]  /*67fc0*/  LDL.LU R15, [R1+0xde8] ;  /* 0x000de800010f7983 */ /* 0x000f280000300800 */
[----:B------:R-:W4:Y:S04]  /*67fd0*/  LDL.LU R23, [R1+0x9f8] ;  /* 0x0009f80001177983 */ /* 0x000f280000300800 */
[----:B------:R-:W4:Y:S04]  /*67fe0*/  LDL.LU R18, [R1+0x5f8] ;  /* 0x0005f80001127983 */ /* 0x000f280000300800 */
[----:B------:R-:W4:Y:S04]  /*67ff0*/  LDL.LU R0, [R1+0xe4c] ;  /* 0x000e4c0001007983 */ /* 0x000f280000300800 */
[----:B------:R-:W4:Y:S01]  /*68000*/  LDL.LU R17, [R1+0x1340] ;  /* 0x0013400001117983 */ /* 0x000f220000300800 */
[----:B---3--:R-:W-:-:S05]  /*68010*/  IMAD.WIDE R10, R167, 0x4, R2 ;  /* 0x00000004a70a7825 */ /* 0x008fca00078e0202 */
[----:B--2---:R1:W-:Y:S04]  /*68020*/  @P6 STG.E desc[UR4][R10.64], R165 ;  /* 0x000000a50a006986 */ /* 0x0043e8000c101904 */
[----:B-1----:R-:W2:Y:S04]  /*68030*/  LDL.LU R165, [R1+0xdec] ;  /* 0x000dec0001a57983 */ /* 0x002ea80000300800 */
[----:B------:R-:W3:Y:S04]  /*68040*/  LDL.LU R22, [R1+0x9fc] ;  /* 0x0009fc0001167983 */ /* 0x000ee80000300800 */
[----:B------:R-:W3:Y:S01]  /*68050*/  LDL.LU R164, [R1+0x1344] ;  /* 0x0013440001a47983 */ /* 0x000ee20000300800 */
[----:B------:R-:W-:-:S02]  /*68060*/  LOP3.LUT P1, RZ, R20, 0x10, RZ, 0xc0, !PT ;  /* 0x0000001014ff7812 */ /* 0x000fc4000782c0ff */
[C---:B------:R-:W-:Y:S02]  /*68070*/  LOP3.LUT P0, RZ, R20.reuse, 0x4, RZ, 0xc0, !PT ;  /* 0x0000000414ff7812 */ /* 0x040fe4000780c0ff */
[----:B------:R-:W-:-:S09]  /*68080*/  LOP3.LUT R20, R20, 0xf7ffffff, RZ, 0xc0, !PT ;  /* 0xf7ffffff14147812 */ /* 0x000fd200078ec0ff */
[----:B------:R-:W-:-:S04]  /*68090*/  @P1 LOP3.LUT R20, R20, 0x8000000, RZ, 0xfc, !PT ;  /* 0x0800000014141812 */ /* 0x000fc800078efcff */
[C---:B------:R-:W-:Y:S02]  /*680a0*/  LOP3.LUT P3, RZ, R20.reuse, 0x80, RZ, 0xc0, !PT ;  /* 0x0000008014ff7812 */ /* 0x040fe4000786c0ff */
[C---:B------:R-:W-:Y:S02]  /*680b0*/  LOP3.LUT P1, RZ, R20.reuse, 0x8, RZ, 0xc0, !PT ;  /* 0x0000000814ff7812 */ /* 0x040fe4000782c0ff */
[C---:B------:R-:W-:Y:S02]  /*680c0*/  LOP3.LUT P2, RZ, R20.reuse, 0x20, RZ, 0xc0, !PT ;  /* 0x0000002014ff7812 */ /* 0x040fe4000784c0ff */
[----:B------:R-:W-:-:S07]  /*680d0*/  LOP3.LUT R20, R20, 0xfbffffff, RZ, 0xc0, !PT ;  /* 0xfbffffff14147812 */ /* 0x000fce00078ec0ff */
[----:B------:R-:W-:-:S04]  /*680e0*/  @P3 LOP3.LUT R20, R20, 0x4000000, RZ, 0xfc, !PT ;  /* 0x0400000014143812 */ /* 0x000fc800078efcff */
[C---:B------:R-:W-:Y:S02]  /*680f0*/  LOP3.LUT P5, RZ, R20.reuse, 0x800, RZ, 0xc0, !PT ;  /* 0x0000080014ff7812 */ /* 0x040fe400078ac0ff */
[C---:B------:R-:W-:Y:S02]  /*68100*/  LOP3.LUT P3, RZ, R20.reuse, 0x40, RZ, 0xc0, !PT ;  /* 0x0000004014ff7812 */ /* 0x040fe4000786c0ff */
[C---:B------:R-:W-:Y:S02]  /*68110*/  LOP3.LUT P4, RZ, R20.reuse, 0x100, RZ, 0xc0, !PT ;  /* 0x0000010014ff7812 */ /* 0x040fe4000788c0ff */
[----:B------:R-:W-:-:S07]  /*68120*/  LOP3.LUT R20, R20, 0xfeffffff, RZ, 0xc0, !PT ;  /* 0xfeffffff14147812 */ /* 0x000fce00078ec0ff */
[----:B------:R-:W-:-:S04]  /*68130*/  @P5 LOP3.LUT R20, R20, 0x1000000, RZ, 0xfc, !PT ;  /* 0x0100000014145812 */ /* 0x000fc800078efcff */
[C---:B------:R-:W-:Y:S02]  /*68140*/  LOP3.LUT P5, RZ, R20.reuse, 0x400, RZ, 0xc0, !PT ;  /* 0x0000040014ff7812 */ /* 0x040fe400078ac0ff */
[----:B------:R-:W-:Y:S01]  /*68150*/  LOP3.LUT R20, R20, 0xfdffffff, RZ, 0xc0, !PT ;  /* 0xfdffffff14147812 */ /* 0x000fe200078ec0ff */
[----:B------:R-:W-:Y:S02]  /*68160*/  IMAD.WIDE R10, R167, 0x4, R4 ;  /* 0x00000004a70a7825 */ /* 0x000fe400078e0204 */
[----:B------:R-:W3:Y:S04]  /*68170*/  LDL.LU R167, [R1+0x5fc] ;  /* 0x0005fc0001a77983 */ /* 0x000ee80000300800 */
[----:B------:R1:W-:Y:S04]  /*68180*/  @P0 STG.E desc[UR4][R10.64], R16 ;  /* 0x000000100a000986 */ /* 0x0003e8000c101904 */
[----:B------:R-:W-:-:S04]  /*68190*/  @P5 LOP3.LUT R20, R20, 0x2000000, RZ, 0xfc, !PT ;  /* 0x0200000014145812 */ /* 0x000fc800078efcff */
[C---:B------:R-:W-:Y:S02]  /*681a0*/  LOP3.LUT P0, RZ, R20.reuse, 0x8000, RZ, 0xc0, !PT ;  /* 0x0000800014ff7812 */ /* 0x040fe4000780c0ff */
[C---:B------:R-:W-:Y:S02]  /*681b0*/  LOP3.LUT P5, RZ, R20.reuse, 0x200, RZ, 0xc0, !PT ;  /* 0x0000020014ff7812 */ /* 0x040fe400078ac0ff */
[C---:B------:R-:W-:Y:S01]  /*681c0*/  LOP3.LUT P6, RZ, R20.reuse, 0x1000, RZ, 0xc0, !PT ;  /* 0x0000100014ff7812 */ /* 0x040fe200078cc0ff */
[----:B-1----:R-:W3:Y:S01]  /*681d0*/  LDL.LU R16, [R1+0xdf0] ;  /* 0x000df00001107983 */ /* 0x002ee20000300800 */
[----:B------:R-:W-:-:S07]  /*681e0*/  LOP3.LUT R20, R20, 0xffbfffff, RZ, 0xc0, !PT ;  /* 0xffbfffff14147812 */ /* 0x000fce00078ec0ff */
[----:B------:R-:W-:-:S04]  /*681f0*/  @P0 LOP3.LUT R20, R20, 0x400000, RZ, 0xfc, !PT ;  /* 0x0040000014140812 */ /* 0x000fc800078efcff */
[C---:B------:R-:W-:Y:S02]  /*68200*/  LOP3.LUT P0, RZ, R20.reuse, 0x4000, RZ, 0xc0, !PT ;  /* 0x0000400014ff7812 */ /* 0x040fe4000780c0ff */
[----:B------:R-:W-:-:S11]  /*68210*/  LOP3.LUT R20, R20, 0xff7fffff, RZ, 0xc0, !PT ;  /* 0xff7fffff14147812 */ /* 0x000fd600078ec0ff */
[----:B------:R-:W-:Y:S01]  /*68220*/  @P0 LOP3.LUT R20, R20, 0x800000, RZ, 0xfc, !PT ;  /* 0x0080000014140812 */ /* 0x000fe200078efcff */
[----:B----4-:R-:W-:-:S05]  /*68230*/  IMAD.WIDE R10, R166, 0x4, R2 ;  /* 0x00000004a60a7825 */ /* 0x010fca00078e0202 */
[----:B------:R1:W-:Y:S01]  /*68240*/  @P1 STG.E desc[UR4][R10.64], R229 ;  /* 0x000000e50a001986 */ /* 0x0003e2000c101904 */
[----:B------:R-:W-:-:S03]  /*68250*/  LOP3.LUT P1, RZ, R20, 0x8000000, RZ, 0xc0, !PT ;  /* 0x0800000014ff7812 */ /* 0x000fc6000782c0ff */
[----:B-1----:R-:W4:Y:S01]  /*68260*/  LDL.LU R229, [R1+0x1348] ;  /* 0x0013480001e57983 */ /* 0x002f220000300800 */
[----:B------:R-:W-:-:S03]  /*68270*/  IMAD.WIDE R10, R166, 0x4, R4 ;  /* 0x00000004a60a7825 */ /* 0x000fc600078e0204 */
[----:B------:R-:W4:Y:S04]  /*68280*/  LDL.LU R14, [R1+0xa00] ;  /* 0x000a0000010e7983 */ /* 0x000f280000300800 */
[----:B------:R-:W4:Y:S04]  /*68290*/  LDL.LU R166, [R1+0x134c] ;  /* 0x00134c0001a67983 */ /* 0x000f280000300800 */
[----:B------:R1:W-:Y:S02]  /*682a0*/  @P1 STG.E desc[UR4][R10.64], R15 ;  /* 0x0000000f0a001986 */ /* 0x0003e4000c101904 */
[----:B-1----:R-:W-:-:S02]  /*682b0*/  IMAD.WIDE R10, R228, 0x4, R2 ;  /* 0x00000004e40a7825 */ /* 0x002fc400078e0202 */
        /* <DEDUP_REMOVED lines=10> */
[----:B------:R-:W4:Y:S04]  /*68360*/  LDL.LU R0, [R1+0xdf4] ;  /* 0x000df40001007983 */ /* 0x000f280000300800 */
[----:B--2---:R3:W-:Y:S02]  /*68370*/  @P4 STG.E desc[UR4][R10.64], R165 ;  /* 0x000000a50a004986 */ /* 0x0047e4000c101904 */
[----:B---3--:R-:W-:-:S02]  /*68380*/  IMAD.WIDE R10, R164, 0x4, R2 ;  /* 0x00000004a40a7825 */ /* 0x008fc400078e0202 */
[----:B------:R-:W2:Y:S04]  /*68390*/  LDL.LU R165, [R1+0x1354] ;  /* 0x0013540001a57983 */ /* 0x000ea80000300800 */
[----:B------:R1:W-:Y:S04]  /*683a0*/  @P5 STG.E desc[UR4][R10.64], R22 ;  /* 0x000000160a005986 */ /* 0x0003e8000c101904 */
[----:B-1----:R-:W3:Y:S01]  /*683b0*/  LDL.LU R22, [R1+0xa04] ;  /* 0x000a040001167983 */ /* 0x002ee20000300800 */
[----:B------:R-:W-:Y:S01]  /*683c0*/  LOP3.LUT P5, RZ, R20, 0x2000000, RZ, 0xc0, !PT ;  /* 0x0200000014ff7812 */ /* 0x000fe200078ac0ff */
[----:B------:R-:W-:Y:S01]  /*683d0*/  IMAD.WIDE R10, R164, 0x4, R4 ;  /* 0x00000004a40a7825 */ /* 0x000fe200078e0204 */
[C---:B------:R-:W-:Y:S01]  /*683e0*/  LOP3.LUT P0, RZ, R20.reuse, 0x2000, RZ, 0xc0, !PT ;  /* 0x0000200014ff7812 */ /* 0x040fe2000780c0ff */
[----:B------:R-:W2:Y:S10]  /*683f0*/  LDL.LU R164, [R1+0x1f4] ;  /* 0x0001f40001a47983 */ /* 0x000eb40000300800 */
[----:B------:R1:W-:Y:S01]  /*68400*/  @P5 STG.E desc[UR4][R10.64], R167 ;  /* 0x000000a70a005986 */ /* 0x0003e2000c101904 */
[----:B------:R-:W-:-:S02]  /*68410*/  LOP3.LUT P5, RZ, R20, 0x1000000, RZ, 0xc0, !PT ;  /* 0x0100000014ff7812 */ /* 0x000fc400078ac0ff */
[----:B------:R-:W-:Y:S01]  /*68420*/  LOP3.LUT P1, RZ, R20, 0x10000, RZ, 0xc0, !PT ;  /* 0x0001000014ff7812 */ /* 0x000fe2000782c0ff */
[----:B-1----:R-:W2:Y:S01]  /*68430*/  LDL.LU R167, [R1+0x1358] ;  /* 0x0013580001a77983 */ /* 0x002ea20000300800 */
[----:B----4-:R-:W-:-:S09]  /*68440*/  IMAD.WIDE R10, R229, 0x4, R2 ;  /* 0x00000004e50a7825 */ /* 0x010fd200078e0202 */
[----:B------:R1:W-:Y:S02]  /*68450*/  @P5 STG.E desc[UR4][R10.64], R16 ;  /* 0x000000100a005986 */ /* 0x0003e4000c101904 */
[----:B-1----:R-:W-:Y:S02]  /*68460*/  IMAD.WIDE R10, R229, 0x4, R4 ;  /* 0x00000004e50a7825 */ /* 0x002fe400078e0204 */
[----:B------:R-:W4:Y:S04]  /*68470*/  LDL.LU R16, [R1+0x604] ;  /* 0x0006040001107983 */ /* 0x000f280000300800 */
[----:B------:R1:W-:Y:S04]  /*68480*/  @P6 STG.E desc[UR4][R10.64], R14 ;  /* 0x0000000e0a006986 */ /* 0x0003e8000c101904 */
[----:B------:R-:W4:Y:S01]  /*68490*/  LDL.LU R229, [R1+0xdf8] ;  /* 0x000df80001e57983 */ /* 0x000f220000300800 */
[----:B-1----:R-:W-:-:S05]  /*684a0*/  IMAD.WIDE R10, R166, 0x4, R2 ;  /* 0x00000004a60a7825 */ /* 0x002fca00078e0202 */
[----:B------:R1:W-:Y:S01]  /*684b0*/  @P0 STG.E desc[UR4][R10.64], R15 ;  /* 0x0000000f0a000986 */ /* 0x0003e2000c101904 */
[----:B------:R-:W-:Y:S01]  /*684c0*/  LOP3.LUT P0, RZ, R20, 0x800000, RZ, 0xc0, !PT ;  /* 0x0080000014ff7812 */ /* 0x000fe2000780c0ff */
[----:B-1----:R-:W-:Y:S02]  /*684d0*/  IMAD.WIDE R10, R166, 0x4, R4 ;  /* 0x00000004a60a7825 */ /* 0x002fe400078e0204 */
[----:B------:R-:W4:Y:S10]  /*684e0*/  LDL.LU R166, [R1+0x135c] ;  /* 0x00135c0001a67983 */ /* 0x000f340000300800 */
[----:B------:R1:W-:Y:S01]  /*684f0*/  @P0 STG.E desc[UR4][R10.64], R23 ;  /* 0x000000170a000986 */ /* 0x0003e2000c101904 */
[----:B------:R-:W-:-:S03]  /*68500*/  LOP3.LUT P0, RZ, R20, 0x400000, RZ, 0xc0, !PT ;  /* 0x0040000014ff7812 */ /* 0x000fc6000780c0ff */
[----:B------:R-:W4:Y:S01]  /*68510*/  LDL.LU R14, [R1+0xa08] ;  /* 0x000a0800010e7983 */ /* 0x000f220000300800 */
[----:B-1----:R-:W-:-:S03]  /*68520*/  IMAD.WIDE R10, R228, 0x4, R2 ;  /* 0x00000004e40a7825 */ /* 0x002fc600078e0202 */
[----:B------:R-:W4:Y:S06]  /*68530*/  LDL.LU R23, [R1+0x1f8] ;  /* 0x0001f80001177983 */ /* 0x000f2c0000300800 */
[----:B------:R1:W-:Y:S02]  /*68540*/  @P0 STG.E desc[UR4][R10.64], R0 ;  /* 0x000000000a000986 */ /* 0x0003e4000c101904 */
[----:B-1----:R-:W-:Y:S02]  /*68550*/  IMAD.WIDE R10, R228, 0x4, R4 ;  /* 0x00000004e40a7825 */ /* 0x002fe400078e0204 */
[----:B------:R-:W4:Y:S04]  /*68560*/  LDL.LU R228, [R1+0x1360] ;  /* 0x0013600001e47983 */ /* 0x000f280000300800 */
[----:B------:R-:W4:Y:S04]  /*68570*/  LDL.LU R15, [R1+0x608] ;  /* 0x00060800010f7983 */ /* 0x000f280000300800 */
[----:B---3--:R1:W-:Y:S04]  /*68580*/  @P1 STG.E desc[UR4][R10.64], R22 ;  /* 0x000000160a001986 */ /* 0x0083e8000c101904 */
[----:B-1----:R-:W3:Y:S01]  /*68590*/  LDL.LU R22, [R1+0xdfc] ;  /* 0x000dfc0001167983 */ /* 0x002ee20000300800 */
[----:B------:R-:W-:-:S02]  /*685a0*/  LOP3.LUT P2, RZ, R20, 0x20000, RZ, 0xc0, !PT ;  /* 0x0002000014ff7812 */ /* 0x000fc4000784c0ff */
[C---:B------:R-:W-:Y:S02]  /*685b0*/  LOP3.LUT P3, RZ, R20.reuse, 0x40000, RZ, 0xc0, !PT ;  /* 0x0004000014ff7812 */ /* 0x040fe4000786c0ff */
[----:B------:R-:W-:Y:S01]  /*685c0*/  LOP3.LUT P4, RZ, R20, 0x80000, RZ, 0xc0, !PT ;  /* 0x0008000014ff7812 */ /* 0x000fe2000788c0ff */
[----:B--2---:R-:W-:-:S04]  /*685d0*/  IMAD.WIDE R12, R165, 0x4, R2 ;  /* 0x00000004a50c7825 */ /* 0x004fc800078e0202 */
[----:B------:R-:W-:Y:S02]  /*685e0*/  IMAD.WIDE R10, R165, 0x4, R4 ;  /* 0x00000004a50a7825 */ /* 0x000fe400078e0204 */
[----:B------:R-:W2:Y:S01]  /*685f0*/  LDL.LU R165, [R1+0xa0c] ;  /* 0x000a0c0001a57983 */ /* 0x000ea20000300800 */
[----:B------:R-:W-:Y:S01]  /*68600*/  LOP3.LUT P6, RZ, R6, 0x20, RZ, 0xc0, !PT ;  /* 0x0000002006ff7812 */ /* 0x000fe200078cc0ff */
[----:B------:R-:W-:Y:S02]  /*68610*/  VIADD R6, R7, 0x106 ;  /* 0x0000010607067836 */ /* 0x000fe40000000000 */
[----:B------:R1:W-:Y:S01]  /*68620*/  @P2 STG.E desc[UR4][R12.64], R164 ;  /* 0x000000a40c002986 */ /* 0x0003e2000c101904 */
[C---:B------:R-:W-:Y:S02]  /*68630*/  LOP3.LUT P5, RZ, R20.reuse, 0x100000, RZ, 0xc0, !PT ;  /* 0x0010000014ff7812 */ /* 0x040fe400078ac0ff */
[----:B------:R-:W-:Y:S01]  /*68640*/  LOP3.LUT P0, RZ, R20, 0x200000, RZ, 0xc0, !PT ;  /* 0x0020000014ff7812 */ /* 0x000fe2000780c0ff */
[----:B-1----:R-:W2:Y:S01]  /*68650*/  LDL.LU R164, [R1+0x1364] ;  /* 0x0013640001a47983 */ /* 0x002ea20000300800 */
[----:B------:R-:W-:-:S02]  /*68660*/  IMAD.WIDE R12, R167, 0x4, R2 ;  /* 0x00000004a70c7825 */ /* 0x000fc400078e0202 */
[----:B------:R-:W-:Y:S01]  /*68670*/  ISETP.LT.AND P0, PT, R9, UR6, !P0 ;  /* 0x0000000609007c0c */ /* 0x000fe2000c701270 */
[----:B----4-:R1:W-:Y:S01]  /*68680*/  @P3 STG.E desc[UR4][R10.64], R16 ;  /* 0x000000100a003986 */ /* 0x0103e2000c101904 */
[----:B------:R-:W-:Y:S01]  /*68690*/  ISETP.GE.AND P3, PT, R6, UR8, PT ;  /* 0x0000000806007c0c */ /* 0x000fe2000bf66270 */
[----:B------:R-:W-:Y:S01]  /*686a0*/  VIADD R0, R7, 0x1e8 ;  /* 0x000001e807007836 */ /* 0x000fe20000000000 */
[----:B------:R-:W-:Y:S01]  /*686b0*/  ULDC UR8, c[0x0][0x22c] ;  /* 0x00008b0000087ab9 */ /* 0x000fe20000000800 */
[----:B------:R4:W-:Y:S04]  /*686c0*/  @P4 STG.E desc[UR4][R12.64], R229 ;  /* 0x000000e50c004986 */ /* 0x0009e8000c101904 */
[----:B-1----:R-:W2:Y:S01]  /*686d0*/  LDL.LU R16, [R1+0x1fc] ;  /* 0x0001fc0001107983 */ /* 0x002ea20000300800 */
[----:B------:R-:W-:Y:S01]  /*686e0*/  ISETP.LT.AND P4, PT, R8, UR6, !P3 ;  /* 0x0000000608007c0c */ /* 0x000fe2000df81270 */
[----:B------:R-:W-:-:S02]  /*686f0*/  IMAD.WIDE R10, R167, 0x4, R4 ;  /* 0x00000004a70a7825 */ /* 0x000fc400078e0204 */
[----:B----4-:R-:W4:Y:S04]  /*68700*/  LDL.LU R229, [R1+0x60c] ;  /* 0x00060c0001e57983 */ /* 0x010f280000300800 */
[----:B------:R-:W4:Y:S01]  /*68710*/  LDL.LU R167, [R1+0x1368] ;  /* 0x0013680001a77983 */ /* 0x000f220000300800 */
[----:B------:R-:W-:-:S03]  /*68720*/  IMAD.WIDE R12, R166, 0x4, R2 ;  /* 0x00000004a60c7825 */ /* 0x000fc600078e0202 */
[----:B------:R1:W-:Y:S04]  /*68730*/  @P5 STG.E desc[UR4][R10.64], R14 ;  /* 0x0000000e0a005986 */ /* 0x0003e8000c101904 */
[----:B------:R1:W-:Y:S02]  /*68740*/  @P6 STG.E desc[UR4][R12.64], R23 ;  /* 0x000000170c006986 */ /* 0x0003e4000c101904 */
[----:B-1----:R-:W-:Y:S02]  /*68750*/  IMAD.WIDE R10, R166, 0x4, R4 ;  /* 0x00000004a60a7825 */ /* 0x002fe400078e0204 */
[----:B------:R-:W4:Y:S04]  /*68760*/  LDL.LU R23, [R1+0xe50] ;  /* 0x000e500001177983 */ /* 0x000f280000300800 */
[----:B------:R-:W4:Y:S01]  /*68770*/  LDL.LU R166, [R1+0x136c] ;  /* 0x00136c0001a67983 */ /* 0x000f220000300800 */
[----:B------:R-:W-:-:S03]  /*68780*/  IMAD.WIDE R12, R228, 0x4, R2 ;  /* 0x00000004e40c7825 */ /* 0x000fc600078e0202 */
[----:B------:R1:W-:Y:S02]  /*68790*/  @P0 STG.E desc[UR4][R10.64], R15 ;  /* 0x0000000f0a000986 */ /* 0x0003e4000c101904 */
[----:B-1----:R-:W-:Y:S02]  /*687a0*/  IMAD.WIDE R10, R228, 0x4, R4 ;  /* 0x00000004e40a7825 */ /* 0x002fe400078e0204 */
[----:B---3--:R1:W-:Y:S04]  /*687b0*/  @P4 STG.E desc[UR4][R12.64], R22 ;  /* 0x000000160c004986 */ /* 0x0083e8000c101904 */
[----:B-1----:R-:W3:Y:S04]  /*687c0*/  LDL.LU R22, [R1+0x610] ;  /* 0x0006100001167983 */ /* 0x002ee80000300800 */
[----:B------:R-:W3:Y:S01]  /*687d0*/  LDL.LU R228, [R1+0x210] ;  /* 0x0002100001e47983 */ /* 0x000ee20000300800 */
[----:B------:R-:W-:Y:S01]  /*687e0*/  ISETP.GE.AND P1, PT, R0, UR7, PT ;  /* 0x0000000700007c0c */ /* 0x000fe2000bf26270 */
[----:B------:R-:W-:Y:S01]  /*687f0*/  VIADD R0, R7, 0x1e9 ;  /* 0x000001e907007836 */ /* 0x000fe20000000000 */
[----:B------:R-:W-:-:S04]  /*68800*/  ISETP.LT.AND P3, PT, R9, UR6, !P3 ;  /* 0x0000000609007c0c */ /* 0x000fc8000df61270 */
[----:B------:R-:W-:Y:S01]  /*68810*/  ISETP.GE.AND P2, PT, R0, UR7, PT ;  /* 0x0000000700007c0c */ /* 0x000fe2000bf46270 */
[----:B------:R-:W-:-:S05]  /*68820*/  VIADD R0, R7, 0x107 ;  /* 0x0000010707007836 */ /* 0x000fca0000000000 */
[----:B------:R-:W-:Y:S01]  /*68830*/  ISETP.GE.AND P5, PT, R0, UR8, PT ;  /* 0x0000000800007c0c */ /* 0x000fe2000bfa6270 */
[----:B------:R-:W-:-:S03]  /*68840*/  ULDC UR8, c[0x0][0x22c] ;  /* 0x00008b0000087ab9 */ /* 0x000fc60000000800 */
[----:B------:R-:W-:Y:S02]  /*68850*/  ISETP.LT.AND P6, PT, R8, UR6, !P5 ;  /* 0x0000000608007c0c */ /* 0x000fe4000efc1270 */
[----:B------:R-:W-:Y:S01]  /*68860*/  ISETP.LT.AND P5, PT, R9, UR6, !P5 ;  /* 0x0000000609007c0c */ /* 0x000fe2000efa1270 */
[----:B--2---:R1:W-:Y:S01]  /*68870*/  @P3 STG.E desc[UR4][R10.64], R165 ;  /* 0x000000a50a003986 */ /* 0x0043e2000c101904 */
[----:B------:R-:W-:Y:S01]  /*68880*/  IADD3 R0, R7, 0x108, RZ ;  /* 0x0000010807007810 */ /* 0x000fe20007ffe0ff */
[----:B------:R-:W-:-:S03]  /*68890*/  IMAD.WIDE R12, R164, 0x4, R2 ;  /* 0x00000004a40c7825 */ /* 0x000fc600078e0202 */
[----:B------:R-:W-:Y:S01]  /*688a0*/  ISETP.GE.AND P0, PT, R0, UR8, PT ;  /* 0x0000000800007c0c */ /* 0x000fe2000bf06270 */
[----:B------:R-:W-:Y:S01]  /*688b0*/  VIADD R0, R7, 0x109 ;  /* 0x0000010907007836 */ /* 0x000fe20000000000 */
[----:B------:R-:W-:Y:S01]  /*688c0*/  ULDC UR8, c[0x0][0x22c] ;  /* 0x00008b0000087ab9 */ /* 0x000fe20000000800 */
[----:B-1----:R-:W2:Y:S01]  /*688d0*/  LDL.LU R165, [R1+0x1370] ;  /* 0x0013700001a57983 */ /* 0x002ea20000300800 */
[----:B------:R-:W-:-:S03]  /*688e0*/  IMAD.WIDE R10, R164, 0x4, R4 ;  /* 0x00000004a40a7825 */ /* 0x000fc600078e0204 */
[----:B------:R-:W2:Y:S01]  /*688f0*/  LDL.LU R15, [R1+0x200] ;  /* 0x00020000010f7983 */ /* 0x000ea20000300800 */
[----:B------:R-:W-:-:S03]  /*68900*/  ISETP.LT.AND P4, PT, R8, UR6, !P0 ;  /* 0x0000000608007c0c */ /* 0x000fc6000c781270 */
[----:B------:R-:W2:Y:S01]  /*68910*/  LDL.LU R164, [R1+0xe54] ;  /* 0x000e540001a47983 */ /* 0x000ea20000300800 */
[----:B------:R-:W-:Y:S02]  /*68920*/  ISETP.GE.AND P3, PT, R0, UR8, PT ;  /* 0x0000000800007c0c */ /* 0x000fe4000bf66270 */
[----:B------:R-:W-:Y:S01]  /*68930*/  ISETP.LT.AND P0, PT, R9, UR6, !P0 ;  /* 0x0000000609007c0c */ /* 0x000fe2000c701270 */
[----:B------:R1:W-:Y:S01]  /*68940*/  @P6 STG.E desc[UR4][R12.64], R16 ;  /* 0x000000100c006986 */ /* 0x0003e2000c101904 */
[----:B------:R-:W-:Y:S01]  /*68950*/  ISETP.LT.AND P6, PT, R8, UR6, !P3 ;  /* 0x0000000608007c0c */ /* 0x000fe2000dfc1270 */
[----:B------:R-:W-:Y:S01]  /*68960*/  VIADD R0, R7, 0x10a ;  /* 0x0000010a07007836 */ /* 0x000fe20000000000 */
[----:B------:R-:W-:Y:S01]  /*68970*/  ULDC UR8, c[0x0][0x22c] ;  /* 0x00008b0000087ab9 */ /* 0x000fe20000000800 */
[----:B----4-:R4:W-:Y:S01]  /*68980*/  @P5 STG.E desc[UR4][R10.64], R229 ;  /* 0x000000e50a005986 */ /* 0x0109e2000c101904 */
[----:B-1----:R-:W-:-:S03]  /*68990*/  IMAD.WIDE R12, R167, 0x4, R2 ;  /* 0x00000004a70c7825 */ /* 0x002fc600078e0202 */
[----:B----4-:R-:W4:Y:S04]  /*689a0*/  LDL.LU R229, [R1+0x1374] ;  /* 0x0013740001e57983 */ /* 0x010f280000300800 */
[----:B------:R-:W4:Y:S01]  /*689b0*/  LDL.LU R16, [R1+0x614] ;  /* 0x0006140001107983 */ /* 0x000f220000300800 */
[----:B------:R-:W-:-:S03]  /*689c0*/  IMAD.WIDE R10, R167, 0x4, R4 ;  /* 0x00000004a70a7825 */ /* 0x000fc600078e0204 */
[----:B------:R1:W-:Y:S04]  /*689d0*/  @P4 STG.E desc[UR4][R12.64], R23 ;  /* 0x000000170c004986 */ /* 0x0003e8000c101904 */
[----:B-1----:R-:W4:Y:S01]  /*689e0*/  LDL.LU R23, [R1+0x214] ;  /* 0x0002140001177983 */ /* 0x002f220000300800 */
[----:B------:R-:W-:-:S03]  /*689f0*/  IMAD.WIDE R12, R166, 0x4, R2 ;  /* 0x00000004a60c7825 */ /* 0x000fc600078e0202 */
[----:B------:R-:W4:Y:S04]  /*68a00*/  LDL.LU R167, [R1+0x1378] ;  /* 0x0013780001a77983 */ /* 0x000f280000300800 */
[----:B---3--:R1:W-:Y:S04]  /*68a10*/  @P0 STG.E desc[UR4][R10.64], R22 ;  /* 0x000000160a000986 */ /* 0x0083e8000c101904 */
[----:B------:R3:W-:Y:S04]  /*68a20*/  @P6 STG.E desc[UR4][R12.64], R228 ;  /* 0x000000e40c006986 */ /* 0x0007e8000c101904 */
[----:B-1----:R-:W4:Y:S04]  /*68a30*/  LDL.LU R22, [R1+0x204] ;  /* 0x0002040001167983 */ /* 0x002f280000300800 */
[----:B---3--:R-:W3:Y:S01]  /*68a40*/  LDL.LU R228, [R1+0xe58] ;  /* 0x000e580001e47983 */ /* 0x008ee20000300800 */
[----:B------:R-:W-:-:S02]  /*68a50*/  ISETP.GE.AND P5, PT, R0, UR8, PT ;  /* 0x0000000800007c0c */ /* 0x000fc4000bfa6270 */
[C---:B------:R-:W-:Y:S01]  /*68a60*/  ISETP.LT.AND P3, PT, R9.reuse, UR6, !P3 ;  /* 0x0000000609007c0c */ /* 0x040fe2000df61270 */
[----:B------:R-:W-:Y:S01]  /*68a70*/  IMAD.WIDE R10, R166, 0x4, R4 ;  /* 0x00000004a60a7825 */ /* 0x000fe200078e0204 */
[----:B------:R-:W-:Y:S01]  /*68a80*/  ISETP.LT.AND P4, PT, R8, UR6, !P5 ;  /* 0x0000000608007c0c */ /* 0x000fe2000ef81270 */
[----:B------:R-:W3:Y:S01]  /*68a90*/  LDL.LU R166, [R1+0x137c] ;  /* 0x00137c0001a67983 */ /* 0x000ee20000300800 */
[----:B------:R-:W-:Y:S01]  /*68aa0*/  ISETP.LT.AND P5, PT, R9, UR6, !P5 ;  /* 0x0000000609007c0c */ /* 0x000fe2000efa1270 */
[C---:B------:R-:W-:Y:S01]  /*68ab0*/  VIADD R0, R7.reuse, 0x10b ;  /* 0x0000010b07007836 */ /* 0x040fe20000000000 */
[----:B------:R-:W-:Y:S01]  /*68ac0*/  ULDC UR8, c[0x0][0x22c] ;  /* 0x00008b0000087ab9 */ /* 0x000fe20000000800 */
[----:B------:R-:W3:Y:S03]  /*68ad0*/  LDL.LU R14, [R1+0x618] ;  /* 0x00061800010e7983 */ /* 0x000ee60000300800 */
[----:B------:R-:W-:Y:S01]  /*68ae0*/  ISETP.GE.AND P0, PT, R0, UR8, PT ;  /* 0x0000000800007c0c */ /* 0x000fe2000bf06270 */
[----:B------:R-:W-:Y:S01]  /*68af0*/  VIADD R0, R7, 0x10c ;  /* 0x0000010c07007836 */ /* 0x000fe20000000000 */
[----:B------:R-:W-:Y:S01]  /*68b00*/  ULDC UR8, c[0x0][0x22c] ;  /* 0x00008b0000087ab9 */ /* 0x000fe20000000800 */
[----:B--2---:R-:W-:Y:S01]  /*68b10*/  IMAD.WIDE R12, R165, 0x4, R2 ;  /* 0x00000004a50c7825 */ /* 0x004fe200078e0202 */
[----:B------:R1:W-:Y:S04]  /*68b20*/  @P3 STG.E desc[UR4][R10.64], R15 ;  /* 0x0000000f0a003986 */ /* 0x0003e8000c101904 */
[----:B------:R2:W-:Y:S01]  /*68b30*/  @P4 STG.E desc[UR4][R12.64], R164 ;  /* 0x000000a40c004986 */ /* 0x0005e2000c101904 */
[----:B------:R-:W-:-:S02]  /*68b40*/  ISETP.LT.AND P6, PT, R8, UR6, !P0 ;  /* 0x0000000608007c0c */ /* 0x000fc4000c7c1270 */
[----:B------:R-:W-:Y:S01]  /*68b50*/  ISETP.GE.AND P3, PT, R0, UR8, PT ;  /* 0x0000000800007c0c */ /* 0x000fe2000bf66270 */
[----:B-1----:R-:W-:Y:S01]  /*68b60*/  IMAD.WIDE R10, R165, 0x4, R4 ;  /* 0x00000004a50a7825 */ /* 0x002fe200078e0204 */
[----:B--2---:R-:W2:Y:S01]  /*68b70*/  LDL.LU R164, [R1+0x218] ;  /* 0x0002180001a47983 */ /* 0x004ea20000300800 */
[----:B------:R-:W-:Y:S02]  /*68b80*/  ISETP.LT.AND P0, PT, R9, UR6, !P0 ;  /* 0x0000000609007c0c */ /* 0x000fe4000c701270 */
[----:B----4-:R-:W-:Y:S01]  /*68b90*/  IMAD.WIDE R12, R229, 0x4, R2 ;  /* 0x00000004e50c7825 */ /* 0x010fe200078e0202 */
[----:B------:R-:W4:Y:S01]  /*68ba0*/  LDL.LU R165, [R1+0x1380] ;  /* 0x0013800001a57983 */ /* 0x000f220000300800 */
[----:B------:R-:W-:-:S03]  /*68bb0*/  ULDC UR8, c[0x0][0x22c] ;  /* 0x00008b0000087ab9 */ /* 0x000fc60000000800 */
[----:B------:R1:W-:Y:S04]  /*68bc0*/  @P5 STG.E desc[UR4][R10.64], R16 ;  /* 0x000000100a005986 */ /* 0x0003e8000c101904 */
[----:B------:R-:W4:Y:S01]  /*68bd0*/  LDL.LU R15, [R1+0x208] ;  /* 0x00020800010f7983 */ /* 0x000f220000300800 */
[----:B------:R-:W-:-:S03]  /*68be0*/  ISETP.LT.AND P4, PT, R8, UR6, !P3 ;  /* 0x0000000608007c0c */ /* 0x000fc6000df81270 */
[----:B-1----:R-:W4:Y:S01]  /*68bf0*/  LDL.LU R16, [R1+0xe5c] ;  /* 0x000e5c0001107983 */ /* 0x002f220000300800 */
[----:B------:R-:W-:-:S03]  /*68c00*/  IMAD.WIDE R10, R229, 0x4, R4 ;  /* 0x00000004e50a7825 */ /* 0x000fc600078e0204 */
[----:B------:R-:W4:Y:S04]  /*68c10*/  LDL.LU R229, [R1+0x61c] ;  /* 0x00061c0001e57983 */ /* 0x000f280000300800 */
[----:B------:R1:W-:Y:S04]  /*68c20*/  @P6 STG.E desc[UR4][R12.64], R23 ;  /* 0x000000170c006986 */ /* 0x0003e8000c101904 */
[----:B-1----:R-:W4:Y:S01]  /*68c30*/  LDL.LU R23, [R1+0x1384] ;  /* 0x0013840001177983 */ /* 0x002f220000300800 */
[----:B------:R-:W-:-:S03]  /*68c40*/  IMAD.WIDE R12, R167, 0x4, R2 ;  /* 0x00000004a70c7825 */ /* 0x000fc600078e0202 */
[----:B------:R1:W-:Y:S04]  /*68c50*/  @P0 STG.E desc[UR4][R10.64], R22 ;  /* 0x000000160a000986 */ /* 0x0003e8000c101904 */
[----:B---3--:R3:W-:Y:S04]  /*68c60*/  @P4 STG.E desc[UR4][R12.64], R228 ;  /* 0x000000e40c004986 */ /* 0x0087e8000c101904 */
[----:B-1----:R-:W4:Y:S04]  /*68c70*/  LDL.LU R22, [R1+0x21c] ;  /* 0x00021c0001167983 */ /* 0x002f280000300800 */
[----:B---3--:R-:W3:Y:S01]  /*68c80*/  LDL.LU R228, [R1+0x20c] ;  /* 0x00020c0001e47983 */ /* 0x008ee20000300800 */
[----:B------:R-:W-:Y:S01]  /*68c90*/  VIADD R0, R7, 0x10d ;  /* 0x0000010d07007836 */ /* 0x000fe20000000000 */
[----:B------:R-:W-:-:S04]  /*68ca0*/  ISETP.LT.AND P3, PT, R9, UR6, !P3 ;  /* 0x0000000609007c0c */ /* 0x000fc8000df61270 */
[----:B------:R-:W-:Y:S01]  /*68cb0*/  ISETP.GE.AND P5, PT, R0, UR8, PT ;  /* 0x0000000800007c0c */ /* 0x000fe2000bfa6270 */
[----:B------:R-:W-:Y:S01]  /*68cc0*/  VIADD R0, R7, 0x10e ;  /* 0x0000010e07007836 */ /* 0x000fe20000000000 */
[----:B------:R-:W-:Y:S02]  /*68cd0*/  ULDC UR8, c[0x0][0x22c] ;  /* 0x00008b0000087ab9 */ /* 0x000fe40000000800 */
[----:B------:R-:W-:Y:S02]  /*68ce0*/  ISETP.LT.AND P6, PT, R8, UR6, !P5 ;  /* 0x0000000608007c0c */ /* 0x000fe4000efc1270 */
[----:B------:R-:W-:Y:S02]  /*68cf0*/  ISETP.GE.AND P0, PT, R0, UR8, PT ;  /* 0x0000000800007c0c */ /* 0x000fe4000bf06270 */
[----:B------:R-:W-:Y:S01]  /*68d00*/  ISETP.LT.AND P5, PT, R9, UR6, !P5 ;  /* 0x0000000609007c0c */ /* 0x000fe2000efa1270 */
[----:B------:R-:W-:Y:S01]  /*68d10*/  IMAD.WIDE R10, R167, 0x4, R4 ;  /* 0x00000004a70a7825 */ /* 0x000fe200078e0204 */
[----:B------:R-:W-:Y:S01]  /*68d20*/  ISETP.LT.AND P4, PT, R8, UR6, !P0 ;  /* 0x0000000608007c0c */ /* 0x000fe2000c781270 */
[----:B------:R-:W3:Y:S02]  /*68d30*/  LDL.LU R167, [R1+0x1388] ;  /* 0x0013880001a77983 */ /* 0x000ee40000300800 */
[----:B------:R-:W-:Y:S01]  /*68d40*/  IMAD.WIDE R12, R166, 0x4, R2 ;  /* 0x00000004a60c7825 */ /* 0x000fe200078e0202 */
[----:B------:R-:W-:Y:S01]  /*68d50*/  ISETP.LT.AND P0, PT, R9, UR6, !P0 ;  /* 0x0000000609007c0c */ /* 0x000fe2000c701270 */
[----:B------:R1:W-:Y:S01]  /*68d60*/  @P3 STG.E desc[UR4][R10.64], R14 ;  /* 0x0000000e0a003986 */ /* 0x0003e2000c101904 */
[----:B------:R-:W-:Y:S01]  /*68d70*/  ULDC UR8, c[0x0][0x22c] ;  /* 0x00008b0000087ab9 */ /* 0x000fe20000000800 */
[----:B------:R-:W-:-:S02]  /*68d80*/  VIADD R0, R7, 0x10f ;  /* 0x0000010f07007836 */ /* 0x000fc40000000000 */
[----:B--2---:R2:W-:Y:S01]  /*68d90*/  @P6 STG.E desc[UR4][R12.64], R164 ;  /* 0x000000a40c006986 */ /* 0x0045e2000c101904 */
[----:B-1----:R-:W-:Y:S02]  /*68da0*/  IMAD.WIDE R10, R166, 0x4, R4 ;  /* 0x00000004a60a7825 */ /* 0x002fe400078e0204 */
[----:B------:R-:W-:Y:S01]  /*68db0*/  ISETP.GE.AND P3, PT, R0, UR8, PT ;  /* 0x0000000800007c0c */ /* 0x000fe2000bf66270 */
[----:B------:R-:W-:Y:S01]  /*68dc0*/  ULDC UR8, c[0x0][0x22c] ;  /* 0x00008b0000087ab9 */ /* 0x000fe20000000800 */
[----:B--2---:R-:W2:Y:S04]  /*68dd0*/  LDL.LU R164, [R1+0xe60] ;  /* 0x000e600001a47983 */ /* 0x004ea80000300800 */
[----:B------:R-:W2:Y:S01]  /*68de0*/  LDL.LU R166, [R1+0x138c] ;  /* 0x00138c0001a67983 */ /* 0x000ea20000300800 */
[----:B------:R-:W-:-:S02]  /*68df0*/  ISETP.LT.AND P6, PT, R8, UR6, !P3 ;  /* 0x0000000608007c0c */ /* 0x000fc4000dfc1270 */
[----:B------:R-:W-:Y:S01]  /*68e00*/  ISETP.LT.AND P3, PT, R9, UR6, !P3 ;  /* 0x0000000609007c0c */ /* 0x000fe2000df61270 */
[C---:B----4-:R-:W-:Y:S01]  /*68e10*/  IMAD.WIDE R12, R165.reuse, 0x4, R2 ;  /* 0x00000004a50c7825 */ /* 0x050fe200078e0202 */
[----:B------:R1:W-:Y:S04]  /*68e20*/  @P5 STG.E desc[UR4][R10.64], R15 ;  /* 0x0000000f0a005986 */ /* 0x0003e8000c101904 */
[----:B------:R4:W-:Y:S01]  /*68e30*/  @P4 STG.E desc[UR4][R12.64], R16 ;  /* 0x000000100c004986 */ /* 0x0009e2000c101904 */
[----:B-1----:R-:W-:-:S03]  /*68e40*/  IMAD.WIDE R10, R165, 0x4, R4 ;  /* 0x00000004a50a7825 */ /* 0x002fc600078e0204 */
[----:B----4-:R-:W4:Y:S04]  /*68e50*/  LDL.LU R16, [R1+0xa20] ;  /* 0x000a200001107983 */ /* 0x010f280000300800 */
[----:B------:R-:W4:Y:S04]  /*68e60*/  LDL.LU R165, [R1+0x620] ;  /* 0x0006200001a57983 */ /* 0x000f280000300800 */
[----:B------:R1:W-:Y:S04]  /*68e70*/  @P0 STG.E desc[UR4][R10.64], R229 ;  /* 0x000000e50a000986 */ /* 0x0003e8000c101904 */
[----:B-1----:R-:W4:Y:S04]  /*68e80*/  LDL.LU R229, [R1+0x1390] ;  /* 0x0013900001e57983 */ /* 0x002f280000300800 */
[----:B------:R-:W4:Y:S01]  /*68e90*/  LDL.LU R15, [R1+0xa10] ;  /* 0x000a1000010f7983 */ /* 0x000f220000300800 */
[----:B------:R-:W-:-:S04]  /*68ea0*/  IMAD.WIDE R12, R23, 0x4, R2 ;  /* 0x00000004170c7825 */ /* 0x000fc800078e0202 */
[----:B------:R-:W-:Y:S02]  /*68eb0*/  IMAD.WIDE R10, R23, 0x4, R4 ;  /* 0x00000004170a7825 */ /* 0x000fe400078e0204 */
[----:B------:R-:W4:Y:S04]  /*68ec0*/  LDL.LU R23, [R1+0xe64] ;  /* 0x000e640001177983 */ /* 0x000f280000300800 */
[----:B------:R-:W-:Y:S04]  /*68ed0*/  @P6 STG.E desc[UR4][R12.64], R22 ;  /* 0x000000160c006986 */ /* 0x000fe8000c101904 */
[----:B---3--:R1:W-:Y:S04]  /*68ee0*/  @P3 STG.E desc[UR4][R10.64], R228 ;  /* 0x000000e40a003986 */ /* 0x0083e8000c101904 */
[----:B-1----:R-:W3:Y:S04]  /*68ef0*/  LDL.LU R228, [R1+0x1394] ;  /* 0x0013940001e47983 */ /* 0x002ee80000300800 */
[----:B------:R-:W3:Y:S01]  /*68f00*/  LDL.LU R22, [R1+0xa24] ;  /* 0x000a240001167983 */ /* 0x000ee20000300800 */
[----:B------:R-:W-:-:S05]  /*68f10*/  VIADD R0, R7, 0x110 ;  /* 0x0000011007007836 */ /* 0x000fca0000000000 */
[----:B------:R-:W-:Y:S01]  /*68f20*/  ISETP.GE.AND P5, PT, R0, UR8, PT ;  /* 0x0000000800007c0c */ /* 0x000fe2000bfa6270 */
[----:B------:R-:W-:Y:S01]  /*68f30*/  VIADD R0, R7, 0x111 ;  /* 0x0000011107007836 */ /* 0x000fe20000000000 */
[----:B------:R-:W-:Y:S02]  /*68f40*/  ULDC UR8, c[0x0][0x22c] ;  /* 0x00008b0000087ab9 */ /* 0x000fe40000000800 */
[----:B------:R-:W-:Y:S02]  /*68f50*/  ISETP.LT.AND P4, PT, R8, UR6, !P5 ;  /* 0x0000000608007c0c */ /* 0x000fe4000ef81270 */
[----:B------:R-:W-:Y:S02]  /*68f60*/  ISETP.GE.AND P0, PT, R0, UR8, PT ;  /* 0x0000000800007c0c */ /* 0x000fe4000bf06270 */
[----:B------:R-:W-:Y:S01]  /*68f70*/  ISETP.LT.AND P5, PT, R9, UR6, !P5 ;  /* 0x0000000609007c0c */ /* 0x000fe2000efa1270 */
[----:B------:R-:W-:Y:S01]  /*68f80*/  VIADD R0, R7, 0x112 ;  /* 0x0000011207007836 */ /* 0x000fe20000000000 */
[----:B------:R-:W-:Y:S01]  /*68f90*/  ISETP.LT.AND P6, PT, R8, UR6, !P0 ;  /* 0x0000000608007c0c */ /* 0x000fe2000c7c1270 */
[----:B------:R-:W-:Y:S01]  /*68fa0*/  IMAD.WIDE R12, R167, 0x4, R2 ;  /* 0x00000004a70c7825 */ /* 0x000fe200078e0202 */
[----:B------:R-:W-:-:S02]  /*68fb0*/  ULDC UR8, c[0x0][0x22c] ;  /* 0x00008b0000087ab9 */ /* 0x000fc40000000800 */
[----:B------:R-:W-:Y:S01]  /*68fc0*/  ISETP.GE.AND P3, PT, R0, UR8, PT ;  /* 0x0000000800007c0c */ /* 0x000fe2000bf66270 */
[----:B------:R-:W-:Y:S01]  /*68fd0*/  IMAD.WIDE R10, R167, 0x4, R4 ;  /* 0x00000004a70a7825 */ /* 0x000fe200078e0204 */
[C---:B------:R-:W-:Y:S01]  /*68fe0*/  ISETP.LT.AND P0, PT, R9.reuse, UR6, !P0 ;  /* 0x0000000609007c0c */ /* 0x040fe2000c701270 */
[----:B------:R-:W-:Y:S01]  /*68ff0*/  ULDC UR8, c[0x0][0x22c] ;  /* 0x00008b0000087ab9 */ /* 0x000fe20000000800 */
[----:B--2---:R1:W-:Y:S01]  /*69000*/  @P4 STG.E desc[UR4][R12.64], R164 ;  /* 0x000000a40c004986 */ /* 0x0043e2000c101904 */
[----:B------:R-:W-:Y:S02]  /*69010*/  ISETP.LT.AND P4, PT, R8, UR6, !P3 ;  /* 0x0000000608007c0c */ /* 0x000fe4000df81270 */
[----:B------:R-:W-:Y:S01]  /*69020*/  ISETP.LT.AND P3, PT, R9, UR6, !P3 ;  /* 0x0000000609007c0c */ /* 0x000fe2000df61270 */
[----:B-1----:R-:W2:Y:S01]  /*69030*/  LDL.LU R164, [R1+0x624] ;  /* 0x0006240001a47983 */ /* 0x002ea20000300800 */
[----:B------:R-:W-:-:S03]  /*69040*/  IMAD.WIDE R12, R166, 0x4, R2 ;  /* 0x00000004a60c7825 */ /* 0x000fc600078e0202 */
[----:B------:R-:W2:Y:S04]  /*69050*/  LDL.LU R167, [R1+0x1398] ;  /* 0x0013980001a77983 */ /* 0x000ea80000300800 */
[----:B----4-:R1:W-:Y:S04]  /*69060*/  @P5 STG.E desc[UR4][R10.64], R16 ;  /* 0x000000100a005986 */ /* 0x0103e8000c101904 */
[----:B------:R4:W-:Y:S04]  /*69070*/  @P6 STG.E desc[UR4][R12.64], R165 ;  /* 0x000000a50c006986 */ /* 0x0009e8000c101904 */
[----:B-1----:R-:W2:Y:S04]  /*69080*/  LDL.LU R16, [R1+0xa14] ;  /* 0x000a140001107983 */ /* 0x002ea80000300800 */
[----:B----4-:R-:W4:Y:S01]  /*69090*/  LDL.LU R165, [R1+0xe68] ;  /* 0x000e680001a57983 */ /* 0x010f220000300800 */
[----:B------:R-:W-:-:S03]  /*690a0*/  IMAD.WIDE R10, R166, 0x4, R4 ;  /* 0x00000004a60a7825 */ /* 0x000fc600078e0204 */
[----:B------:R-:W4:Y:S01]  /*690b0*/  LDL.LU R166, [R1+0x139c] ;  /* 0x00139c0001a67983 */ /* 0x000f220000300800 */
[----:B------:R-:W-:-:S03]  /*690c0*/  IMAD.WIDE R12, R229, 0x4, R2 ;  /* 0x00000004e50c7825 */ /* 0x000fc600078e0202 */
[----:B------:R1:W-:Y:S04]  /*690d0*/  @P0 STG.E desc[UR4][R10.64], R15 ;  /* 0x0000000f0a000986 */ /* 0x0003e8000c101904 */
[----:B------:R-:W4:Y:S04]  /*690e0*/  LDL.LU R14, [R1+0xa28] ;  /* 0x000a2800010e7983 */ /* 0x000f280000300800 */
[----:B------:R1:W-:Y:S02]  /*690f0*/  @P4 STG.E desc[UR4][R12.64], R23 ;  /* 0x000000170c004986 */ /* 0x0003e4000c101904 */
[----:B-1----:R-:W-:-:S02]  /*69100*/  IMAD.WIDE R10, R229, 0x4, R4 ;  /* 0x00000004e50a7825 */ /* 0x002fc400078e0204 */
[----:B------:R-:W4:Y:S04]  /*69110*/  LDL.LU R23, [R1+0x628] ;  /* 0x0006280001177983 */ /* 0x000f280000300800 */
[----:B------:R-:W4:Y:S04]  /*69120*/  LDL.LU R229, [R1+0x13a0] ;  /* 0x0013a00001e57983 */ /* 0x000f280000300800 */
[----:B------:R-:W4:Y:S04]  /*69130*/  LDL.LU R15, [R1+0xa18] ;  /* 0x000a1800010f7983 */ /* 0x000f280000300800 */
[----:B---3--:R1:W-:Y:S04]  /*69140*/  @P3 STG.E desc[UR4][R10.64], R22 ;  /* 0x000000160a003986 */ /* 0x0083e8000c101904 */
[----:B-1----:R-:W3:Y:S01]  /*69150*/  LDL.LU R22, [R1+0xe6c] ;  /* 0x000e6c0001167983 */ /* 0x002ee20000300800 */
        /* <DEDUP_REMOVED lines=10> */
[----:B------:R-:W-:-:S03]  /*69200*/  ULDC UR8, c[0x0][0x22c] ;  /* 0x00008b0000087ab9 */ /* 0x000fc60000000800 */
[----:B------:R-:W-:Y:S02]  /*69210*/  IMAD.WIDE R10, R228, 0x4, R4 ;  /* 0x00000004e40a7825 */ /* 0x000fe400078e0204 */
[----:B------:R-:W3:Y:S01]  /*69220*/  LDL.LU R228, [R1+0xa2c] ;  /* 0x000a2c0001e47983 */ /* 0x000ee20000300800 */
[----:B------:R-:W-:Y:S01]  /*69230*/  ISETP.GE.AND P3, PT, R0, UR8, PT ;  /* 0x0000000800007c0c */ /* 0x000fe2000bf66270 */
[----:B------:R-:W-:Y:S01]  /*69240*/  VIADD R0, R7, 0x116 ;  /* 0x0000011607007836 */ /* 0x000fe20000000000 */
[C---:B------:R-:W-:Y:S01]  /*69250*/  ISETP.LT.AND P0, PT, R9.reuse, UR6, !P0 ;  /* 0x0000000609007c0c */ /* 0x040fe2000c701270 */
[----:B--2---:R1:W-:Y:S01]  /*69260*/  @P6 STG.E desc[UR4][R12.64], R164 ;  /* 0x000000a40c006986 */ /* 0x0043e2000c101904 */
[----:B------:R-:W-:Y:S01]  /*69270*/  ISETP.LT.AND P6, PT, R8, UR6, !P3 ;  /* 0x0000000608007c0c */ /* 0x000fe2000dfc1270 */
[----:B------:R-:W-:Y:S01]  /*69280*/  ULDC UR8, c[0x0][0x22c] ;  /* 0x00008b0000087ab9 */ /* 0x000fe20000000800 */
[----:B------:R-:W-:Y:S01]  /*69290*/  ISETP.LT.AND P3, PT, R9, UR6, !P3 ;  /* 0x0000000609007c0c */ /* 0x000fe2000df61270 */
[----:B-1----:R-:W2:Y:S01]  /*692a0*/  LDL.LU R164, [R1+0x13a4] ;  /* 0x0013a40001a47983 */ /* 0x002ea20000300800 */
[----:B------:R-:W-:-:S03]  /*692b0*/  IMAD.WIDE R12, R167, 0x4, R2 ;  /* 0x00000004a70c7825 */ /* 0x000fc600078e0202 */
[----:B------:R1:W-:Y:S01]  /*692c0*/  @P5 STG.E desc[UR4][R10.64], R16 ;  /* 0x000000100a005986 */ /* 0x0003e2000c101904 */
[----:B------:R-:W-:-:S03]  /*692d0*/  ISETP.GE.AND P5, PT, R0, UR8, PT ;  /* 0x0000000800007c0c */ /* 0x000fc6000bfa6270 */
[----:B----4-:R4:W-:Y:S01]  /*692e0*/  @P4 STG.E desc[UR4][R12.64], R165 ;  /* 0x000000a50c004986 */ /* 0x0109e2000c101904 */
[----:B------:R-:W-:-:S03]  /*692f0*/  ISETP.LT.AND P4, PT, R8, UR6, !P5 ;  /* 0x0000000608007c0c */ /* 0x000fc6000ef81270 */
[----:B-1----:R-:W2:Y:S01]  /*69300*/  LDL.LU R16, [R1+0x62c] ;  /* 0x00062c0001107983 */ /* 0x002ea20000300800 */
[----:B------:R-:W-:Y:S01]  /*69310*/  IMAD.WIDE R10, R167, 0x4, R4 ;  /* 0x00000004a70a7825 */ /* 0x000fe200078e0204 */
[----:B------:R-:W-:Y:S02]  /*69320*/  ULDC UR8, c[0x0][0x22c] ;  /* 0x00008b0000087ab9 */ /* 0x000fe40000000800 */
[----:B----4-:R-:W4:Y:S01]  /*69330*/  LDL.LU R165, [R1+0xa1c] ;  /* 0x000a1c0001a57983 */ /* 0x010f220000300800 */
[----:B------:R-:W-:-:S03]  /*69340*/  IMAD.WIDE R12, R166, 0x4, R2 ;  /* 0x00000004a60c7825 */ /* 0x000fc600078e0202 */
[----:B------:R-:W4:Y:S04]  /*69350*/  LDL.LU R167, [R1+0x13a8] ;  /* 0x0013a80001a77983 */ /* 0x000f280000300800 */
[----:B------:R1:W-:Y:S04]  /*69360*/  @P0 STG.E desc[UR4][R10.64], R14 ;  /* 0x0000000e0a000986 */ /* 0x0003e8000c101904 */
[----:B------:R1:W-:Y:S02]  /*69370*/  @P6 STG.E desc[UR4][R12.64], R23 ;  /* 0x000000170c006986 */ /* 0x0003e4000c101904 */
[----:B-1----:R-:W-:-:S05]  /*69380*/  IMAD.WIDE R10, R166, 0x4, R4 ;  /* 0x00000004a60a7825 */ /* 0x002fca00078e0204 */
[----:B------:R1:W-:Y:S01]  /*69390*/  @P3 STG.E desc[UR4][R10.64], R15 ;  /* 0x0000000f0a003986 */ /* 0x0003e2000c101904 */
[----:B------:R-:W-:-:S03]  /*693a0*/  IMAD.WIDE R12, R229, 0x4, R2 ;  /* 0x00000004e50c7825 */ /* 0x000fc600078e0202 */
[----:B------:R-:W4:Y:S04]  /*693b0*/  LDL.LU R23, [R1+0xe70] ;  /* 0x000e700001177983 */ /* 0x000f280000300800 */
[----:B------:R-:W4:Y:S01]  /*693c0*/  LDL.LU R166, [R1+0x13ac] ;  /* 0x0013ac0001a67983 */ /* 0x000f220000300800 */
[----:B-1----:R-:W-:-:S03]  /*693d0*/  IMAD.WIDE R10, R229, 0x4, R4 ;  /* 0x00000004e50a7825 */ /* 0x002fc600078e0204 */
[----:B---3--:R1:W-:Y:S04]  /*693e0*/  @P4 STG.E desc[UR4][R12.64], R22 ;  /* 0x000000160c004986 */ /* 0x0083e8000c101904 */
[----:B-1----:R-:W3:Y:S04]  /*693f0*/  LDL.LU R22, [R1+0xa30] ;  /* 0x000a300001167983 */ /* 0x002ee80000300800 */
[----:B------:R-:W3:Y:S01]  /*69400*/  LDL.LU R229, [R1+0x220] ;  /* 0x0002200001e57983 */ /* 0x000ee20000300800 */
[----:B------:R-:W-:Y:S01]  /*69410*/  VIADD R0, R7, 0x117 ;  /* 0x0000011707007836 */ /* 0x000fe20000000000 */
[----:B------:R-:W-:-:S04]  /*69420*/  ISETP.LT.AND P5, PT, R9, UR6, !P5 ;  /* 0x0000000609007c0c */ /* 0x000fc8000efa1270 */
[----:B------:R-:W-:Y:S01]  /*69430*/  ISETP.GE.AND P0, PT, R0, UR8, PT ;  /* 0x0000000800007c0c */ /* 0x000fe2000bf06270 */
[----:B------:R-:W-:Y:S01]  /*69440*/  VIADD R0, R7, 0x118 ;  /* 0x0000011807007836 */ /* 0x000fe20000000000 */
[----:B------:R-:W-:Y:S02]  /*69450*/  ULDC UR8, c[0x0][0x22c] ;  /* 0x00008b0000087ab9 */ /* 0x000fe40000000800 */
[----:B------:R-:W-:Y:S02]  /*69460*/  ISETP.LT.AND P6, PT, R8, UR6, !P0 ;  /* 0x0000000608007c0c */ /* 0x000fe4000c7c1270 */
[----:B------:R-:W-:-:S03]  /*69470*/  ISETP.LT.AND P0, PT, R9, UR6, !P0 ;  /* 0x0000000609007c0c */ /* 0x000fc6000c701270 */
[----:B------:R1:W-:Y:S01]  /*69480*/  @P5 STG.E desc[UR4][R10.64], R228 ;  /* 0x000000e40a005986 */ /* 0x0003e2000c101904 */
[----:B------:R-:W-:Y:S01]  /*69490*/  ISETP.GE.AND P3, PT, R0, UR8, PT ;  /* 0x0000000800007c0c */ /* 0x000fe2000bf66270 */
[----:B------:R-:W-:Y:S01]  /*694a0*/  VIADD R0, R7, 0x119 ;  /* 0x0000011907007836 */ /* 0x000fe20000000000 */
[----:B------:R-:W-:Y:S01]  /*694b0*/  ULDC UR8, c[0x0][0x22c] ;  /* 0x00008b0000087ab9 */ /* 0x000fe20000000800 */
[C---:B--2---:R-:W-:Y:S01]  /*694c0*/  IMAD.WIDE R12, R164.reuse, 0x4, R2 ;  /* 0x00000004a40c7825 */ /* 0x044fe200078e0202 */
[----:B-1----:R-:W2:Y:S03]  /*694d0*/  LDL.LU R228, [R1+0x13b0] ;  /* 0x0013b00001e47983 */ /* 0x002ea60000300800 */
[----:B------:R-:W-:Y:S01]  /*694e0*/  IMAD.WIDE R10, R164, 0x4, R4 ;  /* 0x00000004a40a7825 */ /* 0x000fe200078e0204 */
[----:B------:R-:W2:Y:S01]  /*694f0*/  LDL.LU R15, [R1+0x630] ;  /* 0x00063000010f7983 */ /* 0x000ea20000300800 */
[----:B------:R-:W-:-:S03]  /*69500*/  ISETP.LT.AND P4, PT, R8, UR6, !P3 ;  /* 0x0000000608007c0c */ /* 0x000fc6000df81270 */
[----:B------:R-:W2:Y:S01]  /*69510*/  LDL.LU R164, [R1+0xe74] ;  /* 0x000e740001a47983 */ /* 0x000ea20000300800 */
[----:B------:R-:W-:Y:S02]  /*69520*/  ISETP.GE.AND P5, PT, R0, UR8, PT ;  /* 0x0000000800007c0c */ /* 0x000fe4000bfa6270 */
[----:B------:R-:W-:Y:S01]  /*69530*/  ISETP.LT.AND P3, PT, R9, UR6, !P3 ;  /* 0x0000000609007c0c */ /* 0x000fe2000df61270 */
[----:B------:R-:W-:Y:S01]  /*69540*/  @P6 STG.E desc[UR4][R12.64], R16 ;  /* 0x000000100c006986 */ /* 0x000fe2000c101904 */
[----:B------:R-:W-:Y:S01]  /*69550*/  VIADD R0, R7, 0x11a ;  /* 0x0000011a07007836 */ /* 0x000fe20000000000 */
[----:B------:R-:W-:Y:S02]  /*69560*/  ULDC UR8, c[0x0][0x22c] ;  /* 0x00008b0000087ab9 */ /* 0x000fe40000000800 */
[----:B----4-:R1:W-:Y:S01]  /*69570*/  @P0 STG.E desc[UR4][R10.64], R165 ;  /* 0x000000a50a000986 */ /* 0x0103e2000c101904 */
[----:B------:R-:W-:-:S03]  /*69580*/  ISETP.LT.AND P6, PT, R8, UR6, !P5 ;  /* 0x0000000608007c0c */ /* 0x000fc6000efc1270 */
[----:B-1----:R-:W4:Y:S04]  /*69590*/  LDL.LU R165, [R1+0x13b4] ;  /* 0x0013b40001a57983 */ /* 0x002f280000300800 */
[----:B------:R-:W4:Y:S01]  /*695a0*/  LDL.LU R16, [R1+0xa34] ;  /* 0x000a340001107983 */ /* 0x000f220000300800 */
[----:B------:R-:W-:-:S04]  /*695b0*/  IMAD.WIDE R12, R167, 0x4, R2 ;  /* 0x00000004a70c7825 */ /* 0x000fc800078e0202 */
[----:B------:R-:W-:Y:S01]  /*695c0*/  IMAD.WIDE R10, R167, 0x4, R4 ;  /* 0x00000004a70a7825 */ /* 0x000fe200078e0204 */
        /* <DEDUP_REMOVED lines=14> */
[----:B------:R-:W-:Y:S01]  /*696b0*/  ULDC UR8, c[0x0][0x22c] ;  /* 0x00008b0000087ab9 */ /* 0x000fe20000000800 */
[----:B------:R-:W-:Y:S01]  /*696c0*/  IADD3 R0, R7, 0x11b, RZ ;  /* 0x0000011b07007810 */ /* 0x000fe20007ffe0ff */
[----:B------:R-:W3:Y:S01]  /*696d0*/  LDL.LU R14, [R1+0xa38] ;  /* 0x000a3800010e7983 */ /* 0x000ee20000300800 */
[----:B--2---:R-:W-:Y:S02]  /*696e0*/  IMAD.WIDE R12, R228, 0x4, R2 ;  /* 0x00000004e40c7825 */ /* 0x004fe400078e0202 */
[----:B------:R-:W-:Y:S01]  /*696f0*/  ISETP.GE.AND P3, PT, R0, UR8, PT ;  /* 0x0000000800007c0c */ /* 0x000fe2000bf66270 */
[----:B------:R-:W-:-:S02]  /*69700*/  ULDC UR8, c[0x0][0x22c] ;  /* 0x00008b0000087ab9 */ /* 0x000fc40000000800 */
[----:B------:R1:W-:Y:S01]  /*69710*/  @P5 STG.E desc[UR4][R10.64], R15 ;  /* 0x0000000f0a005986 */ /* 0x0003e2000c101904 */
[----:B------:R-:W-:-:S03]  /*69720*/  VIADD R0, R7, 0x11c ;  /* 0x0000011c07007836 */ /* 0x000fc60000000000 */
[----:B------:R2:W-:Y:S01]  /*69730*/  @P4 STG.E desc[UR4][R12.64], R164 ;  /* 0x000000a40c004986 */ /* 0x0005e2000c101904 */
[----:B------:R-:W-:Y:S02]  /*69740*/  ISETP.LT.AND P6, PT, R8, UR6, !P3 ;  /* 0x0000000608007c0c */ /* 0x000fe4000dfc1270 */
        /* <DEDUP_REMOVED lines=36> */
[----:B--2---:R2:W-:Y:S03]  /*69990*/  @P6 STG.E desc[UR4][R12.64], R164 ;  /* 0x000000a40c006986 */ /* 0x0045e6000c101904 */
[----:B------:R-:W-:Y:S01]  /*699a0*/  ISETP.GE.AND P5, PT, R0, UR8, PT ;  /* 0x0000000800007c0c */ /* 0x000fe2000bfa6270 */
[----:B-1----:R-:W-:Y:S01]  /*699b0*/  IMAD.WIDE R10, R166, 0x4, R4 ;  /* 0x00000004a60a7825 */ /* 0x002fe200078e0204 */
[----:B--2---:R-:W2:Y:S03]  /*699c0*/  LDL.LU R164, [R1+0xe80] ;  /* 0x000e800001a47983 */ /* 0x004ea60000300800 */
[----:B----4-:R-:W-:Y:S01]  /*699d0*/  IMAD.WIDE R12, R228, 0x4, R2 ;  /* 0x00000004e40c7825 */ /* 0x010fe200078e0202 */
[----:B------:R-:W4:Y:S01]  /*699e0*/  LDL.LU R166, [R1+0x13cc] ;  /* 0x0013cc0001a67983 */ /* 0x000f220000300800 */
[----:B------:R-:W-:Y:S01]  /*699f0*/  ISETP.LT.AND P6, PT, R8, UR6, !P5 ;  /* 0x0000000608007c0c */ /* 0x000fe2000efc1270 */
[----:B------:R-:W-:-:S02]  /*69a00*/  ULDC UR8, c[0x0][0x22c] ;  /* 0x00008b0000087ab9 */ /* 0x000fc40000000800 */
[----:B------:R1:W-:Y:S01]  /*69a10*/  @P0 STG.E desc[UR4][R10.64], R15 ;  /* 0x0000000f0a000986 */ /* 0x0003e2000c101904 */
[----:B------:R-:W-:-:S03]  /*69a20*/  ISETP.LT.AND P5, PT, R9, UR6, !P5 ;  /* 0x0000000609007c0c */ /* 0x000fc6000efa1270 */
[----:B------:R1:W-:Y:S02]  /*69a30*/  @P4 STG.E desc[UR4][R12.64], R16 ;  /* 0x000000100c004986 */ /* 0x0003e4000c101904 */
[----:B-1----:R-:W-:Y:S02]  /*69a40*/  IMAD.WIDE R10, R228, 0x4, R4 ;  /* 0x00000004e40a7825 */ /* 0x002fe400078e0204 */
[----:B------:R-:W4:Y:S04]  /*69a50*/  LDL.LU R16, [R1+0x640] ;  /* 0x0006400001107983 */ /* 0x000f280000300800 */
[----:B------:R-:W4:Y:S04]  /*69a60*/  LDL.LU R228, [R1+0x240] ;  /* 0x0002400001e47983 */ /* 0x000f280000300800 */
[----:B------:R1:W-:Y:S01]  /*69a70*/  @P3 STG.E desc[UR4][R10.64], R165 ;  /* 0x000000a50a003986 */ /* 0x0003e2000c101904 */
[----:B------:R-:W-:-:S03]  /*69a80*/  IMAD.WIDE R12, R23, 0x4, R2 ;  /* 0x00000004170c7825 */ /* 0x000fc600078e0202 */
[----:B-1----:R-:W4:Y:S01]  /*69a90*/  LDL.LU R165, [R1+0x13d0] ;  /* 0x0013d00001a57983 */ /* 0x002f220000300800 */
[----:B------:R-:W-:-:S03]  /*69aa0*/  IMAD.WIDE R10, R23, 0x4, R4 ;  /* 0x00000004170a7825 */ /* 0x000fc600078e0204 */
[----:B------:R-:W4:Y:S04]  /*69ab0*/  LDL.LU R15, [R1+0x230] ;  /* 0x00023000010f7983 */ /* 0x000f280000300800 */
        /* <DEDUP_REMOVED lines=18> */
[----:B------:R-:W-:Y:S01]  /*69be0*/  ISETP.LT.AND P3, PT, R9, UR6, !P3 ;  /* 0x0000000609007c0c */ /* 0x000fe2000df61270 */
[----:B--2---:R1:W-:Y:S01]  /*69bf0*/  @P4 STG.E desc[UR4][R12.64], R164 ;  /* 0x000000a40c004986 */ /* 0x0043e2000c101904 */
[----:B------:R-:W-:Y:S01]  /*69c00*/  ISETP.LT.AND P4, PT, R8, UR6, !P5 ;  /* 0x0000000608007c0c */ /* 0x000fe2000ef81270 */
[----:B------:R-:W-:Y:S01]  /*69c10*/  VIADD R0, R7, 0x123 ;  /* 0x0000012307007836 */ /* 0x000fe20000000000 */
[----:B------:R-:W-:Y:S01]  /*69c20*/  ISETP.LT.AND P5, PT, R9, UR6, !P5 ;  /* 0x0000000609007c0c */ /* 0x000fe2000efa1270 */
[----:B------:R-:W-:Y:S01]  /*69c30*/  ULDC UR8, c[0x0][0x22c] ;  /* 0x00008b0000087ab9 */ /* 0x000fe20000000800 */
[----:B-1----:R-:W2:Y:S04]  /*69c40*/  LDL.LU R164, [R1+0x244] ;  /* 0x0002440001a47983 */ /* 0x002ea80000300800 */
[----:B------:R-:W2:Y:S01]  /*69c50*/  LDL.LU R167, [R1+0x13d8] ;  /* 0x0013d80001a77983 */ /* 0x000ea20000300800 */
[----:B----4-:R-:W-:-:S03]  /*69c60*/  IMAD.WIDE R12, R166, 0x4, R2 ;  /* 0x00000004a60c7825 */ /* 0x010fc600078e0202 */
[----:B------:R1:W-:Y:S04]  /*69c70*/  @P0 STG.E desc[UR4][R10.64], R16 ;  /* 0x000000100a000986 */ /* 0x0003e8000c101904 */
[----:B------:R4:W-:Y:S04]  /*69c80*/  @P6 STG.E desc[UR4][R12.64], R228 ;  /* 0x000000e40c006986 */ /* 0x0009e8000c101904 */
[----:B-1----:R-:W2:Y:S04]  /*69c90*/  LDL.LU R16, [R1+0x234] ;  /* 0x0002340001107983 */ /* 0x002ea80000300800 */
[----:B----4-:R-:W4:Y:S01]  /*69ca0*/  LDL.LU R228, [R1+0xe88] ;  /* 0x000e880001e47983 */ /* 0x010f220000300800 */
[----:B------:R-:W-:-:S03]  /*69cb0*/  IMAD.WIDE R10, R166, 0x4, R4 ;  /* 0x00000004a60a7825 */ /* 0x000fc600078e0204 */
[----:B------:R-:W4:Y:S01]  /*69cc0*/  LDL.LU R166, [R1+0x13dc] ;  /* 0x0013dc0001a67983 */ /* 0x000f220000300800 */
[----:B------:R-:W-:-:S03]  /*69cd0*/  IMAD.WIDE R12, R165, 0x4, R2 ;  /* 0x00000004a50c7825 */ /* 0x000fc600078e0202 */
[----:B------:R1:W-:Y:S04]  /*69ce0*/  @P3 STG.E desc[UR4][R10.64], R15 ;  /* 0x0000000f0a003986 */ /* 0x0003e8000c101904 */
[----:B------:R1:W-:Y:S04]  /*69cf0*/  @P4 STG.E desc[UR4][R12.64], R23 ;  /* 0x000000170c004986 */ /* 0x0003e8000c101904 */
[----:B------:R-:W4:Y:S01]  /*69d00*/  LDL.LU R14, [R1+0x648] ;  /* 0x00064800010e7983 */ /* 0x000f220000300800 */
[----:B-1----:R-:W-:-:S03]  /*69d10*/  IMAD.WIDE R10, R165, 0x4, R4 ;  /* 0x00000004a50a7825 */ /* 0x002fc600078e0204 */
[----:B------:R-:W4:Y:S04]  /*69d20*/  LDL.LU R23, [R1+0x248] ;  /* 0x0002480001177983 */ /* 0x000f280000300800 */
[----:B------:R-:W4:Y:S04]  /*69d30*/  LDL.LU R165, [R1+0x13e0] ;  /* 0x0013e00001a57983 */ /* 0x000f280000300800 */
[----:B------:R-:W4:Y:S04]  /*69d40*/  LDL.LU R15, [R1+0x238] ;  /* 0x00023800010f7983 */ /* 0x000f280000300800 */
[----:B---3--:R1:W-:Y:S04]  /*69d50*/  @P5 STG.E desc[UR4][R10.64], R22 ;  /* 0x000000160a005986 */ /* 0x0083e8000c101904 */
[----:B-1----:R-:W3:Y:S01]  /*69d60*/  LDL.LU R22, [R1+0xe8c] ;  /* 0x000e8c0001167983 */ /* 0x002ee20000300800 */
[----:B------:R-:W-:Y:S01]  /*69d70*/  ISETP.GE.AND P0, PT, R0, UR8, PT ;  /* 0x0000000800007c0c */ /* 0x000fe2000bf06270 */
[----:B------:R-:W-:Y:S01]  /*69d80*/  VIADD R0, R7, 0x124 ;  /* 0x0000012407007836 */ /* 0x000fe20000000000 */
[----:B------:R-:W-:-:S02]  /*69d90*/  ULDC UR8, c[0x0][0x22c] ;  /* 0x00008b0000087ab9 */ /* 0x000fc40000000800 */
        /* <DEDUP_REMOVED lines=12> */
[----:B------:R-:W-:Y:S01]  /*69e60*/  ULDC UR8, c[0x0][0x22c] ;  /* 0x00008b0000087ab9 */ /* 0x000fe20000000800 */
[----:B--2---:R1:W-:Y:S01]  /*69e70*/  @P6 STG.E desc[UR4][R12.64], R164 ;  /* 0x000000a40c006986 */ /* 0x0043e2000c101904 */
[----:B------:R-:W-:Y:S02]  /*69e80*/  ISETP.LT.AND P6, PT, R8, UR6, !P5 ;  /* 0x0000000608007c0c */ /* 0x000fe4000efc1270 */
        /* <DEDUP_REMOVED lines=15> */
[----:B-1----:R-:W-:-:S04]  /*69f80*/  IMAD.WIDE R10, R166, 0x4, R4 ;  /* 0x00000004a60a7825 */ /* 0x002fc800078e0204 */
[C---:B------:R-:W-:Y:S01]  /*69f90*/  IMAD.WIDE R12, R165.reuse, 0x4, R2 ;  /* 0x00000004a50c7825 */ /* 0x040fe200078e0202 */
[----:B------:R-:W4:Y:S04]  /*69fa0*/  LDL.LU R23, [R1+0xe90] ;  /* 0x000e900001177983 */ /* 0x000f280000300800 */
[----:B------:R-:W4:Y:S04]  /*69fb0*/  LDL.LU R166, [R1+0x13ec] ;  /* 0x0013ec0001a67983 */ /* 0x000f280000300800 */
[----:B------:R1:W-:Y:S02]  /*69fc0*/  @P5 STG.E desc[UR4][R10.64], R15 ;  /* 0x0000000f0a005986 */ /* 0x0003e4000c101904 */
[----:B-1----:R-:W-:-:S02]  /*69fd0*/  IMAD.WIDE R10, R165, 0x4, R4 ;  /* 0x00000004a50a7825 */ /* 0x002fc400078e0204 */
        /* <DEDUP_REMOVED lines=45> */
[----:B------:R-:W-:Y:S01]  /*6a2b0*/  VIADD R0, R7, 0x12b ;  /* 0x0000012b07007836 */ /* 0x000fe20000000000 */
[----:B------:R-:W-:Y:S01]  /*6a2c0*/  ULDC UR8, c[0x0][0x22c] ;  /* 0x00008b0000087ab9 */ /* 0x000fe20000000800 */
        /* <DEDUP_REMOVED lines=31> */
[----:B------:R-:W-:Y:S01]  /*6a4c0*/  ULDC UR8, c[0x0][0x22c] ;  /* 0x00008b0000087ab9 */ /* 0x000fe20000000800 */
[----:B------:R-:W-:Y:S02]  /*6a4d0*/  IADD3 R0, R7, 0x12e, RZ ;  /* 0x0000012e07007810 */ /* 0x000fe40007ffe0ff */
        /* <DEDUP_REMOVED lines=229> */
[----:B------:R-:W-:Y:S01]  /*6b330*/  ULDC UR8, c[0x0][0x22c] ;  /* 0x00008b0000087ab9 */ /* 0x000fe20000000800 */
[----:B------:R-:W-:Y:S02]  /*6b340*/  IADD3 R0, R7, 0x141, RZ ;  /* 0x0000014107007810 */ /* 0x000fe40007ffe0ff */
        /* <DEDUP_REMOVED lines=227> */
[----:B------:R-:W-:Y:S01]  /*6c180*/  ULDC UR8, c[0x0][0x22c] ;  /* 0x00008b0000087ab9 */ /* 0x000fe20000000800 */
[----:B------:R-:W-:-:S02]  /*6c190*/  IADD3 R0, R7, 0x154, RZ ;  /* 0x0000015407007810 */ /* 0x000fc40007ffe0ff */
        /* <DEDUP_REMOVED lines=211> */
[----:B------:R-:W-:Y:S01]  /*6ced0*/  ISETP.GE.AND P3, PT, R0, UR8, PT ;  /* 0x0000000800007c0c */ /* 0x000fe2000bf66270 */
[----:B------:R-:W-:Y:S02]  /*6cee0*/  ULDC UR8, c[0x0][0x22c] ;  /* 0x00008b0000087ab9 */ /* 0x000fe40000000800 */
[----:B----4-:R4:W-:Y:S01]  /*6cef0*/  @P4 STG.E desc[UR4][R12.64], R229 ;  /* 0x000000e50c004986 */ /* 0x0109e2000c101904 */
[----:B------:R-:W-:-:S03]  /*6cf00*/  ISETP.LT.AND P4, PT, R8, UR6, !P3 ;  /* 0x0000000608007c0c */ /* 0x000fc6000df81270 */
[----:B-1----:R-:W2:Y:S04]  /*6cf10*/  LDL.LU R16, [R1+0x2bc] ;  /* 0x0002bc0001107983 */ /* 0x002ea80000300800 */
[----:B----4-:R-:W4:Y:S01]  /*6cf20*/  LDL.LU R229, [R1+0x6cc] ;  /* 0x0006cc0001e57983 */ /* 0x010f220000300800 */
[----:B------:R-:W-:-:S03]  /*6cf30*/  IMAD.WIDE R10, R167, 0x4, R4 ;  /* 0x00000004a70a7825 */ /* 0x000fc600078e0204 */
[----:B------:R-:W4:Y:S01]  /*6cf40*/  LDL.LU R167, [R1+0x14ec] ;  /* 0x0014ec0001a77983 */ /* 0x000f220000300800 */
[----:B------:R-:W-:-:S03]  /*6cf50*/  IMAD.WIDE R12, R166, 0x4, R2 ;  /* 0x00000004a60c7825 */ /* 0x000fc600078e0202 */
        /* <DEDUP_REMOVED lines=11> */
[----:B------:R-:W-:Y:S02]  /*6d010*/  IADD3 R0, R7, 0x167, RZ ;  /* 0x0000016707007810 */ /* 0x000fe40007ffe0ff */
[----:B------:R-:W-:-:S02]  /*6d020*/  ISETP.LT.AND P3, PT, R9, UR6, !P3 ;  /* 0x0000000609007c0c */ /* 0x000fc4000df61270 */
[----:B------:R-:W-:Y:S01]  /*6d030*/  ISETP.GE.AND P5, PT, R0, UR8, PT ;  /* 0x0000000800007c0c */ /* 0x000fe2000bfa6270 */
[----:B------:R-:W-:Y:S01]  /*6d040*/  VIADD R0, R7, 0x168 ;  /* 0x0000016807007836 */ /* 0x000fe20000000000 */
[----:B------:R-:W-:Y:S02]  /*6d050*/  ULDC UR8, c[0x0][0x22c] ;  /* 0x00008b0000087ab9 */ /* 0x000fe40000000800 */
[----:B------:R-:W-:Y:S02]  /*6d060*/  ISETP.LT.AND P6, PT, R8, UR6, !P5 ;  /* 0x0000000608007c0c */ /* 0x000fe4000efc1270 */
[----:B------:R-:W-:-:S05]  /*6d070*/  ISETP.LT.AND P5, PT, R9, UR6, !P5 ;  /* 0x0000000609007c0c */ /* 0x000fca000efa1270 */
[----:B------:R1:W-:Y:S01]  /*6d080*/  @P3 STG.E desc[UR4][R10.64], R165 ;  /* 0x000000a50a003986 */ /* 0x0003e2000c101904 */
[----:B------:R-:W-:Y:S01]  /*6d090*/  ISETP.GE.AND P0, PT, R0, UR8, PT ;  /* 0x0000000800007c0c */ /* 0x000fe2000bf06270 */
[----:B--2---:R-:W-:Y:S01]  /*6d0a0*/  IMAD.WIDE R12, R164, 0x4, R2 ;  /* 0x00000004a40c7825 */ /* 0x004fe200078e0202 */
[----:B------:R-:W-:-:S03]  /*6d0b0*/  ULDC UR8, c[0x0][0x22c] ;  /* 0x00008b0000087ab9 */ /* 0x000fc60000000800 */
[----:B------:R-:W-:Y:S01]  /*6d0c0*/  VIADD R0, R7, 0x169 ;  /* 0x0000016907007836 */ /* 0x000fe20000000000 */
[----:B-1----:R-:W2:Y:S01]  /*6d0d0*/  LDL.LU R165, [R1+0x14f4] ;  /* 0x0014f40001a57983 */ /* 0x002ea20000300800 */
[----:B------:R-:W-:-:S03]  /*6d0e0*/  IMAD.WIDE R10, R164, 0x4, R4 ;  /* 0x00000004a40a7825 */ /* 0x000fc600078e0204 */
        /* <DEDUP_REMOVED lines=37> */
[----:B------:R-:W-:Y:S01]  /*6d340*/  ISETP.LT.AND P6, PT, R8, UR6, !P0 ;  /* 0x0000000608007c0c */ /* 0x000fe2000c7c1270 */
[----:B-1----:R-:W-:Y:S02]  /*6d350*/  IMAD.WIDE R10, R165, 0x4, R4 ;  /* 0x00000004a50a7825 */ /* 0x002fe400078e0204 */
[----:B------:R-:W3:Y:S04]  /*6d360*/  LDL.LU R165, [R1+0x2d8] ;  /* 0x0002d80001a57983 */ /* 0x000ee80000300800 */
[----:B--2---:R-:W2:Y:S01]  /*6d370*/  LDL.LU R164, [R1+0x1504] ;  /* 0x0015040001a47983 */ /* 0x004ea20000300800 */
[----:B------:R-:W-:-:S03]  /*6d380*/  ISETP.GE.AND P3, PT, R0, UR8, PT ;  /* 0x0000000800007c0c */ /* 0x000fc6000bf66270 */
[----:B------:R-:W2:Y:S01]  /*6d390*/  LDL.LU R15, [R1+0x2c8] ;  /* 0x0002c800010f7983 */ /* 0x000ea20000300800 */
[----:B------:R-:W-:-:S03]  /*6d3a0*/  ISETP.LT.AND P0, PT, R9, UR6, !P0 ;  /* 0x0000000609007c0c */ /* 0x000fc6000c701270 */
[----:B----4-:R1:W-:Y:S01]  /*6d3b0*/  @P5 STG.E desc[UR4][R10.64], R16 ;  /* 0x000000100a005986 */ /* 0x0103e2000c101904 */
[----:B------:R-:W-:Y:S01]  /*6d3c0*/  ISETP.LT.AND P4, PT, R8, UR6, !P3 ;  /* 0x0000000608007c0c */ /* 0x000fe2000df81270 */
[C---:B------:R-:W-:Y:S01]  /*6d3d0*/  IMAD.WIDE R12, R229.reuse, 0x4, R2 ;  /* 0x00000004e50c7825 */ /* 0x040fe200078e0202 */
[----:B------:R-:W-:Y:S01]  /*6d3e0*/  ULDC UR8, c[0x0][0x22c] ;  /* 0x00008b0000087ab9 */ /* 0x000fe20000000800 */
[----:B-1----:R-:W4:Y:S02]  /*6d3f0*/  LDL.LU R16, [R1+0xf1c] ;  /* 0x000f1c0001107983 */ /* 0x002f240000300800 */
[----:B------:R-:W-:Y:S02]  /*6d400*/  IMAD.WIDE R10, R229, 0x4, R4 ;  /* 0x00000004e50a7825 */ /* 0x000fe400078e0204 */
        /* <DEDUP_REMOVED lines=24> */
[----:B------:R2:W-:Y:S03]  /*6d590*/  @P6 STG.E desc[UR4][R12.64], R165 ;  /* 0x000000a50c006986 */ /* 0x0005e6000c101904 */
[----:B------:R-:W-:Y:S01]  /*6d5a0*/  ISETP.GE.AND P3, PT, R0, UR8, PT ;  /* 0x0000000800007c0c */ /* 0x000fe2000bf66270 */
[----:B-1----:R-:W-:-:S04]  /*6d5b0*/  IMAD.WIDE R10, R166, 0x4, R4 ;  /* 0x00000004a60a7825 */ /* 0x002fc800078e0204 */
[----:B--2---:R-:W-:Y:S01]  /*6d5c0*/  IMAD.WIDE R12, R164, 0x4, R2 ;  /* 0x00000004a40c7825 */ /* 0x004fe200078e0202 */
[----:B------:R-:W2:Y:S01]  /*6d5d0*/  LDL.LU R165, [R1+0xf20] ;  /* 0x000f200001a57983 */ /* 0x000ea20000300800 */
[----:B------:R-:W-:-:S03]  /*6d5e0*/  ULDC UR8, c[0x0][0x22c] ;  /* 0x00008b0000087ab9 */ /* 0x000fc60000000800 */
[----:B------:R1:W-:Y:S01]  /*6d5f0*/  @P5 STG.E desc[UR4][R10.64], R15 ;  /* 0x0000000f0a005986 */ /* 0x0003e2000c101904 */
[----:B------:R-:W-:-:S03]  /*6d600*/  ISETP.LT.AND P6, PT, R8, UR6, !P3 ;  /* 0x0000000608007c0c */ /* 0x000fc6000dfc1270 */
[----:B------:R-:W2:Y:S01]  /*6d610*/  LDL.LU R166, [R1+0x1514] ;  /* 0x0015140001a67983 */ /* 0x000ea20000300800 */
[----:B------:R-:W-:Y:S01]  /*6d620*/  ISETP.LT.AND P3, PT, R9, UR6, !P3 ;  /* 0x0000000609007c0c */ /* 0x000fe2000df61270 */
[----:B-1----:R-:W-:Y:S02]  /*6d630*/  IMAD.WIDE R10, R164, 0x4, R4 ;  /* 0x00000004a40a7825 */ /* 0x002fe400078e0204 */
[----:B----4-:R1:W-:Y:S04]  /*6d640*/  @P4 STG.E desc[UR4][R12.64], R16 ;  /* 0x000000100c004986 */ /* 0x0103e8000c101904 */
[----:B------:R4:W-:Y:S04]  /*6d650*/  @P0 STG.E desc[UR4][R10.64], R229 ;  /* 0x000000e50a000986 */ /* 0x0009e8000c101904 */
[----:B-1----:R-:W2:Y:S04]  /*6d660*/  LDL.LU R16, [R1+0xae0] ;  /* 0x000ae00001107983 */ /* 0x002ea80000300800 */
[----:B------:R-:W2:Y:S04]  /*6d670*/  LDL.LU R164, [R1+0x6e0] ;  /* 0x0006e00001a47983 */ /* 0x000ea80000300800 */
[----:B----4-:R-:W4:Y:S01]  /*6d680*/  LDL.LU R229, [R1+0x1520] ;  /* 0x0015200001e57983 */ /* 0x010f220000300800 */
[----:B------:R-:W-:-:S03]  /*6d690*/  IMAD.WIDE R12, R23, 0x4, R2 ;  /* 0x00000004170c7825 */ /* 0x000fc600078e0202 */
[----:B------:R-:W4:Y:S01]  /*6d6a0*/  LDL.LU R15, [R1+0xad0] ;  /* 0x000ad000010f7983 */ /* 0x000f220000300800 */
[----:B------:R-:W-:-:S03]  /*6d6b0*/  IMAD.WIDE R10, R23, 0x4, R4 ;  /* 0x00000004170a7825 */ /* 0x000fc600078e0204 */
        /* <DEDUP_REMOVED lines=24> */
[----:B-1----:R-:W2:Y:S01]  /*6d840*/  LDL.LU R165, [R1+0x6e4] ;  /* 0x0006e40001a57983 */ /* 0x002ea20000300800 */
[----:B------:R-:W-:-:S03]  /*6d850*/  IMAD.WIDE R12, R166, 0x4, R2 ;  /* 0x00000004a60c7825 */ /* 0x000fc600078e0202 */
[----:B------:R-:W2:Y:S04]  /*6d860*/  LDL.LU R167, [R1+0x152c] ;  /* 0x00152c0001a77983 */ /* 0x000ea80000300800 */
[----:B------:R1:W-:Y:S04]  /*6d870*/  @P5 STG.E desc[UR4][R10.64], R16 ;  /* 0x000000100a005986 */ /* 0x0003e8000c101904 */
[----:B------:R4:W-:Y:S04]  /*6d880*/  @P6 STG.E desc[UR4][R12.64], R164 ;  /* 0x000000a40c006986 */ /* 0x0009e8000c101904 */
[----:B-1----:R-:W2:Y:S01]  /*6d890*/  LDL.LU R16, [R1+0xad4] ;  /* 0x000ad40001107983 */ /* 0x002ea20000300800 */
[----:B------:R-:W-:-:S03]  /*6d8a0*/  IMAD.WIDE R10, R166, 0x4, R4 ;  /* 0x00000004a60a7825 */ /* 0x000fc600078e0204 */
[----:B----4-:R-:W4:Y:S01]  /*6d8b0*/  LDL.LU R164, [R1+0xf28] ;  /* 0x000f280001a47983 */ /* 0x010f220000300800 */
[----:B------:R-:W-:-:S03]  /*6d8c0*/  IMAD.WIDE R12, R229, 0x4, R2 ;  /* 0x00000004e50c7825 */ /* 0x000fc600078e0202 */
[----:B------:R-:W4:Y:S04]  /*6d8d0*/  LDL.LU R166, [R1+0x1530] ;  /* 0x0015300001a67983 */ /* 0x000f280000300800 */
        /* <DEDUP_REMOVED lines=18> */
[----:B------:R-:W-:Y:S02]  /*6da00*/  ULDC UR8, c[0x0][0x22c] ;  /* 0x00008b0000087ab9 */ /* 0x000fe40000000800 */
[----:B------:R-:W-:Y:S01]  /*6da10*/  ISETP.GE.AND P3, PT, R0, UR8, PT ;  /* 0x0000000800007c0c */ /* 0x000fe2000bf66270 */
[----:B------:R-:W-:Y:S01]  /*6da20*/  IMAD.WIDE R10, R228, 0x4, R4 ;  /* 0x00000004e40a7825 */ /* 0x000fe200078e0204 */
[----:B------:R-:W-:Y:S01]  /*6da30*/  ISETP.LT.AND P0, PT, R9, UR6, !P0 ;  /* 0x0000000609007c0c */ /* 0x000fe2000c701270 */
[----:B------:R-:W-:Y:S01]  /*6da40*/  ULDC UR8, c[0x0][0x22c] ;  /* 0x00008b0000087ab9 */ /* 0x000fe20000000800 */
[----:B------:R-:W3:Y:S01]  /*6da50*/  LDL.LU R228, [R1+0xaec] ;  /* 0x000aec0001e47983 */ /* 0x000ee20000300800 */
[----:B------:R-:W-:-:S03]  /*6da60*/  VIADD R0, R7, 0x176 ;  /* 0x0000017607007836 */ /* 0x000fc60000000000 */
[----:B--2---:R1:W-:Y:S01]  /*6da70*/  @P6 STG.E desc[UR4][R12.64], R165 ;  /* 0x000000a50c006986 */ /* 0x0043e2000c101904 */
[----:B------:R-:W-:Y:S02]  /*6da80*/  ISETP.LT.AND P6, PT, R8, UR6, !P3 ;  /* 0x0000000608007c0c */ /* 0x000fe4000dfc1270 */
[----:B------:R-:W-:Y:S01]  /*6da90*/  ISETP.LT.AND P3, PT, R9, UR6, !P3 ;  /* 0x0000000609007c0c */ /* 0x000fe2000df61270 */
[----:B-1----:R-:W-:Y:S01]  /*6daa0*/  IMAD.WIDE R12, R167, 0x4, R2 ;  /* 0x00000004a70c7825 */ /* 0x002fe200078e0202 */
[----:B------:R-:W2:Y:S04]  /*6dab0*/  LDL.LU R165, [R1+0x1540] ;  /* 0x0015400001a57983 */ /* 0x000ea80000300800 */
[----:B------:R1:W-:Y:S01]  /*6dac0*/  @P5 STG.E desc[UR4][R10.64], R16 ;  /* 0x000000100a005986 */ /* 0x0003e2000c101904 */
[----:B------:R-:W-:-:S03]  /*6dad0*/  ISETP.GE.AND P5, PT, R0, UR8, PT ;  /* 0x0000000800007c0c */ /* 0x000fc6000bfa6270 */
[----:B----4-:R4:W-:Y:S01]  /*6dae0*/  @P4 STG.E desc[UR4][R12.64], R164 ;  /* 0x000000a40c004986 */ /* 0x0109e2000c101904 */
[----:B------:R-:W-:Y:S01]  /*6daf0*/  ISETP.LT.AND P4, PT, R8, UR6, !P5 ;  /* 0x0000000608007c0c */ /* 0x000fe2000ef81270 */
[----:B-1----:R-:W-:Y:S02]  /*6db00*/  IMAD.WIDE R10, R167, 0x4, R4 ;  /* 0x00000004a70a7825 */ /* 0x002fe400078e0204 */
[----:B------:R-:W2:Y:S01]  /*6db10*/  LDL.LU R16, [R1+0x6ec] ;  /* 0x0006ec0001107983 */ /* 0x000ea20000300800 */
[----:B------:R-:W-:Y:S01]  /*6db20*/  ULDC UR8, c[0x0][0x22c] ;  /* 0x00008b0000087ab9 */ /* 0x000fe20000000800 */
[C---:B----4-:R-:W-:Y:S02]  /*6db30*/  IMAD.WIDE R12, R166.reuse, 0x4, R2 ;  /* 0x00000004a60c7825 */ /* 0x050fe400078e0202 */
[----:B------:R-:W4:Y:S04]  /*6db40*/  LDL.LU R164, [R1+0xadc] ;  /* 0x000adc0001a47983 */ /* 0x000f280000300800 */
[----:B------:R-:W4:Y:S04]  /*6db50*/  LDL.LU R167, [R1+0x1548] ;  /* 0x0015480001a77983 */ /* 0x000f280000300800 */
[----:B------:R1:W-:Y:S04]  /*6db60*/  @P0 STG.E desc[UR4][R10.64], R14 ;  /* 0x0000000e0a000986 */ /* 0x0003e8000c101904 */
[----:B------:R1:W-:Y:S02]  /*6db70*/  @P6 STG.E desc[UR4][R12.64], R23 ;  /* 0x000000170c006986 */ /* 0x0003e4000c101904 */
[----:B-1----:R-:W-:-:S04]  /*6db80*/  IMAD.WIDE R10, R166, 0x4, R4 ;  /* 0x00000004a60a7825 */ /* 0x002fc800078e0204 */
[----:B------:R-:W-:Y:S01]  /*6db90*/  IMAD.WIDE R12, R229, 0x4, R2 ;  /* 0x00000004e50c7825 */ /* 0x000fe200078e0202 */
[----:B------:R-:W4:Y:S04]  /*6dba0*/  LDL.LU R23, [R1+0xf30] ;  /* 0x000f300001177983 */ /* 0x000f280000300800 */
[----:B------:R-:W-:Y:S04]  /*6dbb0*/  @P3 STG.E desc[UR4][R10.64], R15 ;  /* 0x0000000f0a003986 */ /* 0x000fe8000c101904 */
[----:B------:R-:W4:Y:S04]  /*6dbc0*/  LDL.LU R166, [R1+0x1550] ;  /* 0x0015500001a67983 */ /* 0x000f280000300800 */
[----:B---3--:R1:W-:Y:S04]  /*6dbd0*/  @P4 STG.E desc[UR4][R12.64], R22 ;  /* 0x000000160c004986 */ /* 0x0083e8000c101904 */
[----:B-1----:R-:W3:Y:S01]  /*6dbe0*/  LDL.LU R22, [R1+0xaf0] ;  /* 0x000af00001167983 */ /* 0x002ee20000300800 */
[----:B------:R-:W-:Y:S01]  /*6dbf0*/  VIADD R0, R7, 0x177 ;  /* 0x0000017707007836 */ /* 0x000fe20000000000 */
[----:B------:R-:W-:-:S04]  /*6dc00*/  ISETP.LT.AND P5, PT, R9, UR6, !P5 ;  /* 0x0000000609007c0c */ /* 0x000fc8000efa1270 */
[----:B------:R-:W-:Y:S01]  /*6dc10*/  ISETP.GE.AND P0, PT, R0, UR8, PT ;  /* 0x0000000800007c0c */ /* 0x000fe2000bf06270 */
[----:B------:R-:W-:Y:S01]  /*6dc20*/  VIADD R0, R7, 0x178 ;  /* 0x0000017807007836 */ /* 0x000fe20000000000 */
[----:B------:R-:W-:Y:S02]  /*6dc30*/  ULDC UR8, c[0x0][0x22c] ;  /* 0x00008b0000087ab9 */ /* 0x000fe40000000800 */
[----:B------:R-:W-:Y:S02]  /*6dc40*/  ISETP.LT.AND P6, PT, R8, UR6, !P0 ;  /* 0x0000000608007c0c */ /* 0x000fe4000c7c1270 */
[----:B------:R-:W-:Y:S01]  /*6dc50*/  ISETP.LT.AND P0, PT, R9, UR6, !P0 ;  /* 0x0000000609007c0c */ /* 0x000fe2000c701270 */
[----:B------:R-:W-:Y:S01]  /*6dc60*/  IMAD.WIDE R10, R229, 0x4, R4 ;  /* 0x00000004e50a7825 */ /* 0x000fe200078e0204 */
[----:B------:R-:W-:Y:S01]  /*6dc70*/  ISETP.GE.AND P3, PT, R0, UR8, PT ;  /* 0x0000000800007c0c */ /* 0x000fe2000bf66270 */
[----:B------:R-:W3:Y:S01]  /*6dc80*/  LDL.LU R229, [R1+0x2e0] ;  /* 0x0002e00001e57983 */ /* 0x000ee20000300800 */
[----:B------:R-:W-:-:S02]  /*6dc90*/  ULDC UR8, c[0x0][0x22c] ;  /* 0x00008b0000087ab9 */ /* 0x000fc40000000800 */
[----:B------:R-:W-:Y:S01]  /*6dca0*/  ISETP.LT.AND P4, PT, R8, UR6, !P3 ;  /* 0x0000000608007c0c */ /* 0x000fe2000df81270 */
[----:B------:R1:W-:Y:S01]  /*6dcb0*/  @P5 STG.E desc[UR4][R10.64], R228 ;  /* 0x000000e40a005986 */ /* 0x0003e2000c101904 */
[----:B------:R-:W-:Y:S01]  /*6dcc0*/  ISETP.LT.AND P3, PT, R9, UR6, !P3 ;  /* 0x0000000609007c0c */ /* 0x000fe2000df61270 */
[C---:B--2---:R-:W-:Y:S02]  /*6dcd0*/  IMAD.WIDE R12, R165.reuse, 0x4, R2 ;  /* 0x00000004a50c7825 */ /* 0x044fe400078e0202 */
[----:B-1----:R-:W2:Y:S02]  /*6dce0*/  LDL.LU R228, [R1+0x1554] ;  /* 0x0015540001e47983 */ /* 0x002ea40000300800 */
[----:B------:R-:W-:Y:S02]  /*6dcf0*/  IMAD.WIDE R10, R165, 0x4, R4 ;  /* 0x00000004a50a7825 */ /* 0x000fe400078e0204 */
[----:B------:R-:W2:Y:S04]  /*6dd00*/  LDL.LU R15, [R1+0x6f0] ;  /* 0x0006f000010f7983 */ /* 0x000ea80000300800 */
[----:B------:R-:W2:Y:S04]  /*6dd10*/  LDL.LU R165, [R1+0xf34] ;  /* 0x000f340001a57983 */ /* 0x000ea80000300800 */
[----:B------:R1:W-:Y:S04]  /*6dd20*/  @P6 STG.E desc[UR4][R12.64], R16 ;  /* 0x000000100c006986 */ /* 0x0003e8000c101904 */
[----:B----4-:R4:W-:Y:S01]  /*6dd30*/  @P0 STG.E desc[UR4][R10.64], R164 ;  /* 0x000000a40a000986 */ /* 0x0109e2000c101904 */
[----:B-1----:R-:W-:-:S03]  /*6dd40*/  IMAD.WIDE R12, R167, 0x4, R2 ;  /* 0x00000004a70c7825 */ /* 0x002fc600078e0202 */
[----:B----4-:R-:W4:Y:S01]  /*6dd50*/  LDL.LU R164, [R1+0x155c] ;  /* 0x00155c0001a47983 */ /* 0x010f220000300800 */
[----:B------:R-:W-:-:S03]  /*6dd60*/  IMAD.WIDE R10, R167, 0x4, R4 ;  /* 0x00000004a70a7825 */ /* 0x000fc600078e0204 */
[----:B------:R-:W4:Y:S04]  /*6dd70*/  LDL.LU R16, [R1+0xaf4] ;  /* 0x000af40001107983 */ /* 0x000f280000300800 */
[----:B------:R1:W-:Y:S04]  /*6dd80*/  @P4 STG.E desc[UR4][R12.64], R23 ;  /* 0x000000170c004986 */ /* 0x0003e8000c101904 */
[----:B-1----:R-:W4:Y:S04]  /*6dd90*/  LDL.LU R23, [R1+0x2e4] ;  /* 0x0002e40001177983 */ /* 0x002f280000300800 */
[----:B------:R-:W4:Y:S04]  /*6dda0*/  LDL.LU R167, [R1+0x1560] ;  /* 0x0015600001a77983 */ /* 0x000f280000300800 */
[----:B---3--:R1:W-:Y:S04]  /*6ddb0*/  @P3 STG.E desc[UR4][R10.64], R22 ;  /* 0x000000160a003986 */ /* 0x0083e8000c101904 */
[----:B-1----:R-:W3:Y:S01]  /*6ddc0*/  LDL.LU R22, [R1+0x6f4] ;  /* 0x0006f40001167983 */ /* 0x002ee20000300800 */
[----:B------:R-:W-:-:S05]  /*6ddd0*/  VIADD R0, R7, 0x179 ;  /* 0x0000017907007836 */ /* 0x000fca0000000000 */
[----:B------:R-:W-:Y:S01]  /*6dde0*/  ISETP.GE.AND P5, PT, R0, UR8, PT ;  /* 0x0000000800007c0c */ /* 0x000fe2000bfa6270 */
[----:B------:R-:W-:Y:S01]  /*6ddf0*/  ULDC UR8, c[0x0][0x22c] ;  /* 0x00008b0000087ab9 */ /* 0x000fe20000000800 */
[C---:B------:R-:W-:Y:S02]  /*6de00*/  IADD3 R0, R7.reuse, 0x17a, RZ ;  /* 0x0000017a07007810 */ /* 0x040fe40007ffe0ff */
[----:B------:R-:W-:Y:S02]  /*6de10*/  ISETP.LT.AND P6, PT, R8, UR6, !P5 ;  /* 0x0000000608007c0c */ /* 0x000fe4000efc1270 */
[----:B------:R-:W-:Y:S01]  /*6de20*/  ISETP.GE.AND P0, PT, R0, UR8, PT ;  /* 0x0000000800007c0c */ /* 0x000fe2000bf06270 */
[----:B------:R-:W-:Y:S01]  /*6de30*/  VIADD R0, R7, 0x17b ;  /* 0x0000017b07007836 */ /* 0x000fe20000000000 */
[----:B------:R-:W-:Y:S01]  /*6de40*/  ISETP.LT.AND P5, PT, R9, UR6, !P5 ;  /* 0x0000000609007c0c */ /* 0x000fe2000efa1270 */
[----:B------:R-:W-:Y:S01]  /*6de50*/  IMAD.WIDE R12, R166, 0x4, R2 ;  /* 0x00000004a60c7825 */ /* 0x000fe200078e0202 */
[----:B------:R-:W-:Y:S01]  /*6de60*/  ISETP.LT.AND P4, PT, R8, UR6, !P0 ;  /* 0x0000000608007c0c */ /* 0x000fe2000c781270 */
[----:B------:R-:W-:-:S02]  /*6de70*/  ULDC UR8, c[0x0][0x22c] ;  /* 0x00008b0000087ab9 */ /* 0x000fc40000000800 */
[----:B------:R-:W-:Y:S01]  /*6de80*/  ISETP.GE.AND P3, PT, R0, UR8, PT ;  /* 0x0000000800007c0c */ /* 0x000fe2000bf66270 */
[----:B------:R-:W-:Y:S01]  /*6de90*/  IMAD.WIDE R10, R166, 0x4, R4 ;  /* 0x00000004a60a7825 */ /* 0x000fe200078e0204 */
[----:B------:R-:W-:Y:S01]  /*6dea0*/  ISETP.LT.AND P0, PT, R9, UR6, !P0 ;  /* 0x0000000609007c0c */ /* 0x000fe2000c701270 */
[----:B------:R-:W-:Y:S01]  /*6deb0*/  ULDC UR8, c[0x0][0x22c] ;  /* 0x00008b0000087ab9 */ /* 0x000fe20000000800 */
[----:B------:R1:W-:Y:S01]  /*6dec0*/  @P6 STG.E desc[UR4][R12.64], R229 ;  /* 0x000000e50c006986 */ /* 0x0003e2000c101904 */
[----:B------:R-:W-:-:S03]  /*6ded0*/  ISETP.LT.AND P6, PT, R8, UR6, !P3 ;  /* 0x0000000608007c0c */ /* 0x000fc6000dfc1270 */
[----:B--2---:R2:W-:Y:S01]  /*6dee0*/  @P5 STG.E desc[UR4][R10.64], R15 ;  /* 0x0000000f0a005986 */ /* 0x0045e2000c101904 */
[----:B------:R-:W-:-:S03]  /*6def0*/  ISETP.LT.AND P3, PT, R9, UR6, !P3 ;  /* 0x0000000609007c0c */ /* 0x000fc6000df61270 */
[----:B-1----:R-:W3:Y:S01]  /*6df00*/  LDL.LU R229, [R1+0xf38] ;  /* 0x000f380001e57983 */ /* 0x002ee20000300800 */
[----:B------:R-:W-:-:S03]  /*6df10*/  IMAD.WIDE R12, R228, 0x4, R2 ;  /* 0x00000004e40c7825 */ /* 0x000fc600078e0202 */
[----:B------:R-:W3:Y:S01]  /*6df20*/  LDL.LU R166, [R1+0x1568] ;  /* 0x0015680001a67983 */ /* 0x000ee20000300800 */
[----:B--2---:R-:W-:-:S03]  /*6df30*/  IMAD.WIDE R10, R228, 0x4, R4 ;  /* 0x00000004e40a7825 */ /* 0x004fc600078e0204 */
[----:B------:R-:W2:Y:S04]  /*6df40*/  LDL.LU R14, [R1+0xaf8] ;  /* 0x000af800010e7983 */ /* 0x000ea80000300800 */
[----:B------:R-:W2:Y:S04]  /*6df50*/  LDL.LU R228, [R1+0x2e8] ;  /* 0x0002e80001e47983 */ /* 0x000ea80000300800 */
[----:B------:R1:W-:Y:S04]  /*6df60*/  @P4 STG.E desc[UR4][R12.64], R165 ;  /* 0x000000a50c004986 */ /* 0x0003e8000c101904 */
[----:B-1----:R-:W2:Y:S04]  /*6df70*/  LDL.LU R165, [R1+0x1570] ;  /* 0x0015700001a57983 */ /* 0x002ea80000300800 */
[----:B------:R-:W2:Y:S01]  /*6df80*/  LDL.LU R15, [R1+0x6f8] ;  /* 0x0006f800010f7983 */ /* 0x000ea20000300800 */
[----:B----4-:R-:W-:-:S03]  /*6df90*/  IMAD.WIDE R12, R164, 0x4, R2 ;  /* 0x00000004a40c7825 */ /* 0x010fc600078e0202 */
[----:B------:R1:W-:Y:S02]  /*6dfa0*/  @P0 STG.E desc[UR4][R10.64], R16 ;  /* 0x000000100a000986 */ /* 0x0003e4000c101904 */
[----:B-1----:R-:W-:Y:S02]  /*6dfb0*/  IMAD.WIDE R10, R164, 0x4, R4 ;  /* 0x00000004a40a7825 */ /* 0x002fe400078e0204 */
[----:B------:R-:W4:Y:S04]  /*6dfc0*/  LDL.LU R16, [R1+0xf3c] ;  /* 0x000f3c0001107983 */ /* 0x000f280000300800 */
[----:B------:R-:W4:Y:S04]  /*6dfd0*/  LDL.LU R164, [R1+0xafc] ;  /* 0x000afc0001a47983 */ /* 0x000f280000300800 */
[----:B------:R1:W-:Y:S04]  /*6dfe0*/  @P6 STG.E desc[UR4][R12.64], R23 ;  /* 0x000000170c006986 */ /* 0x0003e8000c101904 */
[----:B-1----:R-:W4:Y:S04]  /*6dff0*/  LDL.LU R23, [R1+0x1574] ;  /* 0x0015740001177983 */ /* 0x002f280000300800 */
        /* <DEDUP_REMOVED lines=16> */
[----:B------:R1:W-:Y:S02]  /*6e100*/  @P4 STG.E desc[UR4][R12.64], R229 ;  /* 0x000000e50c004986 */ /* 0x0003e4000c101904 */
[----:B------:R-:W-:Y:S01]  /*6e110*/  VIADD R0, R7, 0x17f ;  /* 0x0000017f07007836 */ /* 0x000fe20000000000 */
[----:B------:R-:W-:Y:S01]  /*6e120*/  ISETP.LT.AND P4, PT, R8, UR6, !P3 ;  /* 0x0000000608007c0c */ /* 0x000fe2000df81270 */
[----:B------:R-:W-:Y:S01]  /*6e130*/  ULDC UR8, c[0x0][0x22c] ;  /* 0x00008b0000087ab9 */ /* 0x000fe20000000800 */
[----:B------:R-:W3:Y:S04]  /*6e140*/  LDL.LU R167, [R1+0x6fc] ;  /* 0x0006fc0001a77983 */ /* 0x000ee80000300800 */
[----:B--2---:R2:W-:Y:S01]  /*6e150*/  @P5 STG.E desc[UR4][R10.64], R14 ;  /* 0x0000000e0a005986 */ /* 0x0045e2000c101904 */
[----:B------:R-:W-:Y:S01]  /*6e160*/  ISETP.GE.AND P5, PT, R0, UR8, PT ;  /* 0x0000000800007c0c */ /* 0x000fe2000bfa6270 */
[----:B-1----:R-:W-:-:S02]  /*6e170*/  IMAD.WIDE R12, R166, 0x4, R2 ;  /* 0x00000004a60c7825 */ /* 0x002fc400078e0202 */
[----:B------:R-:W3:Y:S01]  /*6e180*/  LDL.LU R229, [R1+0x157c] ;  /* 0x00157c0001e57983 */ /* 0x000ee20000300800 */
[----:B------:R-:W-:Y:S01]  /*6e190*/  ISETP.LT.AND P3, PT, R9, UR6, !P3 ;  /* 0x0000000609007c0c */ /* 0x000fe2000df61270 */
[----:B------:R-:W-:Y:S02]  /*6e1a0*/  ULDC UR8, c[0x0][0x22c] ;  /* 0x00008b0000087ab9 */ /* 0x000fe40000000800 */
[----:B------:R1:W-:Y:S01]  /*6e1b0*/  @P6 STG.E desc[UR4][R12.64], R228 ;  /* 0x000000e40c006986 */ /* 0x0003e2000c101904 */
[----:B------:R-:W-:Y:S01]  /*6e1c0*/  ISETP.LT.AND P6, PT, R8, UR6, !P5 ;  /* 0x0000000608007c0c */ /* 0x000fe2000efc1270 */
[----:B--2---:R-:W-:Y:S02]  /*6e1d0*/  IMAD.WIDE R10, R166, 0x4, R4 ;  /* 0x00000004a60a7825 */ /* 0x004fe400078e0204 */
[----:B-1----:R-:W2:Y:S02]  /*6e1e0*/  LDL.LU R228, [R1+0xf40] ;  /* 0x000f400001e47983 */ /* 0x002ea40000300800 */
[----:B------:R-:W-:-:S02]  /*6e1f0*/  IMAD.WIDE R12, R165, 0x4, R2 ;  /* 0x00000004a50c7825 */ /* 0x000fc400078e0202 */
[----:B------:R-:W2:Y:S04]  /*6e200*/  LDL.LU R166, [R1+0x1580] ;  /* 0x0015800001a67983 */ /* 0x000ea80000300800 */
[----:B------:R1:W-:Y:S02]  /*6e210*/  @P0 STG.E desc[UR4][R10.64], R15 ;  /* 0x0000000f0a000986 */ /* 0x0003e4000c101904 */
[----:B-1----:R-:W-:Y:S02]  /*6e220*/  IMAD.WIDE R10, R165, 0x4, R4 ;  /* 0x00000004a50a7825 */ /* 0x002fe400078e0204 */
[----:B------:R-:W2:Y:S04]  /*6e230*/  LDL.LU R15, [R1+0x700] ;  /* 0x00070000010f7983 */ /* 0x000ea80000300800 */
[----:B------:R-:W2:Y:S04]  /*6e240*/  LDL.LU R165, [R1+0x300] ;  /* 0x0003000001a57983 */ /* 0x000ea80000300800 */
[----:B----4-:R-:W-:Y:S04]  /*6e250*/  @P4 STG.E desc[UR4][R12.64], R16 ;  /* 0x000000100c004986 */ /* 0x010fe8000c101904 */
[----:B------:R1:W-:Y:S04]  /*6e260*/  @P3 STG.E desc[UR4][R10.64], R164 ;  /* 0x000000a40a003986 */ /* 0x0003e8000c101904 */
[----:B-1----:R-:W4:Y:S01]  /*6e270*/  LDL.LU R164, [R1+0x1588] ;  /* 0x0015880001a47983 */ /* 0x002f220000300800 */
[----:B------:R-:W-:-:S05]  /*6e280*/  IMAD.WIDE R12, R23, 0x4, R2 ;  /* 0x00000004170c7825 */ /* 0x000fca00078e0202 */
[----:B---3--:R1:W-:Y:S04]  /*6e290*/  @P6 STG.E desc[UR4][R12.64], R22 ;  /* 0x000000160c006986 */ /* 0x0083e8000c101904 */
[----:B-1----:R-:W3:Y:S01]  /*6e2a0*/  LDL.LU R22, [R1+0x2f0] ;  /* 0x0002f00001167983 */ /* 0x002ee20000300800 */
[----:B------:R-:W-:Y:S01]  /*6e2b0*/  VIADD R0, R7, 0x180 ;  /* 0x0000018007007836 */ /* 0x000fe20000000000 */
[----:B------:R-:W-:-:S04]  /*6e2c0*/  ISETP.LT.AND P5, PT, R9, UR6, !P5 ;  /* 0x0000000609007c0c */ /* 0x000fc8000efa1270 */
[----:B------:R-:W-:Y:S01]  /*6e2d0*/  ISETP.GE.AND P0, PT, R0, UR8, PT ;  /* 0x0000000800007c0c */ /* 0x000fe2000bf06270 */
[----:B------:R-:W-:Y:S01]  /*6e2e0*/  VIADD R0, R7, 0x181 ;  /* 0x0000018107007836 */ /* 0x000fe20000000000 */
[----:B------:R-:W-:Y:S02]  /*6e2f0*/  ULDC UR8, c[0x0][0x22c] ;  /* 0x00008b0000087ab9 */ /* 0x000fe40000000800 */
[----:B------:R-:W-:Y:S01]  /*6e300*/  ISETP.LT.AND P4, PT, R8, UR6, !P0 ;  /* 0x0000000608007c0c */ /* 0x000fe2000c781270 */
[----:B------:R-:W-:Y:S01]  /*6e310*/  IMAD.WIDE R10, R23, 0x4, R4 ;  /* 0x00000004170a7825 */ /* 0x000fe200078e0204 */
[----:B------:R-:W-:Y:S01]  /*6e320*/  ISETP.GE.AND P3, PT, R0, UR8, PT ;  /* 0x0000000800007c0c */ /* 0x000fe2000bf66270 */
[----:B------:R-:W4:Y:S01]  /*6e330*/  LDL.LU R23, [R1+0xf44] ;  /* 0x000f440001177983 */ /* 0x000f220000300800 */
[----:B------:R-:W-:-:S03]  /*6e340*/  ISETP.LT.AND P0, PT, R9, UR6, !P0 ;  /* 0x0000000609007c0c */ /* 0x000fc6000c701270 */
[----:B------:R1:W-:Y:S01]  /*6e350*/  @P5 STG.E desc[UR4][R10.64], R167 ;  /* 0x000000a70a005986 */ /* 0x0003e2000c101904 */
[----:B------:R-:W-:Y:S01]  /*6e360*/  ISETP.LT.AND P6, PT, R8, UR6, !P3 ;  /* 0x0000000608007c0c */ /* 0x000fe2000dfc1270 */
[----:B------:R-:W-:Y:S01]  /*6e370*/  IMAD.WIDE R12, R229, 0x4, R2 ;  /* 0x00000004e50c7825 */ /* 0x000fe200078e0202 */
[----:B------:R-:W-:Y:S01]  /*6e380*/  ISETP.LT.AND P3, PT, R9, UR6, !P3 ;  /* 0x0000000609007c0c */ /* 0x000fe2000df61270 */
[----:B------:R-:W-:Y:S01]  /*6e390*/  ULDC UR8, c[0x0][0x22c] ;  /* 0x00008b0000087ab9 */ /* 0x000fe20000000800 */
[----:B-1----:R-:W4:Y:S01]  /*6e3a0*/  LDL.LU R167, [R1+0x1590] ;  /* 0x0015900001a77983 */ /* 0x002f220000300800 */
[----:B------:R-:W-:-:S03]  /*6e3b0*/  IMAD.WIDE R10, R229, 0x4, R4 ;  /* 0x00000004e50a7825 */ /* 0x000fc600078e0204 */
[----:B------:R-:W4:Y:S04]  /*6e3c0*/  LDL.LU R16, [R1+0x704] ;  /* 0x0007040001107983 */ /* 0x000f280000300800 */
[----:B--2---:R1:W-:Y:S04]  /*6e3d0*/  @P4 STG.E desc[UR4][R12.64], R228 ;  /* 0x000000e40c004986 */ /* 0x0043e8000c101904 */
[----:B-1----:R-:W2:Y:S01]  /*6e3e0*/  LDL.LU R228, [R1+0x304] ;  /* 0x0003040001e47983 */ /* 0x002ea20000300800 */
[----:B------:R-:W-:-:S03]  /*6e3f0*/  IMAD.WIDE R12, R166, 0x4, R2 ;  /* 0x00000004a60c7825 */ /* 0x000fc600078e0202 */
[----:B------:R-:W2:Y:S04]  /*6e400*/  LDL.LU R229, [R1+0x1598] ;  /* 0x0015980001e57983 */ /* 0x000ea80000300800 */
[----:B------:R-:W2:Y:S04]  /*6e410*/  LDL.LU R14, [R1+0x2f4] ;  /* 0x0002f400010e7983 */ /* 0x000ea80000300800 */
[----:B------:R1:W-:Y:S04]  /*6e420*/  @P0 STG.E desc[UR4][R10.64], R15 ;  /* 0x0000000f0a000986 */ /* 0x0003e8000c101904 */
[----:B------:R1:W-:Y:S02]  /*6e430*/  @P6 STG.E desc[UR4][R12.64], R165 ;  /* 0x000000a50c006986 */ /* 0x0003e4000c101904 */
[----:B-1----:R-:W-:-:S02]  /*6e440*/  IMAD.WIDE R10, R166, 0x4, R4 ;  /* 0x00000004a60a7825 */ /* 0x002fc400078e0204 */
[----:B------:R-:W2:Y:S04]  /*6e450*/  LDL.LU R165, [R1+0xf48] ;  /* 0x000f480001a57983 */ /* 0x000ea80000300800 */
[----:B------:R-:W2:Y:S04]  /*6e460*/  LDL.LU R166, [R1+0x15a0] ;  /* 0x0015a00001a67983 */ /* 0x000ea80000300800 */
[----:B---3--:R1:W-:Y:S04]  /*6e470*/  @P3 STG.E desc[UR4][R10.64], R22 ;  /* 0x000000160a003986 */ /* 0x0083e8000c101904 */
[----:B-1----:R-:W3:Y:S01]  /*6e480*/  LDL.LU R22, [R1+0x708] ;  /* 0x0007080001167983 */ /* 0x002ee20000300800 */
[----:B------:R-:W-:-:S05]  /*6e490*/  VIADD R0, R7, 0x182 ;  /* 0x0000018207007836 */ /* 0x000fca0000000000 */
[----:B------:R-:W-:Y:S01]  /*6e4a0*/  ISETP.GE.AND P5, PT, R0, UR8, PT ;  /* 0x0000000800007c0c */ /* 0x000fe2000bfa6270 */
[C---:B------:R-:W-:Y:S01]  /*6e4b0*/  VIADD R0, R7.reuse, 0x183 ;  /* 0x0000018307007836 */ /* 0x040fe20000000000 */
[----:B------:R-:W-:Y:S02]  /*6e4c0*/  ULDC UR8, c[0x0][0x22c] ;  /* 0x00008b0000087ab9 */ /* 0x000fe40000000800 */
[----:B------:R-:W-:Y:S02]  /*6e4d0*/  ISETP.LT.AND P4, PT, R8, UR6, !P5 ;  /* 0x0000000608007c0c */ /* 0x000fe4000ef81270 */
[----:B------:R-:W-:Y:S01]  /*6e4e0*/  ISETP.GE.AND P0, PT, R0, UR8, PT ;  /* 0x0000000800007c0c */ /* 0x000fe2000bf06270 */
[----:B------:R-:W-:Y:S01]  /*6e4f0*/  VIADD R0, R7, 0x184 ;  /* 0x0000018407007836 */ /* 0x000fe20000000000 */
[----:B------:R-:W-:Y:S01]  /*6e500*/  ISETP.LT.AND P5, PT, R9, UR6, !P5 ;  /* 0x0000000609007c0c */ /* 0x000fe2000efa1270 */
[----:B----4-:R-:W-:Y:S01]  /*6e510*/  IMAD.WIDE R12, R164, 0x4, R2 ;  /* 0x00000004a40c7825 */ /* 0x010fe200078e0202 */
[----:B------:R-:W-:Y:S01]  /*6e520*/  ISETP.LT.AND P6, PT, R8, UR6, !P0 ;  /* 0x0000000608007c0c */ /* 0x000fe2000c7c1270 */
[----:B------:R-:W-:-:S02]  /*6e530*/  ULDC UR8, c[0x0][0x22c] ;  /* 0x00008b0000087ab9 */ /* 0x000fc40000000800 */
[----:B------:R-:W-:Y:S02]  /*6e540*/  ISETP.GE.AND P3, PT, R0, UR8, PT ;  /* 0x0000000800007c0c */ /* 0x000fe4000bf66270 */
[C---:B------:R-:W-:Y:S02]  /*6e550*/  ISETP.LT.AND P0, PT, R9.reuse, UR6, !P0 ;  /* 0x0000000609007c0c */ /* 0x040fe4000c701270 */
        /* <DEDUP_REMOVED lines=8> */
[----:B------:R-:W4:Y:S04]  /*6e5e0*/  LDL.LU R15, [R1+0x2f8] ;  /* 0x0002f800010f7983 */ /* 0x000f280000300800 */
[----:B------:R1:W-:Y:S04]  /*6e5f0*/  @P5 STG.E desc[UR4][R10.64], R16 ;  /* 0x000000100a005986 */ /* 0x0003e8000c101904 */
[----:B--2---:R2:W-:Y:S01]  /*6e600*/  @P6 STG.E desc[UR4][R12.64], R228 ;  /* 0x000000e40c006986 */ /* 0x0045e2000c101904 */
[----:B-1----:R-:W-:-:S03]  /*6e610*/  IMAD.WIDE R10, R167, 0x4, R4 ;  /* 0x00000004a70a7825 */ /* 0x002fc600078e0204 */
[----:B------:R-:W4:Y:S01]  /*6e620*/  LDL.LU R16, [R1+0xf4c] ;  /* 0x000f4c0001107983 */ /* 0x000f220000300800 */
[----:B--2---:R-:W-:-:S03]  /*6e630*/  IMAD.WIDE R12, R229, 0x4, R2 ;  /* 0x00000004e50c7825 */ /* 0x004fc600078e0202 */
        /* <DEDUP_REMOVED lines=11> */
[----:B------:R-:W-:Y:S01]  /*6e6f0*/  VIADD R0, R7, 0x186 ;  /* 0x0000018607007836 */ /* 0x000fe20000000000 */
[----:B------:R-:W-:Y:S02]  /*6e700*/  ULDC UR8, c[0x0][0x22c] ;  /* 0x00008b0000087ab9 */ /* 0x000fe40000000800 */
[----:B------:R-:W-:Y:S02]  /*6e710*/  ISETP.LT.AND P6, PT, R8, UR6, !P5 ;  /* 0x0000000608007c0c */ /* 0x000fe4000efc1270 */
[----:B------:R-:W-:Y:S02]  /*6e720*/  ISETP.LT.AND P5, PT, R9, UR6, !P5 ;  /* 0x0000000609007c0c */ /* 0x000fe4000efa1270 */
[----:B------:R-:W-:Y:S01]  /*6e730*/  ISETP.GE.AND P0, PT, R0, UR8, PT ;  /* 0x0000000800007c0c */ /* 0x000fe2000bf06270 */
[----:B------:R-:W-:Y:S01]  /*6e740*/  VIADD R0, R7, 0x187 ;  /* 0x0000018707007836 */ /* 0x000fe20000000000 */
[----:B------:R-:W-:Y:S01]  /*6e750*/  ULDC UR8, c[0x0][0x22c] ;  /* 0x00008b0000087ab9 */ /* 0x000fe20000000800 */
[----:B------:R-:W-:Y:S01]  /*6e760*/  IMAD.WIDE R12, R166, 0x4, R2 ;  /* 0x00000004a60c7825 */ /* 0x000fe200078e0202 */
[----:B------:R-:W-:-:S02]  /*6e770*/  ISETP.LT.AND P4, PT, R8, UR6, !P0 ;  /* 0x0000000608007c0c */ /* 0x000fc4000c781270 */
[----:B------:R-:W-:Y:S01]  /*6e780*/  ISETP.LT.AND P0, PT, R9, UR6, !P0 ;  /* 0x0000000609007c0c */ /* 0x000fe2000c701270 */
[----:B------:R-:W-:Y:S01]  /*6e790*/  IMAD.WIDE R10, R166, 0x4, R4 ;  /* 0x00000004a60a7825 */ /* 0x000fe200078e0204 */
[----:B------:R-:W-:Y:S01]  /*6e7a0*/  ISETP.GE.AND P3, PT, R0, UR8, PT ;  /* 0x0000000800007c0c */ /* 0x000fe2000bf66270 */
[----:B----4-:R1:W-:Y:S01]  /*6e7b0*/  @P6 STG.E desc[UR4][R12.64], R23 ;  /* 0x000000170c006986 */ /* 0x0103e2000c101904 */
[----:B------:R-:W-:Y:S02]  /*6e7c0*/  ULDC UR8, c[0x0][0x22c] ;  /* 0x00008b0000087ab9 */ /* 0x000fe40000000800 */
[----:B------:R-:W-:Y:S01]  /*6e7d0*/  ISETP.LT.AND P6, PT, R8, UR6, !P3 ;  /* 0x0000000608007c0c */ /* 0x000fe2000dfc1270 */
[----:B------:R4:W-:Y:S04]  /*6e7e0*/  @P5 STG.E desc[UR4][R10.64], R15 ;  /* 0x0000000f0a005986 */ /* 0x0009e8000c101904 */
[----:B-1----:R-:W3:Y:S01]  /*6e7f0*/  LDL.LU R23, [R1+0xb00] ;  /* 0x000b000001177983 */ /* 0x002ee20000300800 */
[----:B------:R-:W-:-:S03]  /*6e800*/  IMAD.WIDE R12, R164, 0x4, R2 ;  /* 0x00000004a40c7825 */ /* 0x000fc600078e0202 */
[----:B------:R-:W3:Y:S01]  /*6e810*/  LDL.LU R166, [R1+0x15bc] ;  /* 0x0015bc0001a67983 */ /* 0x000ee20000300800 */
[----:B----4-:R-:W-:-:S03]  /*6e820*/  IMAD.WIDE R10, R164, 0x4, R4 ;  /* 0x00000004a40a7825 */ /* 0x010fc600078e0204 */
[----:B------:R-:W4:Y:S01]  /*6e830*/  LDL.LU R14, [R1+0xc0] ;  /* 0x0000c000010e7983 */ /* 0x000f220000300800 */
[----:B------:R-:W-:-:S03]  /*6e840*/  ISETP.LT.AND P3, PT, R9, UR6, !P3 ;  /* 0x0000000609007c0c */ /* 0x000fc6000df61270 */
[----:B------:R1:W-:Y:S04]  /*6e850*/  @P4 STG.E desc[UR4][R12.64], R16 ;  /* 0x000000100c004986 */ /* 0x0003e8000c101904 */
[----:B------:R-:W4:Y:S04]  /*6e860*/  LDL.LU R164, [R1+0x80] ;  /* 0x0000800001a47983 */ /* 0x000f280000300800 */
[----:B--2---:R2:W-:Y:S01]  /*6e870*/  @P0 STG.E desc[UR4][R10.64], R167 ;  /* 0x000000a70a000986 */ /* 0x0045e2000c101904 */
[----:B-1----:R-:W-:-:S03]  /*6e880*/  IMAD.WIDE R12, R228, 0x4, R2 ;  /* 0x00000004e40c7825 */ /* 0x002fc600078e0202 */
[----:B--2---:R-:W2:Y:S04]  /*6e890*/  LDL.LU R167, [R1+0x15c0] ;  /* 0x0015c00001a77983 */ /* 0x004ea80000300800 */
[----:B------:R-:W2:Y:S01]  /*6e8a0*/  LDL.LU R15, [R1+0x20] ;  /* 0x00002000010f7983 */ /* 0x000ea20000300800 */
[----:B------:R-:W-:-:S03]  /*6e8b0*/  IMAD.WIDE R10, R228, 0x4, R4 ;  /* 0x00000004e40a7825 */ /* 0x000fc600078e0204 */
[----:B------:R1:W-:Y:S04]  /*6e8c0*/  @P6 STG.E desc[UR4][R12.64], R165 ;  /* 0x000000a50c006986 */ /* 0x0003e8000c101904 */
[----:B-1----:R-:W2:Y:S04]  /*6e8d0*/  LDL.LU R165, [R1+0xb04] ;  /* 0x000b040001a57983 */ /* 0x002ea80000300800 */
        /* <DEDUP_REMOVED lines=14> */
[----:B------:R-:W-:Y:S01]  /*6e9c0*/  ULDC UR8, c[0x0][0x22c] ;  /* 0x00008b0000087ab9 */ /* 0x000fe20000000800 */
[----:B------:R-:W-:-:S02]  /*6e9d0*/  ISETP.LT.AND P0, PT, R9, UR6, !P0 ;  /* 0x0000000609007c0c */ /* 0x000fc4000c701270 */
[----:B------:R-:W-:Y:S01]  /*6e9e0*/  ISETP.GE.AND P3, PT, R0, UR8, PT ;  /* 0x0000000800007c0c */ /* 0x000fe2000bf66270 */
[----:B------:R-:W-:Y:S01]  /*6e9f0*/  IMAD.WIDE R10, R229, 0x4, R4 ;  /* 0x00000004e50a7825 */ /* 0x000fe200078e0204 */
[----:B------:R1:W-:Y:S01]  /*6ea00*/  @P4 STG.E desc[UR4][R12.64], R23 ;  /* 0x000000170c004986 */ /* 0x0003e2000c101904 */
[----:B------:R-:W-:Y:S02]  /*6ea10*/  ULDC UR8, c[0x0][0x22c] ;  /* 0x00008b0000087ab9 */ /* 0x000fe40000000800 */
[----:B------:R-:W-:Y:S01]  /*6ea20*/  VIADD R0, R7, 0x18b ;  /* 0x0000018b07007836 */ /* 0x000fe20000000000 */
[----:B------:R-:W-:Y:S02]  /*6ea30*/  ISETP.LT.AND P4, PT, R8, UR6, !P3 ;  /* 0x0000000608007c0c */ /* 0x000fe4000df81270 */
[----:B------:R-:W-:Y:S01]  /*6ea40*/  ISETP.LT.AND P3, PT, R9, UR6, !P3 ;  /* 0x0000000609007c0c */ /* 0x000fe2000df61270 */
[----:B----4-:R4:W-:Y:S01]  /*6ea50*/  @P5 STG.E desc[UR4][R10.64], R14 ;  /* 0x0000000e0a005986 */ /* 0x0109e2000c101904 */
[----:B------:R-:W-:Y:S01]  /*6ea60*/  ISETP.GE.AND P5, PT, R0, UR8, PT ;  /* 0x0000000800007c0c */ /* 0x000fe2000bfa6270 */
[----:B-1----:R-:W-:-:S02]  /*6ea70*/  IMAD.WIDE R12, R166, 0x4, R2 ;  /* 0x00000004a60c7825 */ /* 0x002fc400078e0202 */
[----:B------:R-:W3:Y:S01]  /*6ea80*/  LDL.LU R23, [R1+0xb08] ;  /* 0x000b080001177983 */ /* 0x000ee20000300800 */
[----:B------:R-:W-:-:S03]  /*6ea90*/  ULDC UR8, c[0x0][0x22c] ;  /* 0x00008b0000087ab9 */ /* 0x000fc60000000800 */
[----:B------:R1:W-:Y:S01]  /*6eaa0*/  @P6 STG.E desc[UR4][R12.64], R164 ;  /* 0x000000a40c006986 */ /* 0x0003e2000c101904 */
[----:B------:R-:W-:Y:S01]  /*6eab0*/  ISETP.LT.AND P6, PT, R8, UR6, !P5 ;  /* 0x0000000608007c0c */ /* 0x000fe2000efc1270 */
[----:B----4-:R-:W-:Y:S01]  /*6eac0*/  IMAD.WIDE R10, R166, 0x4, R4 ;  /* 0x00000004a60a7825 */ /* 0x010fe200078e0204 */
[----:B------:R-:W-:Y:S01]  /*6ead0*/  ISETP.LT.AND P5, PT, R9, UR6, !P5 ;  /* 0x0000000609007c0c */ /* 0x000fe2000efa1270 */
[----:B------:R-:W4:Y:S04]  /*6eae0*/  LDL.LU R229, [R1+0x15cc] ;  /* 0x0015cc0001e57983 */ /* 0x000f280000300800 */
[----:B-1----:R-:W4:Y:S01]  /*6eaf0*/  LDL.LU R164, [R1+0xc8] ;  /* 0x0000c80001a47983 */ /* 0x002f220000300800 */
[----:B--2---:R-:W-:-:S03]  /*6eb00*/  IMAD.WIDE R12, R167, 0x4, R2 ;  /* 0x00000004a70c7825 */ /* 0x004fc600078e0202 */
[----:B------:R-:W2:Y:S04]  /*6eb10*/  LDL.LU R166, [R1+0x15d4] ;  /* 0x0015d40001a67983 */ /* 0x000ea80000300800 */
[----:B------:R1:W-:Y:S02]  /*6eb20*/  @P0 STG.E desc[UR4][R10.64], R15 ;  /* 0x0000000f0a000986 */ /* 0x0003e4000c101904 */
[----:B-1----:R-:W-:Y:S02]  /*6eb30*/  IMAD.WIDE R10, R167, 0x4, R4 ;  /* 0x00000004a70a7825 */ /* 0x002fe400078e0204 */
[----:B------:R1:W-:Y:S04]  /*6eb40*/  @P4 STG.E desc[UR4][R12.64], R165 ;  /* 0x000000a50c004986 */ /* 0x0003e8000c101904 */
[----:B------:R1:W-:Y:S02]  /*6eb50*/  @P3 STG.E desc[UR4][R10.64], R16 ;  /* 0x000000100a003986 */ /* 0x0003e4000c101904 */
[----:B-1----:R-:W-:-:S02]  /*6eb60*/  IMAD.WIDE R12, R228, 0x4, R2 ;  /* 0x00000004e40c7825 */ /* 0x002fc400078e0202 */
[----:B------:R-:W2:Y:S04]  /*6eb70*/  LDL.LU R165, [R1+0xb0c] ;  /* 0x000b0c0001a57983 */ /* 0x000ea80000300800 */
[----:B------:R-:W2:Y:S01]  /*6eb80*/  LDL.LU R167, [R1+0x15dc] ;  /* 0x0015dc0001a77983 */ /* 0x000ea20000300800 */
[----:B------:R-:W-:-:S03]  /*6eb90*/  IMAD.WIDE R10, R228, 0x4, R4 ;  /* 0x00000004e40a7825 */ /* 0x000fc600078e0204 */
[----:B------:R-:W2:Y:S04]  /*6eba0*/  LDL.LU R228, [R1+0x15e4] ;  /* 0x0015e40001e47983 */ /* 0x000ea80000300800 */
[----:B---3--:R-:W-:Y:S04]  /*6ebb0*/  @P6 STG.E desc[UR4][R12.64], R22 ;  /* 0x000000160c006986 */ /* 0x008fe8000c101904 */
[----:B------:R1:W-:Y:S04]  /*6ebc0*/  @P5 STG.E desc[UR4][R10.64], R252 ;  /* 0x000000fc0a005986 */ /* 0x0003e8000c101904 */
[----:B-1----:R-:W3:Y:S01]  /*6ebd0*/  LDL.LU R252, [R1+0x1c4c] ;  /* 0x001c4c0001fc7983 */ /* 0x002ee20000300800 */
[----:B------:R-:W-:-:S05]  /*6ebe0*/  VIADD R0, R7, 0x18c ;  /* 0x0000018c07007836 */ /* 0x000fca0000000000 */
[----:B------:R-:W-:Y:S01]  /*6ebf0*/  ISETP.GE.AND P0, PT, R0, UR8, PT ;  /* 0x0000000800007c0c */ /* 0x000fe2000bf06270 */
[----:B------:R-:W-:Y:S01]  /*6ec00*/  ULDC UR8, c[0x0][0x22c] ;  /* 0x00008b0000087ab9 */ /* 0x000fe20000000800 */
[----:B------:R-:W-:Y:S02]  /*6ec10*/  IADD3 R0, R7, 0x18d, RZ ;  /* 0x0000018d07007810 */ /* 0x000fe40007ffe0ff */
[----:B------:R-:W-:Y:S02]  /*6ec20*/  ISETP.LT.AND P4, PT, R8, UR6, !P0 ;  /* 0x0000000608007c0c */ /* 0x000fe4000c781270 */
[----:B------:R-:W-:Y:S02]  /*6ec30*/  ISETP.GE.AND P3, PT, R0, UR8, PT ;  /* 0x0000000800007c0c */ /* 0x000fe4000bf66270 */
[----:B------:R-:W-:Y:S01]  /*6ec40*/  ISETP.LT.AND P0, PT, R9, UR6, !P0 ;  /* 0x0000000609007c0c */ /* 0x000fe2000c701270 */
[----:B----4-:R-:W-:Y:S01]  /*6ec50*/  IMAD.WIDE R12, R229, 0x4, R2 ;  /* 0x00000004e50c7825 */ /* 0x010fe200078e0202 */
[----:B------:R-:W-:Y:S01]  /*6ec60*/  ISETP.LT.AND P6, PT, R8, UR6, !P3 ;  /* 0x0000000608007c0c */ /* 0x000fe2000dfc1270 */
[----:B------:R-:W-:Y:S01]  /*6ec70*/  ULDC UR8, c[0x0][0x22c] ;  /* 0x00008b0000087ab9 */ /* 0x000fe20000000800 */
[----:B------:R-:W-:Y:S01]  /*6ec80*/  ISETP.LT.AND P3, PT, R9, UR6, !P3 ;  /* 0x0000000609007c0c */ /* 0x000fe2000df61270 */
[----:B------:R-:W-:-:S04]  /*6ec90*/  IMAD.WIDE R10, R229, 0x4, R4 ;  /* 0x00000004e50a7825 */ /* 0x000fc800078e0204 */
[----:B------:R2:W-:Y:S04]  /*6eca0*/  @P4 STG.E desc[UR4][R12.64], R23 ;  /* 0x000000170c004986 */ /* 0x0005e8000c101904 */
[----:B------:R1:W-:Y:S04]  /*6ecb0*/  @P0 STG.E desc[UR4][R10.64], R164 ;  /* 0x000000a40a000986 */ /* 0x0003e8000c101904 */
[----:B------:R-:W4:Y:S01]  /*6ecc0*/  LDL.LU R229, [R1+0x15ec] ;  /* 0x0015ec0001e57983 */ /* 0x000f220000300800 */
[----:B--2---:R-:W-:-:S04]  /*6ecd0*/  IMAD.WIDE R12, R166, 0x4, R2 ;  /* 0x00000004a60c7825 */ /* 0x004fc800078e0202 */
[----:B-1----:R-:W-:Y:S01]  /*6ece0*/  IMAD.WIDE R10, R166, 0x4, R4 ;  /* 0x00000004a60a7825 */ /* 0x002fe200078e0204 */
[----:B---3--:R1:W-:Y:S04]  /*6ecf0*/  @P6 STG.E desc[UR4][R12.64], R252 ;  /* 0x000000fc0c006986 */ /* 0x0083e8000c101904 */
[----:B------:R2:W-:Y:S04]  /*6ed00*/  @P3 STG.E desc[UR4][R10.64], R231 ;  /* 0x000000e70a003986 */ /* 0x0005e8000c101904 */
[----:B-1----:R-:W3:Y:S04]  /*6ed10*/  LDL.LU R252, [R1+0x1c48] ;  /* 0x001c480001fc7983 */ /* 0x002ee80000300800 */
[----:B------:R-:W4:Y:S04]  /*6ed20*/  LDL.LU R166, [R1+0x15f0] ;  /* 0x0015f00001a67983 */ /* 0x000f280000300800 */
[----:B--2---:R-:W2:Y:S01]  /*6ed30*/  LDL.LU R231, [R1+0x1c44] ;  /* 0x001c440001e77983 */ /* 0x004ea20000300800 */
[----:B------:R-:W-:-:S04]  /*6ed40*/  IMAD.WIDE R12, R167, 0x4, R2 ;  /* 0x00000004a70c7825 */ /* 0x000fc800078e0202 */
[----:B------:R-:W-:Y:S02]  /*6ed50*/  IMAD.WIDE R10, R167, 0x4, R4 ;  /* 0x00000004a70a7825 */ /* 0x000fe400078e0204 */
[----:B------:R-:W4:Y:S02]  /*6ed60*/  LDL.LU R167, [R1+0x15f8] ;  /* 0x0015f80001a77983 */ /* 0x000f240000300800 */
        /* <DEDUP_REMOVED lines=9> */
[----:B------:R-:W-:Y:S01]  /*6ee00*/  ULDC UR8, c[0x0][0x22c] ;  /* 0x00008b0000087ab9 */ /* 0x000fe20000000800 */
[----:B------:R-:W-:-:S02]  /*6ee10*/  ISETP.LT.AND P0, PT, R9, UR6, !P0 ;  /* 0x0000000609007c0c */ /* 0x000fc4000c701270 */
[----:B------:R-:W-:-:S03]  /*6ee20*/  ISETP.GE.AND P3, PT, R0, UR8, PT ;  /* 0x0000000800007c0c */ /* 0x000fc6000bf66270 */
[----:B------:R1:W-:Y:S01]  /*6ee30*/  @P4 STG.E desc[UR4][R12.64], R165 ;  /* 0x000000a50c004986 */ /* 0x0003e2000c101904 */
[----:B------:R-:W-:Y:S01]  /*6ee40*/  ISETP.LT.AND P4, PT, R8, UR6, !P3 ;  /* 0x0000000608007c0c */ /* 0x000fe2000df81270 */
[----:B------:R-:W-:Y:S01]  /*6ee50*/  VIADD R0, R7, 0x191 ;  /* 0x0000019107007836 */ /* 0x000fe20000000000 */
[----:B------:R-:W-:Y:S01]  /*6ee60*/  ISETP.LT.AND P3, PT, R9, UR6, !P3 ;  /* 0x0000000609007c0c */ /* 0x000fe2000df61270 */
[----:B------:R-:W-:Y:S01]  /*6ee70*/  ULDC UR8, c[0x0][0x22c] ;  /* 0x00008b0000087ab9 */ /* 0x000fe20000000800 */
[C---:B-1----:R-:W-:Y:S01]  /*6ee80*/  IMAD.WIDE R12, R228.reuse, 0x4, R2 ;  /* 0x00000004e40c7825 */ /* 0x042fe200078e0202 */
[----:B---3--:R1:W-:Y:S04]  /*6ee90*/  @P5 STG.E desc[UR4][R10.64], R252 ;  /* 0x000000fc0a005986 */ /* 0x0083e8000c101904 */
[----:B--2---:R2:W-:Y:S04]  /*6eea0*/  @P6 STG.E desc[UR4][R12.64], R231 ;  /* 0x000000e70c006986 */ /* 0x0045e8000c101904 */
[----:B-1----:R-:W3:Y:S01]  /*6eeb0*/  LDL.LU R252, [R1+0x1c40] ;  /* 0x001c400001fc7983 */ /* 0x002ee20000300800 */
[----:B------:R-:W-:-:S03]  /*6eec0*/  IMAD.WIDE R10, R228, 0x4, R4 ;  /* 0x00000004e40a7825 */ /* 0x000fc600078e0204 */
[----:B--2---:R-:W2:Y:S04]  /*6eed0*/  LDL.LU R231, [R1+0x1c3c] ;  /* 0x001c3c0001e77983 */ /* 0x004ea80000300800 */
[----:B------:R-:W3:Y:S01]  /*6eee0*/  LDL.LU R228, [R1+0x15fc] ;  /* 0x0015fc0001e47983 */ /* 0x000ee20000300800 */
[----:B----4-:R-:W-:-:S03]  /*6eef0*/  IMAD.WIDE R12, R229, 0x4, R2 ;  /* 0x00000004e50c7825 */ /* 0x010fc600078e0202 */
[----:B------:R1:W-:Y:S01]  /*6ef00*/  @P0 STG.E desc[UR4][R10.64], R230 ;  /* 0x000000e60a000986 */ /* 0x0003e2000c101904 */
[----:B------:R-:W-:-:S03]  /*6ef10*/  ISETP.GE.AND P5, PT, R0, UR8, PT ;  /* 0x0000000800007c0c */ /* 0x000fc6000bfa6270 */
[----:B------:R4:W-:Y:S04]  /*6ef20*/  @P4 STG.E desc[UR4][R12.64], R248 ;  /* 0x000000f80c004986 */ /* 0x0009e8000c101904 */
[----:B-1----:R-:W2:Y:S01]  /*6ef30*/  LDL.LU R230, [R1+0x1c38] ;  /* 0x001c380001e67983 */ /* 0x002ea20000300800 */
[----:B------:R-:W-:Y:S01]  /*6ef40*/  IMAD.WIDE R10, R229, 0x4, R4 ;  /* 0x00000004e50a7825 */ /* 0x000fe200078e0204 */
[----:B------:R-:W-:Y:S02]  /*6ef50*/  ULDC UR8, c[0x0][0x22c] ;  /* 0x00008b0000087ab9 */ /* 0x000fe40000000800 */
[----:B------:R-:W2:Y:S01]  /*6ef60*/  LDL.LU R229, [R1+0x1608] ;  /* 0x0016080001e57983 */ /* 0x000ea20000300800 */
[----:B----4-:R-:W-:-:S03]  /*6ef70*/  IMAD.WIDE R12, R166, 0x4, R2 ;  /* 0x00000004a60c7825 */ /* 0x010fc600078e0202 */
[----:B------:R1:W-:Y:S01]  /*6ef80*/  @P3 STG.E desc[UR4][R10.64], R244 ;  /* 0x000000f40a003986 */ /* 0x0003e2000c101904 */
[----:B------:R-:W-:Y:S02]  /*6ef90*/  ISETP.LT.AND P6, PT, R8, UR6, !P5 ;  /* 0x0000000608007c0c */ /* 0x000fe4000efc1270 */
[----:B------:R-:W-:Y:S01]  /*6efa0*/  ISETP.LT.AND P5, PT, R9, UR6, !P5 ;  /* 0x0000000609007c0c */ /* 0x000fe2000efa1270 */
[----:B-1----:R-:W-:Y:S02]  /*6efb0*/  IMAD.WIDE R10, R166, 0x4, R4 ;  /* 0x00000004a60a7825 */ /* 0x002fe400078e0204 */
[----:B------:R-:W4:Y:S08]  /*6efc0*/  LDL.LU R166, [R1+0x160c] ;  /* 0x00160c0001a67983 */ /* 0x000f300000300800 */
[----:B------:R1:W-:Y:S04]  /*6efd0*/  @P6 STG.E desc[UR4][R12.64], R240 ;  /* 0x000000f00c006986 */ /* 0x0003e8000c101904 */
[----:B------:R1:W-:Y:S02]  /*6efe0*/  @P5 STG.E desc[UR4][R10.64], R236 ;  /* 0x000000ec0a005986 */ /* 0x0003e4000c101904 */
[----:B-1----:R-:W-:-:S04]  /*6eff0*/  IMAD.WIDE R12, R167, 0x4, R2 ;  /* 0x00000004a70c7825 */ /* 0x002fc800078e0202 */
[----:B------:R-:W-:Y:S02]  /*6f000*/  IMAD.WIDE R10, R167, 0x4, R4 ;  /* 0x00000004a70a7825 */ /* 0x000fe400078e0204 */
[----:B------:R-:W4:Y:S02]  /*6f010*/  LDL.LU R167, [R1+0x1614] ;  /* 0x0016140001a77983 */ /* 0x000f240000300800 */
        /* <DEDUP_REMOVED lines=8> */
[----:B------:R-:W-:-:S02]  /*6f0a0*/  ULDC UR8, c[0x0][0x22c] ;  /* 0x00008b0000087ab9 */ /* 0x000fc40000000800 */
[----:B------:R-:W-:Y:S02]  /*6f0b0*/  ISETP.LT.AND P6, PT, R8, UR6, !P3 ;  /* 0x0000000608007c0c */ /* 0x000fe4000dfc1270 */
[----:B------:R-:W-:Y:S02]  /*6f0c0*/  ISETP.LT.AND P3, PT, R9, UR6, !P3 ;  /* 0x0000000609007c0c */ /* 0x000fe4000df61270 */
[----:B------:R-:W-:Y:S01]  /*6f0d0*/  ISETP.GE.AND P5, PT, R0, UR8, PT ;  /* 0x0000000800007c0c */ /* 0x000fe2000bfa6270 */
[----:B------:R3:W-:Y:S01]  /*6f0e0*/  @P4 STG.E desc[UR4][R12.64], R249 ;  /* 0x000000f90c004986 */ /* 0x0007e2000c101904 */
[----:B------:R-:W-:Y:S01]  /*6f0f0*/  VIADD R0, R7, 0x195 ;  /* 0x0000019507007836 */ /* 0x000fe20000000000 */
[----:B------:R-:W-:Y:S01]  /*6f100*/  ULDC UR8, c[0x0][0x22c] ;  /* 0x00008b0000087ab9 */ /* 0x000fe20000000800 */
[----:B------:R-:W-:Y:S01]  /*6f110*/  ISETP.LT.AND P4, PT, R8, UR6, !P5 ;  /* 0x0000000608007c0c */ /* 0x000fe2000ef81270 */
[----:B------:R1:W-:Y:S01]  /*6f120*/  @P0 STG.E desc[UR4][R10.64], R245 ;  /* 0x000000f50a000986 */ /* 0x0003e2000c101904 */
[----:B------:R-:W-:-:S02]  /*6f130*/  ISETP.LT.AND P5, PT, R9, UR6, !P5 ;  /* 0x0000000609007c0c */ /* 0x000fc4000efa1270 */
[----:B------:R-:W-:Y:S01]  /*6f140*/  ISETP.GE.AND P0, PT, R0, UR8, PT ;  /* 0x0000000800007c0c */ /* 0x000fe2000bf06270 */
[----:B---3--:R-:W-:Y:S01]  /*6f150*/  IMAD.WIDE R12, R228, 0x4, R2 ;  /* 0x00000004e40c7825 */ /* 0x008fe200078e0202 */
[----:B------:R-:W-:-:S03]  /*6f160*/  ULDC UR8, c[0x0][0x22c] ;  /* 0x00008b0000087ab9 */ /* 0x000fc60000000800 */
[----:B-1----:R-:W-:Y:S02]  /*6f170*/  IMAD.WIDE R10, R228, 0x4, R4 ;  /* 0x00000004e40a7825 */ /* 0x002fe400078e0204 */
[----:B------:R-:W3:Y:S04]  /*6f180*/  LDL.LU R228, [R1+0x1618] ;  /* 0x0016180001e47983 */ /* 0x000ee80000300800 */
[----:B------:R2:W-:Y:S04]  /*6f190*/  @P6 STG.E desc[UR4][R12.64], R241 ;  /* 0x000000f10c006986 */ /* 0x0005e8000c101904 */
[----:B------:R1:W-:Y:S01]  /*6f1a0*/  @P3 STG.E desc[UR4][R10.64], R237 ;  /* 0x000000ed0a003986 */ /* 0x0003e2000c101904 */
[----:B--2---:R-:W-:-:S04]  /*6f1b0*/  IMAD.WIDE R12, R229, 0x4, R2 ;  /* 0x00000004e50c7825 */ /* 0x004fc800078e0202 */
[----:B-1----:R-:W-:Y:S02]  /*6f1c0*/  IMAD.WIDE R10, R229, 0x4, R4 ;  /* 0x00000004e50a7825 */ /* 0x002fe400078e0204 */
[----:B------:R-:W2:Y:S04]  /*6f1d0*/  LDL.LU R229, [R1+0x161c] ;  /* 0x00161c0001e57983 */ /* 0x000ea80000300800 */
[----:B------:R4:W-:Y:S04]  /*6f1e0*/  @P4 STG.E desc[UR4][R12.64], R250 ;  /* 0x000000fa0c004986 */ /* 0x0009e8000c101904 */
[----:B------:R1:W-:Y:S01]  /*6f1f0*/  @P5 STG.E desc[UR4][R10.64], R246 ;  /* 0x000000f60a005986 */ /* 0x0003e2000c101904 */
[----:B------:R-:W-:-:S02]  /*6f200*/  ISETP.LT.AND P6, PT, R8, UR6, !P0 ;  /* 0x0000000608007c0c */ /* 0x000fc4000c7c1270 */
[----:B------:R-:W-:Y:S01]  /*6f210*/  ISETP.LT.AND P0, PT, R9, UR6, !P0 ;  /* 0x0000000609007c0c */ /* 0x000fe2000c701270 */
[----:B----4-:R-:W-:-:S04]  /*6f220*/  IMAD.WIDE R12, R166, 0x4, R2 ;  /* 0x00000004a60c7825 */ /* 0x010fc800078e0202 */
[----:B-1----:R-:W-:Y:S02]  /*6f230*/  IMAD.WIDE R10, R166, 0x4, R4 ;  /* 0x00000004a60a7825 */ /* 0x002fe400078e0204 */
[----:B------:R-:W4:Y:S04]  /*6f240*/  LDL.LU R166, [R1+0x1624] ;  /* 0x0016240001a67983 */ /* 0x000f280000300800 */
        /* <DEDUP_REMOVED lines=92> */
[----:B------:R-:W-:Y:S01]  /*6f810*/  ULDC UR8, c[0x0][0x22c] ;  /* 0x00008b0000087ab9 */ /* 0x000fe20000000800 */
[----:B------:R-:W-:-:S02]  /*6f820*/  IADD3 R0, R7, 0x1a0, RZ ;  /* 0x000001a007007810 */ /* 0x000fc40007ffe0ff */
        /* <DEDUP_REMOVED lines=193> */
[----:B------:R-:W-:Y:S01]  /*70440*/  ULDC UR8, c[0x0][0x22c] ;  /* 0x00008b0000087ab9 */ /* 0x000fe20000000800 */
[----:B------:R-:W-:Y:S02]  /*70450*/  IADD3 R0, R7, 0x1b3, RZ ;  /* 0x000001b307007810 */ /* 0x000fe40007ffe0ff */
        /* <DEDUP_REMOVED lines=135> */
[----:B------:R-:W-:Y:S01]  /*70cd0*/  VIADD R6, R7, 0x1ea ;  /* 0x000001ea07067836 */ /* 0x000fe20000000000 */
[----:B------:R-:W-:Y:S01]  /*70ce0*/  ULDC UR8, c[0x0][0x22c] ;  /* 0x00008b0000087ab9 */ /* 0x000fe20000000800 */
[----:B------:R-:W4:Y:S01]  /*70cf0*/  LDS.128 R24, [R21] ;  /* 0x0000000015187984 */ /* 0x000f220000000c00 */
[----:B---3--:R-:W-:-:S04]  /*70d00*/  IMAD.WIDE R12, R228, 0x4, R2 ;  /* 0x00000004e40c7825 */ /* 0x008fc800078e0202 */
        /* <DEDUP_REMOVED lines=25> */
[----:B------:R-:W-:-:S09]  /*70ea0*/  ISETP.LT.AND P0, PT, R9, UR6, !P0 ;  /* 0x0000000609007c0c */ /* 0x000fd2000c701270 */
[----:B------:R3:W-:Y:S01]  /*70eb0*/  @P4 STG.E desc[UR4][R12.64], R33 ;  /* 0x000000210c004986 */ /* 0x0007e2000c101904 */
[----:B------:R-:W-:Y:S01]  /*70ec0*/  ISETP.LT.AND P6, PT, R8, UR6, !P3 ;  /* 0x0000000608007c0c */ /* 0x000fe2000dfc1270 */
[----:B------:R-:W-:Y:S01]  /*70ed0*/  VIADD R0, R7, 0x1c4 ;  /* 0x000001c407007836 */ /* 0x000fe20000000000 */
[----:B------:R-:W-:Y:S01]  /*70ee0*/  ISETP.LT.AND P3, PT, R9, UR6, !P3 ;  /* 0x0000000609007c0c */ /* 0x000fe2000df61270 */
[----:B------:R1:W-:Y:S01]  /*70ef0*/  @P0 STG.E desc[UR4][R10.64], R45 ;  /* 0x0000002d0a000986 */ /* 0x0003e2000c101904 */
[----:B------:R-:W-:Y:S02]  /*70f00*/  ULDC UR8, c[0x0][0x22c] ;  /* 0x00008b0000087ab9 */ /* 0x000fe40000000800 */
[----:B------:R-:W-:Y:S01]  /*70f10*/  ISETP.GE.AND P5, PT, R0, UR8, PT ;  /* 0x0000000800007c0c */ /* 0x000fe2000bfa6270 */
[----:B---3--:R-:W-:Y:S01]  /*70f20*/  IMAD.WIDE R12, R228, 0x4, R2 ;  /* 0x00000004e40c7825 */ /* 0x008fe200078e0202 */
[----:B------:R-:W-:-:S03]  /*70f30*/  ULDC UR8, c[0x0][0x22c] ;  /* 0x00008b0000087ab9 */ /* 0x000fc60000000800 */
[----:B-1----:R-:W-:Y:S02]  /*70f40*/  IMAD.WIDE R10, R228, 0x4, R4 ;  /* 0x00000004e40a7825 */ /* 0x002fe400078e0204 */
[----:B------:R2:W-:Y:S04]  /*70f50*/  @P6 STG.E desc[UR4][R12.64], R57 ;  /* 0x000000390c006986 */ /* 0x0005e8000c101904 */
[----:B------:R-:W3:Y:S04]  /*70f60*/  LDL.LU R228, [R1+0x1720] ;  /* 0x0017200001e47983 */ /* 0x000ee80000300800 */
[----:B------:R1:W-:Y:S01]  /*70f70*/  @P3 STG.E desc[UR4][R10.64], R53 ;  /* 0x000000350a003986 */ /* 0x0003e2000c101904 */
[----:B--2---:R-:W-:-:S04]  /*70f80*/  IMAD.WIDE R12, R229, 0x4, R2 ;  /* 0x00000004e50c7825 */ /* 0x004fc800078e0202 */
[----:B------:R-:W-:Y:S02]  /*70f90*/  IMAD.WIDE R14, R229, 0x4, R4 ;  /* 0x00000004e50e7825 */ /* 0x000fe400078e0204 */
[----:B------:R-:W2:Y:S01]  /*70fa0*/  LDL.LU R229, [R1+0x1710] ;  /* 0x0017100001e57983 */ /* 0x000ea20000300800 */
[----:B------:R-:W-:Y:S02]  /*70fb0*/  ISETP.LT.AND P4, PT, R8, UR6, !P5 ;  /* 0x0000000608007c0c */ /* 0x000fe4000ef81270 */
        /* <DEDUP_REMOVED lines=17> */
[----:B------:R-:W-:Y:S01]  /*710d0*/  ULDC UR8, c[0x0][0x22c] ;  /* 0x00008b0000087ab9 */ /* 0x000fe20000000800 */
[----:B------:R-:W-:-:S02]  /*710e0*/  ISETP.LT.AND P4, PT, R8, UR6, !P3 ;  /* 0x0000000608007c0c */ /* 0x000fc4000df81270 */
[----:B------:R-:W-:Y:S02]  /*710f0*/  ISETP.LT.AND P3, PT, R9, UR6, !P3 ;  /* 0x0000000609007c0c */ /* 0x000fe4000df61270 */
[----:B------:R-:W-:-:S03]  /*71100*/  ISETP.GE.AND P5, PT, R0, UR8, PT ;  /* 0x0000000800007c0c */ /* 0x000fc6000bfa6270 */
[----:B------:R3:W-:Y:S01]  /*71110*/  @P6 STG.E desc[UR4][R16.64], R58 ;  /* 0x0000003a10006986 */ /* 0x0007e2000c101904 */
[----:B------:R-:W-:Y:S01]  /*71120*/  ISETP.LT.AND P6, PT, R8, UR6, !P5 ;  /* 0x0000000608007c0c */ /* 0x000fe2000efc1270 */
[----:B------:R-:W-:Y:S01]  /*71130*/  VIADD R0, R7, 0x1c8 ;  /* 0x000001c807007836 */ /* 0x000fe20000000000 */
[----:B------:R-:W-:Y:S01]  /*71140*/  ISETP.LT.AND P5, PT, R9, UR6, !P5 ;  /* 0x0000000609007c0c */ /* 0x000fe2000efa1270 */
[----:B------:R1:W-:Y:S01]  /*71150*/  @P0 STG.E desc[UR4][R10.64], R54 ;  /* 0x000000360a000986 */ /* 0x0003e2000c101904 */
[----:B------:R-:W-:-:S03]  /*71160*/  ULDC UR8, c[0x0][0x22c] ;  /* 0x00008b0000087ab9 */ /* 0x000fc60000000800 */
[----:B------:R2:W-:Y:S04]  /*71170*/  @P4 STG.E desc[UR4][R12.64], R35 ;  /* 0x000000230c004986 */ /* 0x0005e8000c101904 */
[----:B------:R2:W-:Y:S01]  /*71180*/  @P3 STG.E desc[UR4][R14.64], R47 ;  /* 0x0000002f0e003986 */ /* 0x0005e2000c101904 */
[----:B------:R-:W-:Y:S01]  /*71190*/  ISETP.GE.AND P0, PT, R0, UR8, PT ;  /* 0x0000000800007c0c */ /* 0x000fe2000bf06270 */
[----:B---3--:R-:W-:Y:S01]  /*711a0*/  IMAD.WIDE R16, R228, 0x4, R2 ;  /* 0x00000004e4107825 */ /* 0x008fe200078e0202 */
[----:B------:R-:W-:-:S03]  /*711b0*/  ULDC UR8, c[0x0][0x22c] ;  /* 0x00008b0000087ab9 */ /* 0x000fc60000000800 */
[----:B-1----:R-:W-:Y:S02]  /*711c0*/  IMAD.WIDE R10, R228, 0x4, R4 ;  /* 0x00000004e40a7825 */ /* 0x002fe400078e0204 */
[----:B------:R-:W3:Y:S04]  /*711d0*/  LDL.LU R228, [R1+0x16f4] ;  /* 0x0016f40001e47983 */ /* 0x000ee80000300800 */
[----:B------:R4:W-:Y:S01]  /*711e0*/  @P6 STG.E desc[UR4][R16.64], R59 ;  /* 0x0000003b10006986 */ /* 0x0009e2000c101904 */
[----:B--2---:R-:W-:-:S04]  /*711f0*/  IMAD.WIDE R12, R229, 0x4, R2 ;  /* 0x00000004e50c7825 */ /* 0x004fc800078e0202 */
[----:B------:R-:W-:Y:S02]  /*71200*/  IMAD.WIDE R14, R229, 0x4, R4 ;  /* 0x00000004e50e7825 */ /* 0x000fe400078e0204 */
[----:B------:R-:W2:Y:S04]  /*71210*/  LDL.LU R229, [R1+0x16e4] ;  /* 0x0016e40001e57983 */ /* 0x000ea80000300800 */
[----:B------:R1:W-:Y:S01]  /*71220*/  @P5 STG.E desc[UR4][R10.64], R55 ;  /* 0x000000370a005986 */ /* 0x0003e2000c101904 */
        /* <DEDUP_REMOVED lines=151> */
[----:B------:R-:W-:-:S03]  /*71ba0*/  ULDC UR8, c[0x0][0x22c] ;  /* 0x00008b0000087ab9 */ /* 0x000fc60000000800 */
[----:B------:R-:W-:Y:S02]  /*71bb0*/  ISETP.LT.AND P4, PT, R8, UR6, !P3 ;  /* 0x0000000608007c0c */ /* 0x000fe4000df81270 */
[----:B------:R-:W-:Y:S01]  /*71bc0*/  ISETP.LT.AND P3, PT, R9, UR6, !P3 ;  /* 0x0000000609007c0c */ /* 0x000fe2000df61270 */
[----:B---3--:R-:W-:-:S04]  /*71bd0*/  IMAD.WIDE R16, R228, 0x4, R2 ;  /* 0x00000004e4107825 */ /* 0x008fc800078e0202 */
[----:B-1----:R-:W-:Y:S02]  /*71be0*/  IMAD.WIDE R10, R228, 0x4, R4 ;  /* 0x00000004e40a7825 */ /* 0x002fe400078e0204 */
[----:B------:R-:W3:Y:S04]  /*71bf0*/  LDL.LU R228, [R1+0x1648] ;  /* 0x0016480001e47983 */ /* 0x000ee80000300800 */
[----:B------:R4:W-:Y:S01]  /*71c00*/  @P6 STG.E desc[UR4][R16.64], R91 ;  /* 0x0000005b10006986 */ /* 0x0009e2000c101904 */
[----:B--2---:R-:W-:-:S04]  /*71c10*/  IMAD.WIDE R12, R229, 0x4, R2 ;  /* 0x00000004e50c7825 */ /* 0x004fc800078e0202 */
[----:B------:R-:W-:Y:S02]  /*71c20*/  IMAD.WIDE R14, R229, 0x4, R4 ;  /* 0x00000004e50e7825 */ /* 0x000fe400078e0204 */
[----:B------:R-:W2:Y:S04]  /*71c30*/  LDL.LU R229, [R1+0x1638] ;  /* 0x0016380001e57983 */ /* 0x000ea80000300800 */
[----:B------:R1:W-:Y:S01]  /*71c40*/  @P0 STG.E desc[UR4][R10.64], R87 ;  /* 0x000000570a000986 */ /* 0x0003e2000c101904 */
[----:B----4-:R-:W-:-:S04]  /*71c50*/  IMAD.WIDE R16, R166, 0x4, R2 ;  /* 0x00000004a6107825 */ /* 0x010fc800078e0202 */
[----:B-1----:R-:W-:Y:S02]  /*71c60*/  IMAD.WIDE R10, R166, 0x4, R4 ;  /* 0x00000004a60a7825 */ /* 0x002fe400078e0204 */
[----:B------:R-:W4:Y:S04]  /*71c70*/  LDL.LU R166, [R1+0x1630] ;  /* 0x0016300001a67983 */ /* 0x000f280000300800 */
[----:B------:R1:W-:Y:S04]  /*71c80*/  @P4 STG.E desc[UR4][R12.64], R80 ;  /* 0x000000500c004986 */ /* 0x0003e8000c101904 */
[----:B------:R1:W-:Y:S02]  /*71c90*/  @P3 STG.E desc[UR4][R14.64], R92 ;  /* 0x0000005c0e003986 */ /* 0x0003e4000c101904 */
[----:B-1----:R-:W-:-:S04]  /*71ca0*/  IMAD.WIDE R12, R167, 0x4, R2 ;  /* 0x00000004a70c7825 */ /* 0x002fc800078e0202 */
[----:B------:R-:W-:Y:S02]  /*71cb0*/  IMAD.WIDE R14, R167, 0x4, R4 ;  /* 0x00000004a70e7825 */ /* 0x000fe400078e0204 */
[----:B------:R-:W4:Y:S01]  /*71cc0*/  LDL.LU R167, [R1+0x1628] ;  /* 0x0016280001a77983 */ /* 0x000f220000300800 */
[----:B------:R-:W-:-:S04]  /*71cd0*/  IADD3 R0, R7, 0x1d9, RZ ;  /* 0x000001d907007810 */ /* 0x000fc80007ffe0ff */
        /* <DEDUP_REMOVED lines=39> */
[C---:B------:R-:W-:Y:S02]  /*71f50*/  VIADD R0, R7.reuse, 0x1dd ;  /* 0x000001dd07007836 */ /* 0x040fe40000000000 */
[----:B------:R-:W4:Y:S03]  /*71f60*/  LDL.LU R165, [R1+0x15f4] ;  /* 0x0015f40001a57983 */ /* 0x000f260000300800 */
[----:B------:R-:W-:Y:S01]  /*71f70*/  ISETP.GE.AND P0, PT, R0, UR8, PT ;  /* 0x0000000800007c0c */ /* 0x000fe2000bf06270 */
[----:B------:R-:W-:Y:S01]  /*71f80*/  VIADD R0, R7, 0x1de ;  /* 0x000001de07007836 */ /* 0x000fe20000000000 */
[----:B------:R-:W-:-:S02]  /*71f90*/  ULDC UR8, c[0x0][0x22c] ;  /* 0x00008b0000087ab9 */ /* 0x000fc40000000800 */
[----:B------:R-:W-:Y:S02]  /*71fa0*/  ISETP.LT.AND P6, PT, R8, UR6, !P0 ;  /* 0x0000000608007c0c */ /* 0x000fe4000c7c1270 */
[----:B------:R-:W-:Y:S01]  /*71fb0*/  ISETP.GE.AND P3, PT, R0, UR8, PT ;  /* 0x0000000800007c0c */ /* 0x000fe2000bf66270 */
[----:B------:R-:W-:Y:S01]  /*71fc0*/  VIADD R0, R7, 0x1df ;  /* 0x000001df07007836 */ /* 0x000fe20000000000 */
[C---:B------:R-:W-:Y:S01]  /*71fd0*/  ISETP.LT.AND P0, PT, R9.reuse, UR6, !P0 ;  /* 0x0000000609007c0c */ /* 0x040fe2000c701270 */
[----:B------:R-:W-:Y:S01]  /*71fe0*/  ULDC UR8, c[0x0][0x22c] ;  /* 0x00008b0000087ab9 */ /* 0x000fe20000000800 */
[----:B------:R-:W-:Y:S02]  /*71ff0*/  ISETP.LT.AND P4, PT, R8, UR6, !P3 ;  /* 0x0000000608007c0c */ /* 0x000fe4000df81270 */
[----:B------:R-:W-:Y:S02]  /*72000*/  ISETP.GE.AND P5, PT, R0, UR8, PT ;  /* 0x0000000800007c0c */ /* 0x000fe4000bfa6270 */
[----:B------:R-:W-:-:S03]  /*72010*/  ISETP.LT.AND P3, PT, R9, UR6, !P3 ;  /* 0x0000000609007c0c */ /* 0x000fc6000df61270 */
[----:B------:R3:W-:Y:S01]  /*72020*/  @P6 STG.E desc[UR4][R16.64], R106 ;  /* 0x0000006a10006986 */ /* 0x0007e2000c101904 */
[----:B------:R-:W-:Y:S01]  /*72030*/  ISETP.LT.AND P6, PT, R8, UR6, !P5 ;  /* 0x0000000608007c0c */ /* 0x000fe2000efc1270 */
[----:B------:R-:W-:Y:S01]  /*72040*/  VIADD R0, R7, 0x1e0 ;  /* 0x000001e007007836 */ /* 0x000fe20000000000 */
[----:B------:R-:W-:Y:S01]  /*72050*/  ULDC UR8, c[0x0][0x22c] ;  /* 0x00008b0000087ab9 */ /* 0x000fe20000000800 */
[----:B------:R2:W-:Y:S04]  /*72060*/  @P0 STG.E desc[UR4][R10.64], R102 ;  /* 0x000000660a000986 */ /* 0x0005e8000c101904 */
[----:B------:R1:W-:Y:S01]  /*72070*/  @P4 STG.E desc[UR4][R12.64], R83 ;  /* 0x000000530c004986 */ /* 0x0003e2000c101904 */
[----:B------:R-:W-:-:S03]  /*72080*/  ISETP.GE.AND P0, PT, R0, UR8, PT ;  /* 0x0000000800007c0c */ /* 0x000fc6000bf06270 */
[----:B------:R4:W-:Y:S01]  /*72090*/  @P3 STG.E desc[UR4][R14.64], R95 ;  /* 0x0000005f0e003986 */ /* 0x0009e2000c101904 */
[----:B------:R-:W-:Y:S01]  /*720a0*/  ISETP.LT.AND P5, PT, R9, UR6, !P5 ;  /* 0x0000000609007c0c */ /* 0x000fe2000efa1270 */
[----:B---3--:R-:W-:Y:S01]  /*720b0*/  IMAD.WIDE R16, R228, 0x4, R2 ;  /* 0x00000004e4107825 */ /* 0x008fe200078e0202 */
[----:B------:R-:W-:-:S04]  /*720c0*/  ULDC UR8, c[0x0][0x22c] ;  /* 0x00008b0000087ab9 */ /* 0x000fc80000000800 */
[----:B------:R3:W-:Y:S01]  /*720d0*/  @P6 STG.E desc[UR4][R16.64], R107 ;  /* 0x0000006b10006986 */ /* 0x0007e2000c101904 */
[----:B------:R-:W-:Y:S01]  /*720e0*/  ISETP.LT.AND P4, PT, R8, UR6, !P0 ;  /* 0x0000000608007c0c */ /* 0x000fe2000c781270 */
[----:B--2---:R-:W-:-:S04]  /*720f0*/  IMAD.WIDE R10, R229, 0x4, R2 ;  /* 0x00000004e50a7825 */ /* 0x004fc800078e0202 */
[--C-:B-1----:R-:W-:Y:S02]  /*72100*/  IMAD.WIDE R12, R229, 0x4, R4.reuse ;  /* 0x00000004e50c7825 */ /* 0x102fe400078e0204 */
[----:B------:R-:W2:Y:S02]  /*72110*/  LDL.LU R229, [R1+0x15e8] ;  /* 0x0015e80001e57983 */ /* 0x000ea40000300800 */
[----:B------:R-:W-:-:S04]  /*72120*/  IMAD.WIDE R18, R228, 0x4, R4 ;  /* 0x00000004e4127825 */ /* 0x000fc800078e0204 */
[----:B----4-:R-:W-:-:S04]  /*72130*/  IMAD.WIDE R14, R166, 0x4, R2 ;  /* 0x00000004a60e7825 */ /* 0x010fc800078e0202 */
[--C-:B---3--:R-:W-:Y:S02]  /*72140*/  IMAD.WIDE R16, R166, 0x4, R4.reuse ;  /* 0x00000004a6107825 */ /* 0x108fe400078e0204 */
[----:B------:R-:W3:Y:S04]  /*72150*/  LDL.LU R166, [R1+0x15e0] ;  /* 0x0015e00001a67983 */ /* 0x000ee80000300800 */
[----:B------:R1:W-:Y:S04]  /*72160*/  @P5 STG.E desc[UR4][R18.64], R103 ;  /* 0x0000006712005986 */ /* 0x0003e8000c101904 */
[----:B------:R4:W-:Y:S04]  /*72170*/  @P4 STG.E desc[UR4][R10.64], R96 ;  /* 0x000000600a004986 */ /* 0x0009e8000c101904 */
[----:B------:R-:W3:Y:S01]  /*72180*/  LDL.LU R228, [R1+0x15d8] ;  /* 0x0015d80001e47983 */ /* 0x000ee20000300800 */
[----:B-1----:R-:W-:-:S04]  /*72190*/  IMAD.WIDE R18, R167, 0x4, R4 ;  /* 0x00000004a7127825 */ /* 0x002fc800078e0204 */
[----:B----4-:R-:W-:Y:S02]  /*721a0*/  IMAD.WIDE R10, R167, 0x4, R2 ;  /* 0x00000004a70a7825 */ /* 0x010fe400078e0202 */
[----:B------:R-:W4:Y:S02]  /*721b0*/  LDL.LU R167, [R1+0x15d0] ;  /* 0x0015d00001a77983 */ /* 0x000f240000300800 */
[----:B------:R-:W-:Y:S01]  /*721c0*/  VIADD R0, R7, 0x1e1 ;  /* 0x000001e107007836 */ /* 0x000fe20000000000 */
[----:B------:R-:W-:-:S04]  /*721d0*/  ISETP.LT.AND P0, PT, R9, UR6, !P0 ;  /* 0x0000000609007c0c */ /* 0x000fc8000c701270 */
        /* <DEDUP_REMOVED lines=8> */
[----:B------:R-:W-:Y:S01]  /*72260*/  ISETP.LT.AND P4, PT, R8, UR6, !P6 ;  /* 0x0000000608007c0c */ /* 0x000fe2000f781270 */
[----:B------:R1:W-:Y:S01]  /*72270*/  @P0 STG.E desc[UR4][R12.64], R108 ;  /* 0x0000006c0c000986 */ /* 0x0003e2000c101904 */
[----:B------:R-:W-:-:S02]  /*72280*/  ISETP.GE.AND P0, PT, R0, UR8, PT ;  /* 0x0000000800007c0c */ /* 0x000fc4000bf06270 */
[----:B------:R-:W-:-:S03]  /*72290*/  ISETP.LT.AND P6, PT, R9, UR6, !P6 ;  /* 0x0000000609007c0c */ /* 0x000fc6000f7c1270 */
[----:B------:R1:W-:Y:S01]  /*722a0*/  @P5 STG.E desc[UR4][R14.64], R120 ;  /* 0x000000780e005986 */ /* 0x0003e2000c101904 */
[----:B------:R-:W-:Y:S01]  /*722b0*/  ISETP.LT.AND P5, PT, R8, UR6, !P0 ;  /* 0x0000000608007c0c */ /* 0x000fe2000c7a1270 */
[----:B------:R-:W-:Y:S01]  /*722c0*/  VIADD R0, R7, 0x1e4 ;  /* 0x000001e407007836 */ /* 0x000fe20000000000 */
[----:B------:R-:W-:Y:S01]  /*722d0*/  ISETP.LT.AND P0, PT, R9, UR6, !P0 ;  /* 0x0000000609007c0c */ /* 0x000fe2000c701270 */
[----:B------:R-:W-:Y:S01]  /*722e0*/  @P3 STG.E desc[UR4][R16.64], R116 ;  /* 0x0000007410003986 */ /* 0x000fe2000c101904 */
[----:B------:R-:W-:Y:S01]  /*722f0*/  ULDC UR8, c[0x0][0x22c] ;  /* 0x00008b0000087ab9 */ /* 0x000fe20000000800 */
[C---:B-1----:R-:W-:Y:S02]  /*72300*/  IMAD.WIDE R12, R165.reuse, 0x4, R2 ;  /* 0x00000004a50c7825 */ /* 0x042fe400078e0202 */
[----:B------:R2:W-:Y:S02]  /*72310*/  @P4 STG.E desc[UR4][R10.64], R97 ;  /* 0x000000610a004986 */ /* 0x0005e4000c101904 */
[----:B------:R-:W-:-:S02]  /*72320*/  IMAD.WIDE R14, R165, 0x4, R4 ;  /* 0x00000004a50e7825 */ /* 0x000fc400078e0204 */
[----:B------:R-:W4:Y:S01]  /*72330*/  LDL.LU R165, [R1+0x15c4] ;  /* 0x0015c40001a57983 */ /* 0x000f220000300800 */
[----:B------:R-:W-:-:S03]  /*72340*/  ISETP.GE.AND P3, PT, R0, UR8, PT ;  /* 0x0000000800007c0c */ /* 0x000fc6000bf66270 */
[----:B------:R-:W-:Y:S01]  /*72350*/  @P6 STG.E desc[UR4][R18.64], R109 ;  /* 0x0000006d12006986 */ /* 0x000fe2000c101904 */
[----:B--2---:R-:W-:-:S04]  /*72360*/  IMAD.WIDE R10, R229, 0x4, R2 ;  /* 0x00000004e50a7825 */ /* 0x004fc800078e0202 */
[----:B------:R-:W-:Y:S01]  /*72370*/  IMAD.WIDE R16, R229, 0x4, R4 ;  /* 0x00000004e5107825 */ /* 0x000fe200078e0204 */
[----:B------:R-:W-:Y:S01]  /*72380*/  ULDC UR8, c[0x0][0x22c] ;  /* 0x00008b0000087ab9 */ /* 0x000fe20000000800 */
[----:B------:R-:W2:Y:S04]  /*72390*/  LDL.LU R229, [R1+0x15b8] ;  /* 0x0015b80001e57983 */ /* 0x000ea80000300800 */
[----:B------:R3:W-:Y:S04]  /*723a0*/  @P5 STG.E desc[UR4][R12.64], R121 ;  /* 0x000000790c005986 */ /* 0x0007e8000c101904 */
[----:B------:R1:W-:Y:S01]  /*723b0*/  @P0 STG.E desc[UR4][R14.64], R117 ;  /* 0x000000750e000986 */ /* 0x0003e2000c101904 */
[----:B------:R-:W-:-:S02]  /*723c0*/  ISETP.LT.AND P6, PT, R8, UR6, !P3 ;  /* 0x0000000608007c0c */ /* 0x000fc4000dfc1270 */
[----:B------:R-:W-:Y:S01]  /*723d0*/  ISETP.LT.AND P3, PT, R9, UR6, !P3 ;  /* 0x0000000609007c0c */ /* 0x000fe2000df61270 */
[----:B---3--:R-:W-:-:S04]  /*723e0*/  IMAD.WIDE R12, R166, 0x4, R2 ;  /* 0x00000004a60c7825 */ /* 0x008fc800078e0202 */
[--C-:B-1----:R-:W-:Y:S02]  /*723f0*/  IMAD.WIDE R14, R166, 0x4, R4.reuse ;  /* 0x00000004a60e7825 */ /* 0x102fe400078e0204 */
[----:B------:R-:W3:Y:S04]  /*72400*/  LDL.LU R166, [R1+0x15b4] ;  /* 0x0015b40001a67983 */ /* 0x000ee80000300800 */
[----:B------:R-:W-:Y:S04]  /*72410*/  @P6 STG.E desc[UR4][R10.64], R98 ;  /* 0x000000620a006986 */ /* 0x000fe8000c101904 */
[----:B------:R1:W-:Y:S01]  /*72420*/  @P3 STG.E desc[UR4][R16.64], R110 ;  /* 0x0000006e10003986 */ /* 0x0003e2000c101904 */
[----:B----4-:R-:W-:-:S04]  /*72430*/  IMAD.WIDE R22, R167, 0x4, R4 ;  /* 0x00000004a7167825 */ /* 0x010fc800078e0204 */
[----:B-1----:R-:W-:Y:S02]  /*72440*/  IMAD.WIDE R16, R167, 0x4, R2 ;  /* 0x00000004a7107825 */ /* 0x002fe400078e0202 */
        /* <DEDUP_REMOVED lines=11> */
[----:B------:R-:W-:Y:S02]  /*72500*/  ISETP.GE.AND P3, PT, R0, UR8, PT ;  /* 0x0000000800007c0c */ /* 0x000fe4000bf66270 */
[----:B------:R-:W-:-:S03]  /*72510*/  ISETP.LT.AND P5, PT, R9, UR6, !P5 ;  /* 0x0000000609007c0c */ /* 0x000fc6000efa1270 */
[----:B------:R1:W-:Y:S01]  /*72520*/  @P0 STG.E desc[UR4][R12.64], R122 ;  /* 0x0000007a0c000986 */ /* 0x0003e2000c101904 */
[----:B------:R-:W-:Y:S01]  /*72530*/  ISETP.LT.AND P0, PT, R8, UR6, !P3 ;  /* 0x0000000608007c0c */ /* 0x000fe2000df01270 */
[C---:B------:R-:W-:Y:S01]  /*72540*/  IMAD.WIDE R18, R228.reuse, 0x4, R2 ;  /* 0x00000004e4127825 */ /* 0x040fe200078e0202 */
[----:B------:R-:W-:Y:S01]  /*72550*/  ISETP.LT.AND P3, PT, R9, UR6, !P3 ;  /* 0x0000000609007c0c */ /* 0x000fe2000df61270 */
[----:B------:R-:W-:Y:S02]  /*72560*/  @P4 STG.E desc[UR4][R14.64], R118 ;  /* 0x000000760e004986 */ /* 0x000fe4000c101904 */
[----:B------:R-:W-:Y:S02]  /*72570*/  IMAD.WIDE R10, R228, 0x4, R4 ;  /* 0x00000004e40a7825 */ /* 0x000fe400078e0204 */
[----:B------:R-:W-:Y:S01]  /*72580*/  @P6 STG.E desc[UR4][R18.64], R99 ;  /* 0x0000006312006986 */ /* 0x000fe2000c101904 */
[----:B------:R-:W-:-:S03]  /*72590*/  ISETP.LT.AND P6, PT, R8, UR6, !P1 ;  /* 0x0000000608007c0c */ /* 0x000fc6000cfc1270 */
[----:B------:R1:W-:Y:S02]  /*725a0*/  @P5 STG.E desc[UR4][R10.64], R111 ;  /* 0x0000006f0a005986 */ /* 0x0003e4000c101904 */
[C---:B-1----:R-:W-:Y:S02]  /*725b0*/  IMAD.WIDE R12, R165.reuse, 0x4, R2 ;  /* 0x00000004a50c7825 */ /* 0x042fe400078e0202 */
[----:B------:R1:W-:Y:S04]  /*725c0*/  @P0 STG.E desc[UR4][R16.64], R123 ;  /* 0x0000007b10000986 */ /* 0x0003e8000c101904 */
[----:B------:R-:W4:Y:S04]  /*725d0*/  LDL.LU R228, [R1+0x159c] ;  /* 0x00159c0001e47983 */ /* 0x000f280000300800 */
[----:B------:R-:W-:Y:S01]  /*725e0*/  @P3 STG.E desc[UR4][R22.64], R119 ;  /* 0x0000007716003986 */ /* 0x000fe2000c101904 */
[----:B------:R-:W-:-:S03]  /*725f0*/  IMAD.WIDE R10, R165, 0x4, R4 ;  /* 0x00000004a50a7825 */ /* 0x000fc600078e0204 */
[----:B------:R3:W-:Y:S01]  /*72600*/  @P6 STG.E desc[UR4][R12.64], R112 ;  /* 0x000000700c006986 */ /* 0x0007e2000c101904 */
[----:B------:R-:W-:Y:S02]  /*72610*/  ISETP.LT.AND P1, PT, R9, UR6, !P1 ;  /* 0x0000000609007c0c */ /* 0x000fe4000cf21270 */
[----:B------:R-:W-:-:S11]  /*72620*/  ISETP.LT.AND P0, PT, R8, UR6, !P2 ;  /* 0x0000000608007c0c */ /* 0x000fd6000d701270 */
[----:B------:R4:W-:Y:S01]  /*72630*/  @P1 STG.E desc[UR4][R10.64], R124 ;  /* 0x0000007c0a001986 */ /* 0x0009e2000c101904 */
[----:B--2---:R-:W-:-:S04]  /*72640*/  IMAD.WIDE R14, R229, 0x4, R2 ;  /* 0x00000004e50e7825 */ /* 0x004fc800078e0202 */
[----:B-1----:R-:W-:Y:S02]  /*72650*/  IMAD.WIDE R16, R229, 0x4, R4 ;  /* 0x00000004e5107825 */ /* 0x002fe400078e0204 */
[----:B------:R-:W2:Y:S04]  /*72660*/  LDL.LU R229, [R1+0x1594] ;  /* 0x0015940001e57983 */ /* 0x000ea80000300800 */
[----:B------:R-:W2:Y:S01]  /*72670*/  LDL.LU R165, [R1+0x158c] ;  /* 0x00158c0001a57983 */ /* 0x000ea20000300800 */
[----:B---3--:R-:W-:-:S04]  /*72680*/  IMAD.WIDE R18, R166, 0x4, R2 ;  /* 0x00000004a6127825 */ /* 0x008fc800078e0202 */
[----:B------:R-:W-:Y:S02]  /*72690*/  IMAD.WIDE R12, R166, 0x4, R4 ;  /* 0x00000004a60c7825 */ /* 0x000fe400078e0204 */
[----:B------:R-:W3:Y:S04]  /*726a0*/  LDL.LU R166, [R1+0x1584] ;  /* 0x0015840001a67983 */ /* 0x000ee80000300800 */
[----:B------:R1:W-:Y:S01]  /*726b0*/  @P0 STG.E desc[UR4][R14.64], R136 ;  /* 0x000000880e000986 */ /* 0x0003e2000c101904 */
[----:B----4-:R-:W-:-:S04]  /*726c0*/  IMAD.WIDE R10, R167, 0x4, R2 ;  /* 0x00000004a70a7825 */ /* 0x010fc800078e0202 */
[----:B-1----:R-:W-:Y:S02]  /*726d0*/  IMAD.WIDE R14, R167, 0x4, R4 ;  /* 0x00000004a70e7825 */ /* 0x002fe400078e0204 */
[----:B------:R-:W4:Y:S01]  /*726e0*/  LDL.LU R167, [R1+0x1578] ;  /* 0x0015780001a77983 */ /* 0x000f220000300800 */
[----:B------:R-:W-:Y:S01]  /*726f0*/  ISETP.GE.AND P4, PT, R6, UR7, PT ;  /* 0x0000000706007c0c */ /* 0x000fe2000bf86270 */
[----:B------:R-:W-:Y:S01]  /*72700*/  VIADD R0, R7, 0x1eb ;  /* 0x000001eb07007836 */ /* 0x000fe20000000000 */
[----:B------:R-:W-:Y:S02]  /*72710*/  ISETP.LT.AND P2, PT, R9, UR6, !P2 ;  /* 0x0000000609007c0c */ /* 0x000fe4000d741270 */
[----:B------:R-:W-:Y:S02]  /*72720*/  ISETP.LT.AND P3, PT, R8, UR6, !P4 ;  /* 0x0000000608007c0c */ /* 0x000fe4000e761270 */
[----:B------:R-:W-:Y:S01]  /*72730*/  ISETP.GE.AND P5, PT, R0, UR7, PT ;  /* 0x0000000700007c0c */ /* 0x000fe2000bfa6270 */
[----:B------:R-:W-:Y:S01]  /*72740*/  VIADD R0, R7, 0x1ec ;  /* 0x000001ec07007836 */ /* 0x000fe20000000000 */
[----:B------:R-:W-:-:S04]  /*72750*/  ISETP.LT.AND P4, PT, R9, UR6, !P4 ;  /* 0x0000000609007c0c */ /* 0x000fc8000e781270 */
[----:B------:R-:W-:-:S03]  /*72760*/  ISETP.GE.AND P6, PT, R0, UR7, PT ;  /* 0x0000000700007c0c */ /* 0x000fc6000bfc6270 */
[----:B------:R1:W-:Y:S01]  /*72770*/  @P2 STG.E desc[UR4][R16.64], R132 ;  /* 0x0000008410002986 */ /* 0x0003e2000c101904 */
[C---:B------:R-:W-:Y:S02]  /*72780*/  ISETP.LT.AND P2, PT, R8.reuse, UR6, !P5 ;  /* 0x0000000608007c0c */ /* 0x040fe4000ef41270 */
[----:B------:R-:W-:Y:S01]  /*72790*/  ISETP.LT.AND P5, PT, R9, UR6, !P5 ;  /* 0x0000000609007c0c */ /* 0x000fe2000efa1270 */
[----:B------:R-:W-:Y:S01]  /*727a0*/  @P3 STG.E desc[UR4][R18.64], R113 ;  /* 0x0000007112003986 */ /* 0x000fe2000c101904 */
[----:B------:R-:W-:Y:S01]  /*727b0*/  ISETP.LT.AND P3, PT, R8, UR6, !P6 ;  /* 0x0000000608007c0c */ /* 0x000fe2000f761270 */
[C---:B------:R-:W-:Y:S01]  /*727c0*/  VIADD R0, R7.reuse, 0x1ed ;  /* 0x000001ed07007836 */ /* 0x040fe20000000000 */
[----:B------:R-:W-:Y:S01]  /*727d0*/  IADD3 R6, R7, 0x1ee, RZ ;  /* 0x000001ee07067810 */ /* 0x000fe20007ffe0ff */
[----:B------:R1:W-:Y:S03]  /*727e0*/  @P4 STG.E desc[UR4][R12.64], R125 ;  /* 0x0000007d0c004986 */ /* 0x0003e6000c101904 */
[----:B------:R-:W-:-:S03]  /*727f0*/  ISETP.GE.AND P1, PT, R0, UR7, PT ;  /* 0x0000000700007c0c */ /* 0x000fc6000bf26270 */
[----:B------:R-:W-:Y:S01]  /*72800*/  @P2 STG.E desc[UR4][R10.64], R137 ;  /* 0x000000890a002986 */ /* 0x000fe2000c101904 */
[----:B------:R-:W-:-:S03]  /*72810*/  ISETP.GE.AND P0, PT, R6, UR7, PT ;  /* 0x0000000706007c0c */ /* 0x000fc6000bf06270 */
[----:B------:R3:W-:Y:S01]  /*72820*/  @P5 STG.E desc[UR4][R14.64], R133 ;  /* 0x000000850e005986 */ /* 0x0007e2000c101904 */
[----:B-1----:R-:W-:Y:S01]  /*72830*/  IMAD.WIDE R16, R228, 0x4, R2 ;  /* 0x00000004e4107825 */ /* 0x002fe200078e0202 */
[----:B------:R-:W-:-:S03]  /*72840*/  ISETP.LT.AND P6, PT, R9, UR6, !P6 ;  /* 0x0000000609007c0c */ /* 0x000fc6000f7c1270 */
[----:B------:R-:W-:Y:S01]  /*72850*/  IMAD.WIDE R12, R228, 0x4, R4 ;  /* 0x00000004e40c7825 */ /* 0x000fe200078e0204 */
[----:B------:R1:W-:Y:S01]  /*72860*/  @P3 STG.E desc[UR4][R16.64], R114 ;  /* 0x0000007210003986 */ /* 0x0003e2000c101904 */
[C---:B------:R-:W-:Y:S02]  /*72870*/  ISETP.LT.AND P2, PT, R8.reuse, UR6, !P1 ;  /* 0x0000000608007c0c */ /* 0x040fe4000cf41270 */
[----:B------:R-:W-:Y:S02]  /*72880*/  ISETP.LT.AND P1, PT, R9, UR6, !P1 ;  /* 0x0000000609007c0c */ /* 0x000fe4000cf21270 */
[----:B------:R-:W-:-:S04]  /*72890*/  ISETP.LT.AND P5, PT, R8, UR6, !P0 ;  /* 0x0000000608007c0c */ /* 0x000fc8000c7a1270 */
[----:B------:R-:W-:Y:S01]  /*728a0*/  @P6 STG.E desc[UR4][R12.64], R126 ;  /* 0x0000007e0c006986 */ /* 0x000fe2000c101904 */
[----:B--2---:R-:W-:-:S04]  /*728b0*/  IMAD.WIDE R18, R229, 0x4, R2 ;  /* 0x00000004e5127825 */ /* 0x004fc800078e0202 */
[----:B------:R-:W-:Y:S02]  /*728c0*/  IMAD.WIDE R22, R229, 0x4, R4 ;  /* 0x00000004e5167825 */ /* 0x000fe400078e0204 */
[----:B------:R-:W2:Y:S04]  /*728d0*/  LDL.LU R229, [R1+0x156c] ;  /* 0x00156c0001e57983 */ /* 0x000ea80000300800 */
[----:B------:R-:W2:Y:S01]  /*728e0*/  LDL.LU R228, [R1+0x1564] ;  /* 0x0015640001e47983 */ /* 0x000ea20000300800 */
[----:B---3--:R-:W-:-:S04]  /*728f0*/  IMAD.WIDE R14, R166, 0x4, R2 ;  /* 0x00000004a60e7825 */ /* 0x008fc800078e0202 */
[----:B-1----:R-:W-:Y:S02]  /*72900*/  IMAD.WIDE R16, R166, 0x4, R4 ;  /* 0x00000004a6107825 */ /* 0x002fe400078e0204 */
[----:B------:R-:W3:Y:S02]  /*72910*/  LDL.LU R166, [R1+0x1558] ;  /* 0x0015580001a67983 */ /* 0x000ee40000300800 */
[--C-:B------:R-:W-:Y:S02]  /*72920*/  IMAD.WIDE R10, R165, 0x4, R2.reuse ;  /* 0x00000004a50a7825 */ /* 0x100fe400078e0202 */
[----:B------:R4:W-:Y:S04]  /*72930*/  @P2 STG.E desc[UR4][R18.64], R138 ;  /* 0x0000008a12002986 */ /* 0x0009e8000c101904 */
[----:B------:R-:W-:Y:S04]  /*72940*/  @P1 STG.E desc[UR4][R22.64], R134 ;  /* 0x0000008616001986 */ /* 0x000fe8000c101904 */
[----:B------:R1:W-:Y:S01]  /*72950*/  @P5 STG.E desc[UR4][R10.64], R115 ;  /* 0x000000730a005986 */ /* 0x0003e2000c101904 */
[----:B----4-:R-:W-:-:S04]  /*72960*/  IMAD.WIDE R18, R167, 0x4, R2 ;  /* 0x00000004a7127825 */ /* 0x010fc800078e0202 */
[----:B-1----:R-:W-:Y:S02]  /*72970*/  IMAD.WIDE R10, R167, 0x4, R4 ;  /* 0x00000004a70a7825 */ /* 0x002fe400078e0204 */
[----:B------:R-:W4:Y:S02]  /*72980*/  LDL.LU R167, [R1+0x154c] ;  /* 0x00154c0001a77983 */ /* 0x000f240000300800 */
[----:B------:R-:W-:Y:S01]  /*72990*/  VIADD R0, R7, 0x1ef ;  /* 0x000001ef07007836 */ /* 0x000fe20000000000 */
[----:B------:R-:W-:Y:S01]  /*729a0*/  ISETP.LT.AND P0, PT, R9, UR6, !P0 ;  /* 0x0000000609007c0c */ /* 0x000fe2000c701270 */
[----:B------:R-:W-:-:S03]  /*729b0*/  VIADD R6, R7, 0x1f0 ;  /* 0x000001f007067836 */ /* 0x000fc60000000000 */
[----:B------:R-:W-:-:S04]  /*729c0*/  ISETP.GE.AND P4, PT, R0, UR7, PT ;  /* 0x0000000700007c0c */ /* 0x000fc8000bf86270 */
[----:B------:R-:W-:Y:S02]  /*729d0*/  ISETP.LT.AND P1, PT, R8, UR6, !P4 ;  /* 0x0000000608007c0c */ /* 0x000fe4000e721270 */
[----:B------:R-:W-:Y:S01]  /*729e0*/  ISETP.GE.AND P3, PT, R6, UR7, PT ;  /* 0x0000000706007c0c */ /* 0x000fe2000bf66270 */
[----:B------:R-:W-:Y:S01]  /*729f0*/  IMAD.WIDE R12, R165, 0x4, R4 ;  /* 0x00000004a50c7825 */ /* 0x000fe200078e0204 */
[----:B------:R-:W-:Y:S01]  /*72a00*/  ISETP.LT.AND P4, PT, R9, UR6, !P4 ;  /* 0x0000000609007c0c */ /* 0x000fe2000e781270 */
[----:B------:R-:W4:Y:S01]  /*72a10*/  LDL.LU R165, [R1+0x1544] ;  /* 0x0015440001a57983 */ /* 0x000f220000300800 */
[----:B------:R-:W-:Y:S01]  /*72a20*/  ISETP.LT.AND P2, PT, R8, UR6, !P3 ;  /* 0x0000000608007c0c */ /* 0x000fe2000df41270 */
[C---:B------:R-:W-:Y:S02]  /*72a30*/  VIADD R0, R7.reuse, 0x1f1 ;  /* 0x000001f107007836 */ /* 0x040fe40000000000 */
[----:B------:R2:W-:Y:S04]  /*72a40*/  @P0 STG.E desc[UR4][R12.64], R127 ;  /* 0x0000007f0c000986 */ /* 0x0005e8000c101904 */
[----:B------:R1:W-:Y:S01]  /*72a50*/  @P1 STG.E desc[UR4][R14.64], R139 ;  /* 0x0000008b0e001986 */ /* 0x0003e2000c101904 */
[----:B------:R-:W-:Y:S01]  /*72a60*/  ISETP.GE.AND P6, PT, R0, UR7, PT ;  /* 0x0000000700007c0c */ /* 0x000fe2000bfc6270 */
[----:B------:R-:W-:Y:S01]  /*72a70*/  VIADD R0, R7, 0x1f2 ;  /* 0x000001f207007836 */ /* 0x000fe20000000000 */
[----:B------:R-:W-:Y:S01]  /*72a80*/  ISETP.LT.AND P3, PT, R9, UR6, !P3 ;  /* 0x0000000609007c0c */ /* 0x000fe2000df61270 */
[----:B------:R1:W-:Y:S03]  /*72a90*/  @P4 STG.E desc[UR4][R16.64], R135 ;  /* 0x0000008710004986 */ /* 0x0003e6000c101904 */
[----:B------:R-:W-:Y:S01]  /*72aa0*/  ISETP.GE.AND P5, PT, R0, UR7, PT ;  /* 0x0000000700007c0c */ /* 0x000fe2000bfa6270 */
[----:B------:R3:W-:Y:S01]  /*72ab0*/  @P2 STG.E desc[UR4][R18.64], R128 ;  /* 0x0000008012002986 */ /* 0x0007e2000c101904 */
[----:B------:R-:W-:-:S02]  /*72ac0*/  ISETP.LT.AND P2, PT, R8, UR6, !P6 ;  /* 0x0000000608007c0c */ /* 0x000fc4000f741270 */
[C---:B------:R-:W-:Y:S02]  /*72ad0*/  ISETP.LT.AND P6, PT, R9.reuse, UR6, !P6 ;  /* 0x0000000609007c0c */ /* 0x040fe4000f7c1270 */
[----:B------:R-:W-:Y:S02]  /*72ae0*/  ISETP.LT.AND P4, PT, R8, UR6, !P5 ;  /* 0x0000000608007c0c */ /* 0x000fe4000ef81270 */
[----:B------:R-:W-:Y:S01]  /*72af0*/  ISETP.LT.AND P5, PT, R9, UR6, !P5 ;  /* 0x0000000609007c0c */ /* 0x000fe2000efa1270 */
[----:B------:R3:W-:Y:S01]  /*72b00*/  @P3 STG.E desc[UR4][R10.64], R140 ;  /* 0x0000008c0a003986 */ /* 0x0007e2000c101904 */
[----:B--2---:R-:W-:-:S04]  /*72b10*/  IMAD.WIDE R12, R229, 0x4, R2 ;  /* 0x00000004e50c7825 */ /* 0x004fc800078e0202 */
[----:B-1----:R-:W-:Y:S02]  /*72b20*/  IMAD.WIDE R14, R229, 0x4, R4 ;  /* 0x00000004e50e7825 */ /* 0x002fe400078e0204 */
[----:B------:R-:W2:Y:S02]  /*72b30*/  LDL.LU R229, [R1+0x153c] ;  /* 0x00153c0001e57983 */ /* 0x000ea40000300800 */
[----:B------:R-:W-:-:S04]  /*72b40*/  IMAD.WIDE R16, R228, 0x4, R2 ;  /* 0x00000004e4107825 */ /* 0x000fc800078e0202 */
[----:B---3--:R-:W-:-:S04]  /*72b50*/  IMAD.WIDE R18, R166, 0x4, R2 ;  /* 0x00000004a6127825 */ /* 0x008fc800078e0202 */
[--C-:B------:R-:W-:Y:S02]  /*72b60*/  IMAD.WIDE R22, R166, 0x4, R4.reuse ;  /* 0x00000004a6167825 */ /* 0x100fe400078e0204 */
[----:B------:R-:W3:Y:S02]  /*72b70*/  LDL.LU R166, [R1+0x1534] ;  /* 0x0015340001a67983 */ /* 0x000ee40000300800 */
[----:B------:R-:W-:Y:S02]  /*72b80*/  IMAD.WIDE R10, R228, 0x4, R4 ;  /* 0x00000004e40a7825 */ /* 0x000fe400078e0204 */
[----:B------:R4:W-:Y:S04]  /*72b90*/  @P2 STG.E desc[UR4][R12.64], R152 ;  /* 0x000000980c002986 */ /* 0x0009e8000c101904 */
[----:B------:R-:W-:Y:S04]  /*72ba0*/  @P6 STG.E desc[UR4][R14.64], R156 ;  /* 0x0000009c0e006986 */ /* 0x000fe8000c101904 */
[----:B------:R-:W-:Y:S04]  /*72bb0*/  @P4 STG.E desc[UR4][R16.64], R129 ;  /* 0x0000008110004986 */ /* 0x000fe8000c101904 */
[----:B------:R1:W-:Y:S04]  /*72bc0*/  @P5 STG.E desc[UR4][R10.64], R141 ;  /* 0x0000008d0a005986 */ /* 0x0003e8000c101904 */
[----:B------:R-:W3:Y:S01]  /*72bd0*/  LDL.LU R228, [R1+0x1528] ;  /* 0x0015280001e47983 */ /* 0x000ee20000300800 */
[----:B----4-:R-:W-:-:S04]  /*72be0*/  IMAD.WIDE R12, R167, 0x4, R2 ;  /* 0x00000004a70c7825 */ /* 0x010fc800078e0202 */
[----:B-1----:R-:W-:Y:S02]  /*72bf0*/  IMAD.WIDE R10, R167, 0x4, R4 ;  /* 0x00000004a70a7825 */ /* 0x002fe400078e0204 */
[----:B------:R-:W4:Y:S02]  /*72c00*/  LDL.LU R167, [R1+0x151c] ;  /* 0x00151c0001a77983 */ /* 0x000f240000300800 */
[C---:B------:R-:W-:Y:S02]  /*72c10*/  VIADD R0, R7.reuse, 0x1f3 ;  /* 0x000001f307007836 */ /* 0x040fe40000000000 */
[----:B------:R-:W-:-:S03]  /*72c20*/  VIADD R6, R7, 0x1f4 ;  /* 0x000001f407067836 */ /* 0x000fc60000000000 */
[----:B------:R-:W-:Y:S02]  /*72c30*/  ISETP.GE.AND P0, PT, R0, UR7, PT ;  /* 0x0000000700007c0c */ /* 0x000fe4000bf06270 */
[----:B------:R-:W-:Y:S02]  /*72c40*/  ISETP.GE.AND P1, PT, R6, UR7, PT ;  /* 0x0000000706007c0c */ /* 0x000fe4000bf26270 */
[C---:B------:R-:W-:Y:S01]  /*72c50*/  ISETP.LT.AND P2, PT, R8.reuse, UR6, !P0 ;  /* 0x0000000608007c0c */ /* 0x040fe2000c741270 */
[----:B------:R-:W-:Y:S01]  /*72c60*/  VIADD R0, R7, 0x1f5 ;  /* 0x000001f507007836 */ /* 0x000fe20000000000 */
[----:B------:R-:W-:Y:S02]  /*72c70*/  ISETP.LT.AND P0, PT, R9, UR6, !P0 ;  /* 0x0000000609007c0c */ /* 0x000fe4000c701270 */
[----:B------:R-:W-:Y:S02]  /*72c80*/  ISETP.LT.AND P6, PT, R8, UR6, !P1 ;  /* 0x0000000608007c0c */ /* 0x000fe4000cfc1270 */
[----:B------:R-:W-:-:S02]  /*72c90*/  ISETP.GE.AND P3, PT, R0, UR7, PT ;  /* 0x0000000700007c0c */ /* 0x000fc4000bf66270 */
[----:B------:R-:W-:-:S05]  /*72ca0*/  ISETP.LT.AND P1, PT, R9, UR6, !P1 ;  /* 0x0000000609007c0c */ /* 0x000fca000cf21270 */
[----:B------:R2:W-:Y:S01]  /*72cb0*/  @P2 STG.E desc[UR4][R18.64], R153 ;  /* 0x0000009912002986 */ /* 0x0005e2000c101904 */
[----:B------:R-:W-:-:S03]  /*72cc0*/  ISETP.LT.AND P2, PT, R8, UR6, !P3 ;  /* 0x0000000608007c0c */ /* 0x000fc6000df41270 */
[----:B------:R-:W-:Y:S01]  /*72cd0*/  @P0 STG.E desc[UR4][R22.64], R157 ;  /* 0x0000009d16000986 */ /* 0x000fe2000c101904 */
[----:B------:R-:W-:-:S03]  /*72ce0*/  IMAD.WIDE R14, R165, 0x4, R2 ;  /* 0x00000004a50e7825 */ /* 0x000fc600078e0202 */
[----:B------:R1:W-:Y:S01]  /*72cf0*/  @P6 STG.E desc[UR4][R12.64], R130 ;  /* 0x000000820c006986 */ /* 0x0003e2000c101904 */
[----:B------:R-:W-:-:S03]  /*72d00*/  VIADD R6, R7, 0x1f6 ;  /* 0x000001f607067836 */ /* 0x000fc60000000000 */
[----:B------:R3:W-:Y:S02]  /*72d10*/  @P1 STG.E desc[UR4][R10.64], R142 ;  /* 0x0000008e0a001986 */ /* 0x0007e4000c101904 */
[----:B------:R-:W-:Y:S02]  /*72d20*/  ISETP.GE.AND P4, PT, R6, UR7, PT ;  /* 0x0000000706007c0c */ /* 0x000fe4000bf86270 */
[----:B------:R3:W-:Y:S01]  /*72d30*/  @P2 STG.E desc[UR4][R14.64], R154 ;  /* 0x0000009a0e002986 */ /* 0x0007e2000c101904 */
[----:B------:R-:W-:Y:S02]  /*72d40*/  ISETP.LT.AND P3, PT, R9, UR6, !P3 ;  /* 0x0000000609007c0c */ /* 0x000fe4000df61270 */
[----:B------:R-:W-:Y:S01]  /*72d50*/  ISETP.LT.AND P6, PT, R8, UR6, !P4 ;  /* 0x0000000608007c0c */ /* 0x000fe2000e7c1270 */
[----:B------:R-:W-:-:S10]  /*72d60*/  IMAD.WIDE R16, R165, 0x4, R4 ;  /* 0x00000004a5107825 */ /* 0x000fd400078e0204 */
[----:B------:R-:W-:Y:S01]  /*72d70*/  @P3 STG.E desc[UR4][R16.64], R158 ;  /* 0x0000009e10003986 */ /* 0x000fe2000c101904 */
[----:B--2---:R-:W-:-:S04]  /*72d80*/  IMAD.WIDE R18, R229, 0x4, R2 ;  /* 0x00000004e5127825 */ /* 0x004fc800078e0202 */
[----:B-1----:R-:W-:Y:S02]  /*72d90*/  IMAD.WIDE R12, R229, 0x4, R4 ;  /* 0x00000004e50c7825 */ /* 0x002fe400078e0204 */
[----:B------:R-:W2:Y:S02]  /*72da0*/  LDL.LU R229, [R1+0x1518] ;  /* 0x0015180001e57983 */ /* 0x000ea40000300800 */
[----:B---3--:R-:W-:-:S04]  /*72db0*/  IMAD.WIDE R10, R166, 0x4, R2 ;  /* 0x00000004a60a7825 */ /* 0x008fc800078e0202 */
[----:B------:R-:W-:Y:S02]  /*72dc0*/  IMAD.WIDE R14, R166, 0x4, R4 ;  /* 0x00000004a60e7825 */ /* 0x000fe400078e0204 */
[----:B------:R-:W3:Y:S04]  /*72dd0*/  LDL.LU R166, [R1+0x150c] ;  /* 0x00150c0001a67983 */ /* 0x000ee80000300800 */
[----:B------:R4:W-:Y:S02]  /*72de0*/  @P6 STG.E desc[UR4][R18.64], R131 ;  /* 0x0000008312006986 */ /* 0x0009e4000c101904 */
[----:B----4-:R-:W-:-:S04]  /*72df0*/  IMAD.WIDE R18, R167, 0x4, R2 ;  /* 0x00000004a7127825 */ /* 0x010fc800078e0202 */
[----:B------:R-:W-:Y:S02]  /*72e00*/  IMAD.WIDE R20, R167, 0x4, R4 ;  /* 0x00000004a7147825 */ /* 0x000fe400078e0204 */
[----:B------:R-:W4:Y:S02]  /*72e10*/  LDL.LU R167, [R1+0x1740] ;  /* 0x0017400001a77983 */ /* 0x000f240000300800 */
[----:B------:R-:W-:Y:S01]  /*72e20*/  VIADD R0, R7, 0x1f7 ;  /* 0x000001f707007836 */ /* 0x000fe20000000000 */
[----:B------:R-:W-:-:S04]  /*72e30*/  ISETP.LT.AND P4, PT, R9, UR6, !P4 ;  /* 0x0000000609007c0c */ /* 0x000fc8000e781270 */
[----:B------:R-:W-:Y:S01]  /*72e40*/  ISETP.GE.AND P5, PT, R0, UR7, PT ;  /* 0x0000000700007c0c */ /* 0x000fe2000bfa6270 */
[----:B------:R-:W-:-:S03]  /*72e50*/  VIADD R0, R7, 0x1f8 ;  /* 0x000001f807007836 */ /* 0x000fc60000000000 */
[----:B------:R-:W-:Y:S02]  /*72e60*/  ISETP.LT.AND P2, PT, R8, UR6, !P5 ;  /* 0x0000000608007c0c */ /* 0x000fe4000ef41270 */
[----:B------:R-:W-:Y:S01]  /*72e70*/  ISETP.GE.AND P0, PT, R0, UR7, PT ;  /* 0x0000000700007c0c */ /* 0x000fe2000bf06270 */
[----:B------:R-:W-:Y:S01]  /*72e80*/  VIADD R0, R7, 0x1f9 ;  /* 0x000001f907007836 */ /* 0x000fe20000000000 */
[----:B------:R-:W-:Y:S02]  /*72e90*/  ISETP.LT.AND P5, PT, R9, UR6, !P5 ;  /* 0x0000000609007c0c */ /* 0x000fe4000efa1270 */
[----:B------:R-:W-:Y:S02]  /*72ea0*/  ISETP.LT.AND P6, PT, R8, UR6, !P0 ;  /* 0x0000000608007c0c */ /* 0x000fe4000c7c1270 */
[----:B------:R-:W-:Y:S01]  /*72eb0*/  ISETP.GE.AND P1, PT, R0, UR7, PT ;  /* 0x0000000700007c0c */ /* 0x000fe2000bf26270 */
[----:B------:R-:W-:Y:S01]  /*72ec0*/  VIADD R0, R7, 0x1fa ;  /* 0x000001fa07007836 */ /* 0x000fe20000000000 */
[----:B------:R1:W-:Y:S01]  /*72ed0*/  @P4 STG.E desc[UR4][R12.64], R143 ;  /* 0x0000008f0c004986 */ /* 0x0003e2000c101904 */
[----:B------:R-:W-:Y:S01]  /*72ee0*/  ISETP.LT.AND P0, PT, R9, UR6, !P0 ;  /* 0x0000000609007c0c */ /* 0x000fe2000c701270 */
[----:B------:R-:W-:Y:S01]  /*72ef0*/  IMAD.WIDE R16, R228, 0x4, R2 ;  /* 0x00000004e4107825 */ /* 0x000fe200078e0202 */
[----:B------:R-:W-:-:S02]  /*72f00*/  ISETP.LT.AND P4, PT, R8, UR6, !P1 ;  /* 0x0000000608007c0c */ /* 0x000fc4000cf81270 */
[----:B------:R-:W-:Y:S02]  /*72f10*/  ISETP.LT.AND P1, PT, R9, UR6, !P1 ;  /* 0x0000000609007c0c */ /* 0x000fe4000cf21270 */
[----:B------:R-:W-:Y:S01]  /*72f20*/  ISETP.GE.AND P3, PT, R0, UR7, PT ;  /* 0x0000000700007c0c */ /* 0x000fe2000bf66270 */
[----:B------:R-:W-:Y:S01]  /*72f30*/  VIADD R0, R7, 0x1fb ;  /* 0x000001fb07007836 */ /* 0x000fe20000000000 */
[----:B------:R-:W-:Y:S04]  /*72f40*/  @P2 STG.E desc[UR4][R10.64], R155 ;  /* 0x0000009b0a002986 */ /* 0x000fe8000c101904 */
[----:B------:R-:W-:Y:S01]  /*72f50*/  @P5 STG.E desc[UR4][R14.64], R159 ;  /* 0x0000009f0e005986 */ /* 0x000fe2000c101904 */
[----:B-1----:R-:W-:Y:S01]  /*72f60*/  IMAD.WIDE R12, R228, 0x4, R4 ;  /* 0x00000004e40c7825 */ /* 0x002fe200078e0204 */
[----:B------:R-:W-:-:S02]  /*72f70*/  ISETP.GE.AND P2, PT, R0, UR7, PT ;  /* 0x0000000700007c0c */ /* 0x000fc4000bf46270 */
[----:B------:R1:W-:Y:S01]  /*72f80*/  @P6 STG.E desc[UR4][R16.64], R144 ;  /* 0x0000009010006986 */ /* 0x0003e2000c101904 */
[----:B------:R-:W-:Y:S01]  /*72f90*/  ISETP.LT.AND P6, PT, R8, UR6, !P3 ;  /* 0x0000000608007c0c */ /* 0x000fe2000dfc1270 */
[----:B------:R-:W-:Y:S02]  /*72fa0*/  VIADD R0, R7, 0x1fc ;  /* 0x000001fc07007836 */ /* 0x000fe40000000000 */
[----:B------:R2:W-:Y:S01]  /*72fb0*/  @P0 STG.E desc[UR4][R12.64], R160 ;  /* 0x000000a00c000986 */ /* 0x0005e2000c101904 */
[----:B------:R-:W-:Y:S02]  /*72fc0*/  ISETP.LT.AND P3, PT, R9, UR6, !P3 ;  /* 0x0000000609007c0c */ /* 0x000fe4000df61270 */
[----:B------:R-:W-:Y:S01]  /*72fd0*/  ISETP.GE.AND P5, PT, R0, UR7, PT ;  /* 0x0000000700007c0c */ /* 0x000fe2000bfa6270 */
[----:B------:R-:W-:Y:S01]  /*72fe0*/  @P4 STG.E desc[UR4][R18.64], R148 ;  /* 0x0000009412004986 */ /* 0x000fe2000c101904 */
[----:B------:R-:W-:-:S03]  /*72ff0*/  VIADD R0, R7, 0x1fe ;  /* 0x000001fe07007836 */ /* 0x000fc60000000000 */
[----:B------:R-:W-:Y:S01]  /*73000*/  @P1 STG.E desc[UR4][R20.64], R24 ;  /* 0x0000001814001986 */ /* 0x000fe2000c101904 */
[C---:B------:R-:W-:Y:S01]  /*73010*/  ISETP.LT.AND P1, PT, R8.reuse, UR6, !P2 ;  /* 0x0000000608007c0c */ /* 0x040fe2000d721270 */
[----:B------:R-:W-:Y:S01]  /*73020*/  VIADD R6, R7, 0x1fd ;  /* 0x000001fd07067836 */ /* 0x000fe20000000000 */
[C---:B------:R-:W-:Y:S02]  /*73030*/  ISETP.LT.AND P2, PT, R9.reuse, UR6, !P2 ;  /* 0x0000000609007c0c */ /* 0x040fe4000d741270 */
[----:B------:R-:W-:Y:S02]  /*73040*/  ISETP.LT.AND P4, PT, R8, UR6, !P5 ;  /* 0x0000000608007c0c */ /* 0x000fe4000ef81270 */
[----:B------:R-:W-:Y:S01]  /*73050*/  ISETP.GE.AND P0, PT, R6, UR7, PT ;  /* 0x0000000706007c0c */ /* 0x000fe2000bf06270 */
[----:B-1----:R-:W-:Y:S01]  /*73060*/  IMAD.WIDE R16, R252, 0x4, R2 ;  /* 0x00000004fc107825 */ /* 0x002fe200078e0202 */
[----:B------:R-:W-:-:S03]  /*73070*/  ISETP.LT.AND P5, PT, R9, UR6, !P5 ;  /* 0x0000000609007c0c */ /* 0x000fc6000efa1270 */
[----:B--2---:R-:W-:-:S05]  /*73080*/  IMAD.WIDE R10, R229, 0x4, R2 ;  /* 0x00000004e50a7825 */ /* 0x004fca00078e0202 */
[----:B------:R-:W-:Y:S01]  /*73090*/  @P6 STG.E desc[UR4][R10.64], R145 ;  /* 0x000000910a006986 */ /* 0x000fe2000c101904 */
[----:B------:R-:W-:Y:S01]  /*730a0*/  ISETP.GE.AND P6, PT, R0, UR7, PT ;  /* 0x0000000700007c0c */ /* 0x000fe2000bfc6270 */
[----:B------:R-:W-:-:S04]  /*730b0*/  IMAD.WIDE R12, R229, 0x4, R4 ;  /* 0x00000004e50c7825 */ /* 0x000fc800078e0204 */
[----:B------:R-:W-:Y:S01]  /*730c0*/  VIADD R0, R7, 0x1ff ;  /* 0x000001ff07007836 */ /* 0x000fe20000000000 */
[----:B------:R-:W-:Y:S01]  /*730d0*/  @P3 STG.E desc[UR4][R12.64], R161 ;  /* 0x000000a10c003986 */ /* 0x000fe2000c101904 */
[----:B---3--:R-:W-:-:S04]  /*730e0*/  IMAD.WIDE R6, R166, 0x4, R2 ;  /* 0x00000004a6067825 */ /* 0x008fc800078e0202 */
[----:B------:R-:W-:Y:S01]  /*730f0*/  IMAD.WIDE R14, R166, 0x4, R4 ;  /* 0x00000004a60e7825 */ /* 0x000fe200078e0204 */
[----:B------:R1:W-:Y:S01]  /*73100*/  @P1 STG.E desc[UR4][R6.64], R149 ;  /* 0x0000009506001986 */ /* 0x0003e2000c101904 */
[----:B------:R-:W-:-:S03]  /*73110*/  ISETP.GE.AND P3, PT, R0, UR7, PT ;  /* 0x0000000700007c0c */ /* 0x000fc6000bf66270 */
[----:B------:R2:W-:Y:S01]  /*73120*/  @P2 STG.E desc[UR4][R14.64], R25 ;  /* 0x000000190e002986 */ /* 0x0005e2000c101904 */
[C---:B------:R-:W-:Y:S02]  /*73130*/  ISETP.LT.AND P2, PT, R8.reuse, UR6, !P0 ;  /* 0x0000000608007c0c */ /* 0x040fe4000c741270 */
[C---:B------:R-:W-:Y:S01]  /*73140*/  ISETP.LT.AND P0, PT, R9.reuse, UR6, !P0 ;  /* 0x0000000609007c0c */ /* 0x040fe2000c701270 */
[----:B------:R2:W-:Y:S01]  /*73150*/  @P4 STG.E desc[UR4][R16.64], R146 ;  /* 0x0000009210004986 */ /* 0x0005e2000c101904 */
[C---:B------:R-:W-:Y:S02]  /*73160*/  ISETP.LT.AND P4, PT, R8.reuse, UR6, !P6 ;  /* 0x0000000608007c0c */ /* 0x040fe4000f781270 */
[C---:B------:R-:W-:Y:S02]  /*73170*/  ISETP.LT.AND P6, PT, R9.reuse, UR6, !P6 ;  /* 0x0000000609007c0c */ /* 0x040fe4000f7c1270 */
[----:B------:R-:W-:Y:S02]  /*73180*/  ISETP.LT.AND P1, PT, R8, UR6, !P3 ;  /* 0x0000000608007c0c */ /* 0x000fe4000df21270 */
[----:B------:R-:W-:Y:S01]  /*73190*/  ISETP.LT.AND P3, PT, R9, UR6, !P3 ;  /* 0x0000000609007c0c */ /* 0x000fe2000df61270 */
[----:B------:R-:W-:-:S04]  /*731a0*/  IMAD.WIDE R8, R252, 0x4, R4 ;  /* 0x00000004fc087825 */ /* 0x000fc800078e0204 */
[C---:B-1----:R-:W-:Y:S01]  /*731b0*/  IMAD.WIDE R6, R231.reuse, 0x4, R2 ;  /* 0x00000004e7067825 */ /* 0x042fe200078e0202 */
[----:B------:R2:W-:Y:S03]  /*731c0*/  @P5 STG.E desc[UR4][R8.64], R162 ;  /* 0x000000a208005986 */ /* 0x0005e6000c101904 */
[----:B------:R-:W-:Y:S01]  /*731d0*/  IMAD.WIDE R10, R231, 0x4, R4 ;  /* 0x00000004e70a7825 */ /* 0x000fe200078e0204 */
[----:B------:R2:W-:Y:S03]  /*731e0*/  @P2 STG.E desc[UR4][R6.64], R150 ;  /* 0x0000009606002986 */ /* 0x0005e6000c101904 */
[C---:B------:R-:W-:Y:S01]  /*731f0*/  IMAD.WIDE R12, R230.reuse, 0x4, R2 ;  /* 0x00000004e60c7825 */ /* 0x040fe200078e0202 */
[----:B------:R2:W-:Y:S03]  /*73200*/  @P0 STG.E desc[UR4][R10.64], R26 ;  /* 0x0000001a0a000986 */ /* 0x0005e6000c101904 */
[----:B------:R-:W-:Y:S01]  /*73210*/  IMAD.WIDE R230, R230, 0x4, R4 ;  /* 0x00000004e6e67825 */ /* 0x000fe200078e0204 */
[----:B------:R2:W-:Y:S03]  /*73220*/  @P4 STG.E desc[UR4][R12.64], R147 ;  /* 0x000000930c004986 */ /* 0x0005e6000c101904 */
[C---:B----4-:R-:W-:Y:S01]  /*73230*/  IMAD.WIDE R2, R167.reuse, 0x4, R2 ;  /* 0x00000004a7027825 */ /* 0x050fe200078e0202 */
[----:B------:R2:W-:Y:S04]  /*73240*/  @P6 STG.E desc[UR4][R230.64], R163 ;  /* 0x000000a3e6006986 */ /* 0x0005e8000c101904 */
[----:B------:R2:W-:Y:S01]  /*73250*/  @P1 STG.E desc[UR4][R2.64], R151 ;  /* 0x0000009702001986 */ /* 0x0005e2000c101904 */
[----:B------:R-:W-:Y:S01]  /*73260*/  IMAD.WIDE R4, R167, 0x4, R4 ;  /* 0x00000004a7047825 */ /* 0x000fe200078e0204 */
[----:B------:R-:W-:Y:S06]  /*73270*/  @!P3 EXIT ;  /* 0x000000000000b94d */ /* 0x000fec0003800000 */
[----:B------:R-:W-:Y:S01]  /*73280*/  STG.E desc[UR4][R4.64], R27 ;  /* 0x0000001b04007986 */ /* 0x000fe2000c101904 */
[----:B------:R-:W-:Y:S05]  /*73290*/  EXIT ;  /* 0x000000000000794d */ /* 0x000fea0003800000 */
.L_x_2:
[----:B------:R-:W-:-:S00]  /*732a0*/  BRA `(.L_x_2) ;  /* 0xfffffffc00fc7947 */ /* 0x000fc0000383ffff */
[----:B------:R-:W-:-:S00]  /*732b0*/  NOP ;  /* 0x0000000000007918 */ /* 0x000fc00000000000 */
        /* <DEDUP_REMOVED lines=12> */
.L_x_3:


//--------------------- .nv.shared.matmul_kernel  --------------------------
	.section	.nv.shared.matmul_kernel,"aw",@nobits
	.sectionflags	@""
	.align	16
	.zero		1024


//--------------------- .nv.shared.reserved.0     --------------------------
	.section	.nv.shared.reserved.0,"aw",@nobits
	.weak		__nv_reservedSMEM_offset_0_alias
	.size		__nv_reservedSMEM_offset_0_alias, 0, 0
	.other		__nv_reservedSMEM_offset_0_alias,@"STO_CUDA_RESERVED_SHARED STV_DEFAULT"
__nv_reservedSMEM_offset_0_alias:
	.zero		0


//--------------------- .nv.constant0.matmul_kernel --------------------------
	.section	.nv.constant0.matmul_kernel,"a",@progbits
	.sectionflags	@""
	.align	4
.nv.constant0.matmul_kernel:
	.zero		608


//--------------------- SYMBOLS --------------------------

	.type		.nv.reservedSmem.offset0,@object
	.size		.nv.reservedSmem.offset0,0x4
